//
// Generated by NVIDIA NVVM Compiler
//
// Compiler Build ID: CL-36424714
// Cuda compilation tools, release 13.0, V13.0.88
// Based on NVVM 20.0.0
//

.version 9.0
.target sm_100
.address_size 64

	// .globl	_Z14to_padf_kernelPhS_S_Pjm
// _ZZN3cub18CUB_300001_SM_10006detail4scan16DeviceScanKernelINS2_10policy_hubIhhhy7ComposeE10Policy1000EPhS8_NS0_13ScanTileStateIhLb1EEES5_NS0_8NullTypeEyhLb0ESB_EEvT0_T1_T2_iT3_T4_T5_E12temp_storage has been demoted
// _ZZN3cub18CUB_300001_SM_10006detail6select23DeviceSelectSweepKernelINS2_10policy_hubIjNS0_8NullTypeElLb0ELNS0_10SelectImplE2EE10Policy1000EPjPS5_S9_PmNS0_13ScanTileStateIiLb1EEE11IsProducingS5_iNS2_19streaming_context_tIlLb1EEELS6_2EEEvT0_T1_T2_T3_T4_T5_T6_T7_iT8_NS1_7vsmem_tEE19static_temp_storage has been demoted
// _ZZN3cub18CUB_300001_SM_10006detail6select23DeviceSelectSweepKernelINS2_10policy_hubI5tokenNS0_8NullTypeElLb0ELNS0_10SelectImplE2EE10Policy1000EPS5_PS6_SA_PmNS0_13ScanTileStateIiLb1EEE8IsIgnoreS6_iNS2_19streaming_context_tIlLb1EEELS7_2EEEvT0_T1_T2_T3_T4_T5_T6_T7_iT8_NS1_7vsmem_tEE19static_temp_storage has been demoted
.global .align 1 .b8 _ZN34_INTERNAL_5ba813bc_4_k_cu_0ccc9cfe4cuda3std3__45__cpo5beginE[1];
.global .align 1 .b8 _ZN34_INTERNAL_5ba813bc_4_k_cu_0ccc9cfe4cuda3std3__45__cpo3endE[1];
.global .align 1 .b8 _ZN34_INTERNAL_5ba813bc_4_k_cu_0ccc9cfe4cuda3std3__45__cpo6cbeginE[1];
.global .align 1 .b8 _ZN34_INTERNAL_5ba813bc_4_k_cu_0ccc9cfe4cuda3std3__45__cpo4cendE[1];
.global .align 1 .b8 _ZN34_INTERNAL_5ba813bc_4_k_cu_0ccc9cfe4cuda3std3__45__cpo6rbeginE[1];
.global .align 1 .b8 _ZN34_INTERNAL_5ba813bc_4_k_cu_0ccc9cfe4cuda3std3__45__cpo4rendE[1];
.global .align 1 .b8 _ZN34_INTERNAL_5ba813bc_4_k_cu_0ccc9cfe4cuda3std3__45__cpo7crbeginE[1];
.global .align 1 .b8 _ZN34_INTERNAL_5ba813bc_4_k_cu_0ccc9cfe4cuda3std3__45__cpo5crendE[1];
.global .align 1 .b8 _ZN34_INTERNAL_5ba813bc_4_k_cu_0ccc9cfe4cuda3std3__436_GLOBAL__N__5ba813bc_4_k_cu_0ccc9cfe6ignoreE[1];
.global .align 1 .b8 _ZN34_INTERNAL_5ba813bc_4_k_cu_0ccc9cfe4cuda3std3__419piecewise_constructE[1];
.global .align 1 .b8 _ZN34_INTERNAL_5ba813bc_4_k_cu_0ccc9cfe4cuda3std3__48in_placeE[1];
.global .align 1 .b8 _ZN34_INTERNAL_5ba813bc_4_k_cu_0ccc9cfe4cuda3std3__420unreachable_sentinelE[1];
.global .align 1 .b8 _ZN34_INTERNAL_5ba813bc_4_k_cu_0ccc9cfe4cuda3std3__47nulloptE[1];
.global .align 1 .b8 _ZN34_INTERNAL_5ba813bc_4_k_cu_0ccc9cfe4cuda3std3__48unexpectE[1];
.global .align 1 .b8 _ZN34_INTERNAL_5ba813bc_4_k_cu_0ccc9cfe4cuda3std6ranges3__45__cpo4swapE[1];
.global .align 1 .b8 _ZN34_INTERNAL_5ba813bc_4_k_cu_0ccc9cfe4cuda3std6ranges3__45__cpo9iter_moveE[1];
.global .align 1 .b8 _ZN34_INTERNAL_5ba813bc_4_k_cu_0ccc9cfe4cuda3std6ranges3__45__cpo5beginE[1];
.global .align 1 .b8 _ZN34_INTERNAL_5ba813bc_4_k_cu_0ccc9cfe4cuda3std6ranges3__45__cpo3endE[1];
.global .align 1 .b8 _ZN34_INTERNAL_5ba813bc_4_k_cu_0ccc9cfe4cuda3std6ranges3__45__cpo6cbeginE[1];
.global .align 1 .b8 _ZN34_INTERNAL_5ba813bc_4_k_cu_0ccc9cfe4cuda3std6ranges3__45__cpo4cendE[1];
.global .align 1 .b8 _ZN34_INTERNAL_5ba813bc_4_k_cu_0ccc9cfe4cuda3std6ranges3__45__cpo7advanceE[1];
.global .align 1 .b8 _ZN34_INTERNAL_5ba813bc_4_k_cu_0ccc9cfe4cuda3std6ranges3__45__cpo9iter_swapE[1];
.global .align 1 .b8 _ZN34_INTERNAL_5ba813bc_4_k_cu_0ccc9cfe4cuda3std6ranges3__45__cpo4nextE[1];
.global .align 1 .b8 _ZN34_INTERNAL_5ba813bc_4_k_cu_0ccc9cfe4cuda3std6ranges3__45__cpo4prevE[1];
.global .align 1 .b8 _ZN34_INTERNAL_5ba813bc_4_k_cu_0ccc9cfe4cuda3std6ranges3__45__cpo4dataE[1];
.global .align 1 .b8 _ZN34_INTERNAL_5ba813bc_4_k_cu_0ccc9cfe4cuda3std6ranges3__45__cpo5cdataE[1];
.global .align 1 .b8 _ZN34_INTERNAL_5ba813bc_4_k_cu_0ccc9cfe4cuda3std6ranges3__45__cpo4sizeE[1];
.global .align 1 .b8 _ZN34_INTERNAL_5ba813bc_4_k_cu_0ccc9cfe4cuda3std6ranges3__45__cpo5ssizeE[1];
.global .align 1 .b8 _ZN34_INTERNAL_5ba813bc_4_k_cu_0ccc9cfe4cuda3std6ranges3__45__cpo8distanceE[1];
.global .align 1 .b8 _ZN34_INTERNAL_5ba813bc_4_k_cu_0ccc9cfe6thrust24THRUST_300001_SM_1000_NS6system6detail10sequential3seqE[1];
.global .align 1 .b8 _ZN34_INTERNAL_5ba813bc_4_k_cu_0ccc9cfe6thrust24THRUST_300001_SM_1000_NS12placeholders2_1E[1];
.global .align 1 .b8 _ZN34_INTERNAL_5ba813bc_4_k_cu_0ccc9cfe6thrust24THRUST_300001_SM_1000_NS12placeholders2_2E[1];
.global .align 1 .b8 _ZN34_INTERNAL_5ba813bc_4_k_cu_0ccc9cfe6thrust24THRUST_300001_SM_1000_NS12placeholders2_3E[1];
.global .align 1 .b8 _ZN34_INTERNAL_5ba813bc_4_k_cu_0ccc9cfe6thrust24THRUST_300001_SM_1000_NS12placeholders2_4E[1];
.global .align 1 .b8 _ZN34_INTERNAL_5ba813bc_4_k_cu_0ccc9cfe6thrust24THRUST_300001_SM_1000_NS12placeholders2_5E[1];
.global .align 1 .b8 _ZN34_INTERNAL_5ba813bc_4_k_cu_0ccc9cfe6thrust24THRUST_300001_SM_1000_NS12placeholders2_6E[1];
.global .align 1 .b8 _ZN34_INTERNAL_5ba813bc_4_k_cu_0ccc9cfe6thrust24THRUST_300001_SM_1000_NS12placeholders2_7E[1];
.global .align 1 .b8 _ZN34_INTERNAL_5ba813bc_4_k_cu_0ccc9cfe6thrust24THRUST_300001_SM_1000_NS12placeholders2_8E[1];
.global .align 1 .b8 _ZN34_INTERNAL_5ba813bc_4_k_cu_0ccc9cfe6thrust24THRUST_300001_SM_1000_NS12placeholders2_9E[1];
.global .align 1 .b8 _ZN34_INTERNAL_5ba813bc_4_k_cu_0ccc9cfe6thrust24THRUST_300001_SM_1000_NS12placeholders3_10E[1];

.visible .entry _Z14to_padf_kernelPhS_S_Pjm(
	.param .u64 .ptr .align 1 _Z14to_padf_kernelPhS_S_Pjm_param_0,
	.param .u64 .ptr .align 1 _Z14to_padf_kernelPhS_S_Pjm_param_1,
	.param .u64 .ptr .align 1 _Z14to_padf_kernelPhS_S_Pjm_param_2,
	.param .u64 .ptr .align 1 _Z14to_padf_kernelPhS_S_Pjm_param_3,
	.param .u64 _Z14to_padf_kernelPhS_S_Pjm_param_4
)
{
	.reg .pred 	%p<2>;
	.reg .b16 	%rs<2>;
	.reg .b32 	%r<5>;
	.reg .b64 	%rd<17>;

	ld.param.u64 	%rd2, [_Z14to_padf_kernelPhS_S_Pjm_param_0];
	ld.param.u64 	%rd3, [_Z14to_padf_kernelPhS_S_Pjm_param_1];
	ld.param.u64 	%rd4, [_Z14to_padf_kernelPhS_S_Pjm_param_2];
	ld.param.u64 	%rd5, [_Z14to_padf_kernelPhS_S_Pjm_param_3];
	ld.param.u64 	%rd6, [_Z14to_padf_kernelPhS_S_Pjm_param_4];
	mov.u32 	%r2, %ctaid.x;
	mov.u32 	%r3, %ntid.x;
	mov.u32 	%r4, %tid.x;
	mad.lo.s32 	%r1, %r2, %r3, %r4;
	cvt.u64.u32 	%rd1, %r1;
	setp.le.u64 	%p1, %rd6, %rd1;
	@%p1 bra 	$L__BB0_2;
	cvta.to.global.u64 	%rd7, %rd3;
	cvta.to.global.u64 	%rd8, %rd2;
	cvta.to.global.u64 	%rd9, %rd4;
	cvta.to.global.u64 	%rd10, %rd5;
	add.s64 	%rd11, %rd7, %rd1;
	ld.global.u8 	%rd12, [%rd11];
	add.s64 	%rd13, %rd8, %rd12;
	ld.global.u8 	%rs1, [%rd13];
	add.s64 	%rd14, %rd9, %rd1;
	st.global.u8 	[%rd14], %rs1;
	shl.b64 	%rd15, %rd1, 2;
	add.s64 	%rd16, %rd10, %rd15;
	st.global.u32 	[%rd16], %r1;
$L__BB0_2:
	ret;

}
	// .globl	_Z15to_token_kernelPhS_S_PjP5tokenm
.visible .entry _Z15to_token_kernelPhS_S_PjP5tokenm(
	.param .u64 .ptr .align 1 _Z15to_token_kernelPhS_S_PjP5tokenm_param_0,
	.param .u64 .ptr .align 1 _Z15to_token_kernelPhS_S_PjP5tokenm_param_1,
	.param .u64 .ptr .align 1 _Z15to_token_kernelPhS_S_PjP5tokenm_param_2,
	.param .u64 .ptr .align 1 _Z15to_token_kernelPhS_S_PjP5tokenm_param_3,
	.param .u64 .ptr .align 1 _Z15to_token_kernelPhS_S_PjP5tokenm_param_4,
	.param .u64 _Z15to_token_kernelPhS_S_PjP5tokenm_param_5
)
{
	.reg .pred 	%p<3>;
	.reg .b16 	%rs<2>;
	.reg .b32 	%r<21>;
	.reg .b64 	%rd<24>;

	ld.param.u64 	%rd3, [_Z15to_token_kernelPhS_S_PjP5tokenm_param_0];
	ld.param.u64 	%rd4, [_Z15to_token_kernelPhS_S_PjP5tokenm_param_1];
	ld.param.u64 	%rd5, [_Z15to_token_kernelPhS_S_PjP5tokenm_param_2];
	ld.param.u64 	%rd7, [_Z15to_token_kernelPhS_S_PjP5tokenm_param_3];
	ld.param.u64 	%rd6, [_Z15to_token_kernelPhS_S_PjP5tokenm_param_4];
	ld.param.u64 	%rd8, [_Z15to_token_kernelPhS_S_PjP5tokenm_param_5];
	cvta.to.global.u64 	%rd1, %rd7;
	mov.u32 	%r4, %ctaid.x;
	mov.u32 	%r5, %ntid.x;
	mov.u32 	%r6, %tid.x;
	mad.lo.s32 	%r7, %r4, %r5, %r6;
	cvt.u64.u32 	%rd2, %r7;
	setp.le.u64 	%p1, %rd8, %rd2;
	@%p1 bra 	$L__BB1_4;
	cvt.u32.u64 	%r9, %rd2;
	shl.b64 	%rd9, %rd2, 2;
	add.s64 	%rd10, %rd1, %rd9;
	ld.global.u32 	%r1, [%rd10];
	setp.eq.s32 	%p2, %r9, 0;
	mov.b32 	%r20, 0;
	@%p2 bra 	$L__BB1_3;
	add.s32 	%r11, %r9, -1;
	mul.wide.u32 	%rd11, %r11, 4;
	add.s64 	%rd12, %rd1, %rd11;
	ld.global.u32 	%r12, [%rd12];
	add.s32 	%r20, %r12, 1;
$L__BB1_3:
	add.s32 	%r13, %r1, 1;
	cvt.u64.u32 	%rd13, %r1;
	cvta.to.global.u64 	%rd14, %rd5;
	add.s64 	%rd15, %rd14, %rd13;
	ld.global.u8 	%rd16, [%rd15];
	cvta.to.global.u64 	%rd17, %rd3;
	add.s64 	%rd18, %rd17, %rd16;
	ld.global.u8 	%rd19, [%rd18];
	cvta.to.global.u64 	%rd20, %rd4;
	add.s64 	%rd21, %rd20, %rd19;
	ld.global.u8 	%rs1, [%rd21];
	cvta.to.global.u64 	%rd22, %rd6;
	mad.lo.s64 	%rd23, %rd2, 9, %rd22;
	shr.u32 	%r14, %r20, 24;
	st.global.u8 	[%rd23+3], %r14;
	shr.u32 	%r15, %r20, 16;
	st.global.u8 	[%rd23+2], %r15;
	shr.u32 	%r16, %r20, 8;
	st.global.u8 	[%rd23+1], %r16;
	st.global.u8 	[%rd23], %r20;
	shr.u32 	%r17, %r13, 24;
	st.global.u8 	[%rd23+7], %r17;
	shr.u32 	%r18, %r13, 16;
	st.global.u8 	[%rd23+6], %r18;
	shr.u32 	%r19, %r13, 8;
	st.global.u8 	[%rd23+5], %r19;
	st.global.u8 	[%rd23+4], %r13;
	st.global.u8 	[%rd23+8], %rs1;
$L__BB1_4:
	ret;

}
	// .globl	_ZN3cub18CUB_300001_SM_10006detail11EmptyKernelIvEEvv
.visible .entry _ZN3cub18CUB_300001_SM_10006detail11EmptyKernelIvEEvv()
{


	ret;

}
	// .globl	_ZN3cub18CUB_300001_SM_10006detail6select23DeviceSelectSweepKernelINS2_10policy_hubIjNS0_8NullTypeElLb0ELNS0_10SelectImplE2EE10Policy1000EPjPS5_S9_PmNS0_13ScanTileStateIiLb1EEE11IsProducingS5_iNS2_19streaming_context_tIlLb1EEELS6_2EEEvT0_T1_T2_T3_T4_T5_T6_T7_iT8_NS1_7vsmem_tE
.visible .entry _ZN3cub18CUB_300001_SM_10006detail6select23DeviceSelectSweepKernelINS2_10policy_hubIjNS0_8NullTypeElLb0ELNS0_10SelectImplE2EE10Policy1000EPjPS5_S9_PmNS0_13ScanTileStateIiLb1EEE11IsProducingS5_iNS2_19streaming_context_tIlLb1EEELS6_2EEEvT0_T1_T2_T3_T4_T5_T6_T7_iT8_NS1_7vsmem_tE(
	.param .u64 .ptr .align 1 _ZN3cub18CUB_300001_SM_10006detail6select23DeviceSelectSweepKernelINS2_10policy_hubIjNS0_8NullTypeElLb0ELNS0_10SelectImplE2EE10Policy1000EPjPS5_S9_PmNS0_13ScanTileStateIiLb1EEE11IsProducingS5_iNS2_19streaming_context_tIlLb1EEELS6_2EEEvT0_T1_T2_T3_T4_T5_T6_T7_iT8_NS1_7vsmem_tE_param_0,
	.param .u64 .ptr .align 1 _ZN3cub18CUB_300001_SM_10006detail6select23DeviceSelectSweepKernelINS2_10policy_hubIjNS0_8NullTypeElLb0ELNS0_10SelectImplE2EE10Policy1000EPjPS5_S9_PmNS0_13ScanTileStateIiLb1EEE11IsProducingS5_iNS2_19streaming_context_tIlLb1EEELS6_2EEEvT0_T1_T2_T3_T4_T5_T6_T7_iT8_NS1_7vsmem_tE_param_1,
	.param .u64 .ptr .align 1 _ZN3cub18CUB_300001_SM_10006detail6select23DeviceSelectSweepKernelINS2_10policy_hubIjNS0_8NullTypeElLb0ELNS0_10SelectImplE2EE10Policy1000EPjPS5_S9_PmNS0_13ScanTileStateIiLb1EEE11IsProducingS5_iNS2_19streaming_context_tIlLb1EEELS6_2EEEvT0_T1_T2_T3_T4_T5_T6_T7_iT8_NS1_7vsmem_tE_param_2,
	.param .u64 .ptr .align 1 _ZN3cub18CUB_300001_SM_10006detail6select23DeviceSelectSweepKernelINS2_10policy_hubIjNS0_8NullTypeElLb0ELNS0_10SelectImplE2EE10Policy1000EPjPS5_S9_PmNS0_13ScanTileStateIiLb1EEE11IsProducingS5_iNS2_19streaming_context_tIlLb1EEELS6_2EEEvT0_T1_T2_T3_T4_T5_T6_T7_iT8_NS1_7vsmem_tE_param_3,
	.param .align 8 .b8 _ZN3cub18CUB_300001_SM_10006detail6select23DeviceSelectSweepKernelINS2_10policy_hubIjNS0_8NullTypeElLb0ELNS0_10SelectImplE2EE10Policy1000EPjPS5_S9_PmNS0_13ScanTileStateIiLb1EEE11IsProducingS5_iNS2_19streaming_context_tIlLb1EEELS6_2EEEvT0_T1_T2_T3_T4_T5_T6_T7_iT8_NS1_7vsmem_tE_param_4[8],
	.param .align 8 .b8 _ZN3cub18CUB_300001_SM_10006detail6select23DeviceSelectSweepKernelINS2_10policy_hubIjNS0_8NullTypeElLb0ELNS0_10SelectImplE2EE10Policy1000EPjPS5_S9_PmNS0_13ScanTileStateIiLb1EEE11IsProducingS5_iNS2_19streaming_context_tIlLb1EEELS6_2EEEvT0_T1_T2_T3_T4_T5_T6_T7_iT8_NS1_7vsmem_tE_param_5[40],
	.param .align 1 .b8 _ZN3cub18CUB_300001_SM_10006detail6select23DeviceSelectSweepKernelINS2_10policy_hubIjNS0_8NullTypeElLb0ELNS0_10SelectImplE2EE10Policy1000EPjPS5_S9_PmNS0_13ScanTileStateIiLb1EEE11IsProducingS5_iNS2_19streaming_context_tIlLb1EEELS6_2EEEvT0_T1_T2_T3_T4_T5_T6_T7_iT8_NS1_7vsmem_tE_param_6[1],
	.param .u32 _ZN3cub18CUB_300001_SM_10006detail6select23DeviceSelectSweepKernelINS2_10policy_hubIjNS0_8NullTypeElLb0ELNS0_10SelectImplE2EE10Policy1000EPjPS5_S9_PmNS0_13ScanTileStateIiLb1EEE11IsProducingS5_iNS2_19streaming_context_tIlLb1EEELS6_2EEEvT0_T1_T2_T3_T4_T5_T6_T7_iT8_NS1_7vsmem_tE_param_7,
	.param .u32 _ZN3cub18CUB_300001_SM_10006detail6select23DeviceSelectSweepKernelINS2_10policy_hubIjNS0_8NullTypeElLb0ELNS0_10SelectImplE2EE10Policy1000EPjPS5_S9_PmNS0_13ScanTileStateIiLb1EEE11IsProducingS5_iNS2_19streaming_context_tIlLb1EEELS6_2EEEvT0_T1_T2_T3_T4_T5_T6_T7_iT8_NS1_7vsmem_tE_param_8,
	.param .align 8 .b8 _ZN3cub18CUB_300001_SM_10006detail6select23DeviceSelectSweepKernelINS2_10policy_hubIjNS0_8NullTypeElLb0ELNS0_10SelectImplE2EE10Policy1000EPjPS5_S9_PmNS0_13ScanTileStateIiLb1EEE11IsProducingS5_iNS2_19streaming_context_tIlLb1EEELS6_2EEEvT0_T1_T2_T3_T4_T5_T6_T7_iT8_NS1_7vsmem_tE_param_9[40],
	.param .align 8 .b8 _ZN3cub18CUB_300001_SM_10006detail6select23DeviceSelectSweepKernelINS2_10policy_hubIjNS0_8NullTypeElLb0ELNS0_10SelectImplE2EE10Policy1000EPjPS5_S9_PmNS0_13ScanTileStateIiLb1EEE11IsProducingS5_iNS2_19streaming_context_tIlLb1EEELS6_2EEEvT0_T1_T2_T3_T4_T5_T6_T7_iT8_NS1_7vsmem_tE_param_10[8]
)
.maxntid 608
{
	.reg .pred 	%p<833>;
	.reg .b16 	%rs<392>;
	.reg .b32 	%r<2525>;
	.reg .b64 	%rd<2785>;
	// demoted variable
	.shared .align 16 .b8 _ZZN3cub18CUB_300001_SM_10006detail6select23DeviceSelectSweepKernelINS2_10policy_hubIjNS0_8NullTypeElLb0ELNS0_10SelectImplE2EE10Policy1000EPjPS5_S9_PmNS0_13ScanTileStateIiLb1EEE11IsProducingS5_iNS2_19streaming_context_tIlLb1EEELS6_2EEEvT0_T1_T2_T3_T4_T5_T6_T7_iT8_NS1_7vsmem_tEE19static_temp_storage[46208];
	ld.param.u64 	%rd4, [_ZN3cub18CUB_300001_SM_10006detail6select23DeviceSelectSweepKernelINS2_10policy_hubIjNS0_8NullTypeElLb0ELNS0_10SelectImplE2EE10Policy1000EPjPS5_S9_PmNS0_13ScanTileStateIiLb1EEE11IsProducingS5_iNS2_19streaming_context_tIlLb1EEELS6_2EEEvT0_T1_T2_T3_T4_T5_T6_T7_iT8_NS1_7vsmem_tE_param_4];
	ld.param.u64 	%rd9, [_ZN3cub18CUB_300001_SM_10006detail6select23DeviceSelectSweepKernelINS2_10policy_hubIjNS0_8NullTypeElLb0ELNS0_10SelectImplE2EE10Policy1000EPjPS5_S9_PmNS0_13ScanTileStateIiLb1EEE11IsProducingS5_iNS2_19streaming_context_tIlLb1EEELS6_2EEEvT0_T1_T2_T3_T4_T5_T6_T7_iT8_NS1_7vsmem_tE_param_5+32];
	ld.param.u64 	%rd881, [_ZN3cub18CUB_300001_SM_10006detail6select23DeviceSelectSweepKernelINS2_10policy_hubIjNS0_8NullTypeElLb0ELNS0_10SelectImplE2EE10Policy1000EPjPS5_S9_PmNS0_13ScanTileStateIiLb1EEE11IsProducingS5_iNS2_19streaming_context_tIlLb1EEELS6_2EEEvT0_T1_T2_T3_T4_T5_T6_T7_iT8_NS1_7vsmem_tE_param_5+24];
	ld.param.u64 	%rd882, [_ZN3cub18CUB_300001_SM_10006detail6select23DeviceSelectSweepKernelINS2_10policy_hubIjNS0_8NullTypeElLb0ELNS0_10SelectImplE2EE10Policy1000EPjPS5_S9_PmNS0_13ScanTileStateIiLb1EEE11IsProducingS5_iNS2_19streaming_context_tIlLb1EEELS6_2EEEvT0_T1_T2_T3_T4_T5_T6_T7_iT8_NS1_7vsmem_tE_param_5+16];
	ld.param.u64 	%rd883, [_ZN3cub18CUB_300001_SM_10006detail6select23DeviceSelectSweepKernelINS2_10policy_hubIjNS0_8NullTypeElLb0ELNS0_10SelectImplE2EE10Policy1000EPjPS5_S9_PmNS0_13ScanTileStateIiLb1EEE11IsProducingS5_iNS2_19streaming_context_tIlLb1EEELS6_2EEEvT0_T1_T2_T3_T4_T5_T6_T7_iT8_NS1_7vsmem_tE_param_5+8];
	ld.param.u64 	%rd884, [_ZN3cub18CUB_300001_SM_10006detail6select23DeviceSelectSweepKernelINS2_10policy_hubIjNS0_8NullTypeElLb0ELNS0_10SelectImplE2EE10Policy1000EPjPS5_S9_PmNS0_13ScanTileStateIiLb1EEE11IsProducingS5_iNS2_19streaming_context_tIlLb1EEELS6_2EEEvT0_T1_T2_T3_T4_T5_T6_T7_iT8_NS1_7vsmem_tE_param_5];
	ld.param.u64 	%rd885, [_ZN3cub18CUB_300001_SM_10006detail6select23DeviceSelectSweepKernelINS2_10policy_hubIjNS0_8NullTypeElLb0ELNS0_10SelectImplE2EE10Policy1000EPjPS5_S9_PmNS0_13ScanTileStateIiLb1EEE11IsProducingS5_iNS2_19streaming_context_tIlLb1EEELS6_2EEEvT0_T1_T2_T3_T4_T5_T6_T7_iT8_NS1_7vsmem_tE_param_0];
	ld.param.u64 	%rd886, [_ZN3cub18CUB_300001_SM_10006detail6select23DeviceSelectSweepKernelINS2_10policy_hubIjNS0_8NullTypeElLb0ELNS0_10SelectImplE2EE10Policy1000EPjPS5_S9_PmNS0_13ScanTileStateIiLb1EEE11IsProducingS5_iNS2_19streaming_context_tIlLb1EEELS6_2EEEvT0_T1_T2_T3_T4_T5_T6_T7_iT8_NS1_7vsmem_tE_param_2];
	ld.param.u32 	%r571, [_ZN3cub18CUB_300001_SM_10006detail6select23DeviceSelectSweepKernelINS2_10policy_hubIjNS0_8NullTypeElLb0ELNS0_10SelectImplE2EE10Policy1000EPjPS5_S9_PmNS0_13ScanTileStateIiLb1EEE11IsProducingS5_iNS2_19streaming_context_tIlLb1EEELS6_2EEEvT0_T1_T2_T3_T4_T5_T6_T7_iT8_NS1_7vsmem_tE_param_7];
	ld.param.u32 	%r572, [_ZN3cub18CUB_300001_SM_10006detail6select23DeviceSelectSweepKernelINS2_10policy_hubIjNS0_8NullTypeElLb0ELNS0_10SelectImplE2EE10Policy1000EPjPS5_S9_PmNS0_13ScanTileStateIiLb1EEE11IsProducingS5_iNS2_19streaming_context_tIlLb1EEELS6_2EEEvT0_T1_T2_T3_T4_T5_T6_T7_iT8_NS1_7vsmem_tE_param_8];
	mov.b64 	%rd887, _ZN3cub18CUB_300001_SM_10006detail6select23DeviceSelectSweepKernelINS2_10policy_hubIjNS0_8NullTypeElLb0ELNS0_10SelectImplE2EE10Policy1000EPjPS5_S9_PmNS0_13ScanTileStateIiLb1EEE11IsProducingS5_iNS2_19streaming_context_tIlLb1EEELS6_2EEEvT0_T1_T2_T3_T4_T5_T6_T7_iT8_NS1_7vsmem_tE_param_9;
	mov.u64 	%rd1, %rd887;
	cvta.to.global.u64 	%rd2, %rd885;
	cvta.to.global.u64 	%rd3, %rd886;
	cvta.to.global.u64 	%rd5, %rd884;
	cvta.to.global.u64 	%rd6, %rd883;
	cvta.to.global.u64 	%rd7, %rd882;
	cvta.to.global.u64 	%rd8, %rd881;
	mov.u32 	%r573, %ctaid.x;
	mov.u32 	%r574, %nctaid.y;
	mov.u32 	%r575, %ctaid.y;
	mad.lo.s32 	%r2418, %r573, %r574, %r575;
	mul.lo.s32 	%r2, %r2418, 11552;
	add.s32 	%r576, %r572, -1;
	setp.ge.s32 	%p39, %r2418, %r576;
	@%p39 bra 	$L__BB3_408;
	setp.ne.s32 	%p533, %r2418, 0;
	@%p533 bra 	$L__BB3_197;
	ld.param.u8 	%rs296, [%rd1];
	setp.eq.s16 	%p697, %rs296, 0;
	ld.param.u64 	%rd2107, [%rd1+16];
	selp.b64 	%rd2108, %rd2107, 0, %p697;
	cvt.u64.u32 	%rd2109, %r2;
	add.s64 	%rd2110, %rd2108, %rd2109;
	mov.u32 	%r3, %tid.x;
	and.b32  	%r2029, %r3, 31;
	and.b32  	%r2030, %r3, 992;
	mul.lo.s32 	%r2031, %r2030, 19;
	or.b32  	%r2032, %r2031, %r2029;
	cvt.u64.u32 	%rd2111, %r2032;
	add.s64 	%rd2112, %rd2110, %rd2111;
	shl.b64 	%rd2113, %rd2112, 2;
	add.s64 	%rd2114, %rd2, %rd2113;
	ld.global.u32 	%r2033, [%rd2114];
	ld.global.u32 	%r2034, [%rd2114+128];
	ld.global.u32 	%r2035, [%rd2114+256];
	ld.global.u32 	%r2036, [%rd2114+384];
	ld.global.u32 	%r2037, [%rd2114+512];
	ld.global.u32 	%r2038, [%rd2114+640];
	ld.global.u32 	%r2039, [%rd2114+768];
	ld.global.u32 	%r2040, [%rd2114+896];
	ld.global.u32 	%r2041, [%rd2114+1024];
	ld.global.u32 	%r2042, [%rd2114+1152];
	ld.global.u32 	%r2043, [%rd2114+1280];
	ld.global.u32 	%r2044, [%rd2114+1408];
	ld.global.u32 	%r2045, [%rd2114+1536];
	ld.global.u32 	%r2046, [%rd2114+1664];
	ld.global.u32 	%r2047, [%rd2114+1792];
	ld.global.u32 	%r2048, [%rd2114+1920];
	ld.global.u32 	%r2049, [%rd2114+2048];
	ld.global.u32 	%r2050, [%rd2114+2176];
	ld.global.u32 	%r2051, [%rd2114+2304];
	// begin inline asm
	mov.u32 %r2028, %laneid;
	// end inline asm
	shr.u32 	%r5, %r3, 5;
	mad.lo.s32 	%r2052, %r5, 608, %r2028;
	shl.b32 	%r2053, %r2052, 2;
	mov.u32 	%r2054, _ZZN3cub18CUB_300001_SM_10006detail6select23DeviceSelectSweepKernelINS2_10policy_hubIjNS0_8NullTypeElLb0ELNS0_10SelectImplE2EE10Policy1000EPjPS5_S9_PmNS0_13ScanTileStateIiLb1EEE11IsProducingS5_iNS2_19streaming_context_tIlLb1EEELS6_2EEEvT0_T1_T2_T3_T4_T5_T6_T7_iT8_NS1_7vsmem_tEE19static_temp_storage;
	add.s32 	%r2055, %r2054, %r2053;
	st.shared.u32 	[%r2055], %r2033;
	st.shared.u32 	[%r2055+128], %r2034;
	st.shared.u32 	[%r2055+256], %r2035;
	st.shared.u32 	[%r2055+384], %r2036;
	st.shared.u32 	[%r2055+512], %r2037;
	st.shared.u32 	[%r2055+640], %r2038;
	st.shared.u32 	[%r2055+768], %r2039;
	st.shared.u32 	[%r2055+896], %r2040;
	st.shared.u32 	[%r2055+1024], %r2041;
	st.shared.u32 	[%r2055+1152], %r2042;
	st.shared.u32 	[%r2055+1280], %r2043;
	st.shared.u32 	[%r2055+1408], %r2044;
	st.shared.u32 	[%r2055+1536], %r2045;
	st.shared.u32 	[%r2055+1664], %r2046;
	st.shared.u32 	[%r2055+1792], %r2047;
	st.shared.u32 	[%r2055+1920], %r2048;
	st.shared.u32 	[%r2055+2048], %r2049;
	st.shared.u32 	[%r2055+2176], %r2050;
	st.shared.u32 	[%r2055+2304], %r2051;
	bar.warp.sync 	-1;
	mad.lo.s32 	%r2056, %r2028, 72, %r2055;
	ld.shared.u32 	%r6, [%r2056];
	ld.shared.u32 	%r7, [%r2056+4];
	ld.shared.u32 	%r8, [%r2056+8];
	ld.shared.u32 	%r9, [%r2056+12];
	ld.shared.u32 	%r10, [%r2056+16];
	ld.shared.u32 	%r11, [%r2056+20];
	ld.shared.u32 	%r12, [%r2056+24];
	ld.shared.u32 	%r13, [%r2056+28];
	ld.shared.u32 	%r14, [%r2056+32];
	ld.shared.u32 	%r15, [%r2056+36];
	ld.shared.u32 	%r16, [%r2056+40];
	ld.shared.u32 	%r17, [%r2056+44];
	ld.shared.u32 	%r18, [%r2056+48];
	ld.shared.u32 	%r19, [%r2056+52];
	ld.shared.u32 	%r20, [%r2056+56];
	ld.shared.u32 	%r21, [%r2056+60];
	ld.shared.u32 	%r22, [%r2056+64];
	ld.shared.u32 	%r23, [%r2056+68];
	ld.shared.u32 	%r24, [%r2056+72];
	add.s64 	%rd10, %rd9, -1;
	add.s32 	%r2057, %r6, 1;
	cvt.u64.u32 	%rd11, %r2057;
	and.b64  	%rd2115, %rd9, -4294967296;
	setp.ne.s64 	%p698, %rd2115, 0;
	@%p698 bra 	$L__BB3_4;
	cvt.u32.u64 	%r2058, %rd9;
	cvt.u32.u64 	%r2059, %rd11;
	rem.u32 	%r2060, %r2059, %r2058;
	cvt.u64.u32 	%rd2479, %r2060;
	bra.uni 	$L__BB3_5;
$L__BB3_4:
	rem.u64 	%rd2479, %rd11, %rd9;
$L__BB3_5:
	cvt.u64.u32 	%rd2116, %r6;
	add.s64 	%rd2117, %rd6, %rd2116;
	ld.global.u8 	%rd2118, [%rd2117];
	add.s64 	%rd2119, %rd8, %rd2118;
	ld.global.u8 	%r2061, [%rd2119];
	mul.wide.u32 	%rd2120, %r2061, 256;
	add.s64 	%rd2121, %rd5, %rd2479;
	ld.global.u8 	%rd2122, [%rd2121];
	or.b64  	%rd2123, %rd2120, %rd2122;
	add.s64 	%rd2124, %rd7, %rd2123;
	ld.global.u8 	%rs297, [%rd2124];
	setp.eq.s64 	%p699, %rd10, %rd2116;
	setp.ne.s16 	%p700, %rs297, 0;
	or.pred  	%p1, %p699, %p700;
	selp.u32 	%r25, 1, 0, %p1;
	add.s32 	%r2062, %r7, 1;
	cvt.u64.u32 	%rd15, %r2062;
	and.b64  	%rd2125, %rd9, -4294967296;
	setp.ne.s64 	%p701, %rd2125, 0;
	@%p701 bra 	$L__BB3_7;
	cvt.u32.u64 	%r2063, %rd9;
	cvt.u32.u64 	%r2064, %rd15;
	rem.u32 	%r2065, %r2064, %r2063;
	cvt.u64.u32 	%rd2480, %r2065;
	bra.uni 	$L__BB3_8;
$L__BB3_7:
	rem.u64 	%rd2480, %rd15, %rd9;
$L__BB3_8:
	cvt.u64.u32 	%rd2126, %r7;
	add.s64 	%rd2127, %rd6, %rd2126;
	ld.global.u8 	%rd2128, [%rd2127];
	add.s64 	%rd2129, %rd8, %rd2128;
	ld.global.u8 	%r2066, [%rd2129];
	mul.wide.u32 	%rd2130, %r2066, 256;
	add.s64 	%rd2131, %rd5, %rd2480;
	ld.global.u8 	%rd2132, [%rd2131];
	or.b64  	%rd2133, %rd2130, %rd2132;
	add.s64 	%rd2134, %rd7, %rd2133;
	ld.global.u8 	%rs300, [%rd2134];
	setp.eq.s64 	%p702, %rd10, %rd2126;
	setp.ne.s16 	%p703, %rs300, 0;
	or.pred  	%p2, %p702, %p703;
	selp.u32 	%r26, 1, 0, %p2;
	add.s32 	%r2067, %r8, 1;
	cvt.u64.u32 	%rd19, %r2067;
	and.b64  	%rd2135, %rd9, -4294967296;
	setp.ne.s64 	%p704, %rd2135, 0;
	@%p704 bra 	$L__BB3_10;
	cvt.u32.u64 	%r2068, %rd9;
	cvt.u32.u64 	%r2069, %rd19;
	rem.u32 	%r2070, %r2069, %r2068;
	cvt.u64.u32 	%rd2481, %r2070;
	bra.uni 	$L__BB3_11;
$L__BB3_10:
	rem.u64 	%rd2481, %rd19, %rd9;
$L__BB3_11:
	cvt.u64.u32 	%rd2136, %r8;
	add.s64 	%rd2137, %rd6, %rd2136;
	ld.global.u8 	%rd2138, [%rd2137];
	add.s64 	%rd2139, %rd8, %rd2138;
	ld.global.u8 	%r2071, [%rd2139];
	mul.wide.u32 	%rd2140, %r2071, 256;
	add.s64 	%rd2141, %rd5, %rd2481;
	ld.global.u8 	%rd2142, [%rd2141];
	or.b64  	%rd2143, %rd2140, %rd2142;
	add.s64 	%rd2144, %rd7, %rd2143;
	ld.global.u8 	%rs303, [%rd2144];
	setp.eq.s64 	%p705, %rd10, %rd2136;
	setp.ne.s16 	%p706, %rs303, 0;
	or.pred  	%p3, %p705, %p706;
	selp.u32 	%r27, 1, 0, %p3;
	add.s32 	%r2072, %r9, 1;
	cvt.u64.u32 	%rd23, %r2072;
	and.b64  	%rd2145, %rd9, -4294967296;
	setp.ne.s64 	%p707, %rd2145, 0;
	@%p707 bra 	$L__BB3_13;
	cvt.u32.u64 	%r2073, %rd9;
	cvt.u32.u64 	%r2074, %rd23;
	rem.u32 	%r2075, %r2074, %r2073;
	cvt.u64.u32 	%rd2482, %r2075;
	bra.uni 	$L__BB3_14;
$L__BB3_13:
	rem.u64 	%rd2482, %rd23, %rd9;
$L__BB3_14:
	cvt.u64.u32 	%rd2146, %r9;
	add.s64 	%rd2147, %rd6, %rd2146;
	ld.global.u8 	%rd2148, [%rd2147];
	add.s64 	%rd2149, %rd8, %rd2148;
	ld.global.u8 	%r2076, [%rd2149];
	mul.wide.u32 	%rd2150, %r2076, 256;
	add.s64 	%rd2151, %rd5, %rd2482;
	ld.global.u8 	%rd2152, [%rd2151];
	or.b64  	%rd2153, %rd2150, %rd2152;
	add.s64 	%rd2154, %rd7, %rd2153;
	ld.global.u8 	%rs306, [%rd2154];
	setp.eq.s64 	%p708, %rd10, %rd2146;
	setp.ne.s16 	%p709, %rs306, 0;
	or.pred  	%p4, %p708, %p709;
	selp.u32 	%r28, 1, 0, %p4;
	add.s32 	%r2077, %r10, 1;
	cvt.u64.u32 	%rd27, %r2077;
	and.b64  	%rd2155, %rd9, -4294967296;
	setp.ne.s64 	%p710, %rd2155, 0;
	@%p710 bra 	$L__BB3_16;
	cvt.u32.u64 	%r2078, %rd9;
	cvt.u32.u64 	%r2079, %rd27;
	rem.u32 	%r2080, %r2079, %r2078;
	cvt.u64.u32 	%rd2483, %r2080;
	bra.uni 	$L__BB3_17;
$L__BB3_16:
	rem.u64 	%rd2483, %rd27, %rd9;
$L__BB3_17:
	cvt.u64.u32 	%rd2156, %r10;
	add.s64 	%rd2157, %rd6, %rd2156;
	ld.global.u8 	%rd2158, [%rd2157];
	add.s64 	%rd2159, %rd8, %rd2158;
	ld.global.u8 	%r2081, [%rd2159];
	mul.wide.u32 	%rd2160, %r2081, 256;
	add.s64 	%rd2161, %rd5, %rd2483;
	ld.global.u8 	%rd2162, [%rd2161];
	or.b64  	%rd2163, %rd2160, %rd2162;
	add.s64 	%rd2164, %rd7, %rd2163;
	ld.global.u8 	%rs309, [%rd2164];
	setp.eq.s64 	%p711, %rd10, %rd2156;
	setp.ne.s16 	%p712, %rs309, 0;
	or.pred  	%p5, %p711, %p712;
	selp.u32 	%r29, 1, 0, %p5;
	add.s32 	%r2082, %r11, 1;
	cvt.u64.u32 	%rd31, %r2082;
	and.b64  	%rd2165, %rd9, -4294967296;
	setp.ne.s64 	%p713, %rd2165, 0;
	@%p713 bra 	$L__BB3_19;
	cvt.u32.u64 	%r2083, %rd9;
	cvt.u32.u64 	%r2084, %rd31;
	rem.u32 	%r2085, %r2084, %r2083;
	cvt.u64.u32 	%rd2484, %r2085;
	bra.uni 	$L__BB3_20;
$L__BB3_19:
	rem.u64 	%rd2484, %rd31, %rd9;
$L__BB3_20:
	cvt.u64.u32 	%rd2166, %r11;
	add.s64 	%rd2167, %rd6, %rd2166;
	ld.global.u8 	%rd2168, [%rd2167];
	add.s64 	%rd2169, %rd8, %rd2168;
	ld.global.u8 	%r2086, [%rd2169];
	mul.wide.u32 	%rd2170, %r2086, 256;
	add.s64 	%rd2171, %rd5, %rd2484;
	ld.global.u8 	%rd2172, [%rd2171];
	or.b64  	%rd2173, %rd2170, %rd2172;
	add.s64 	%rd2174, %rd7, %rd2173;
	ld.global.u8 	%rs312, [%rd2174];
	setp.eq.s64 	%p714, %rd10, %rd2166;
	setp.ne.s16 	%p715, %rs312, 0;
	or.pred  	%p6, %p714, %p715;
	selp.u32 	%r30, 1, 0, %p6;
	add.s32 	%r2087, %r12, 1;
	cvt.u64.u32 	%rd35, %r2087;
	and.b64  	%rd2175, %rd9, -4294967296;
	setp.ne.s64 	%p716, %rd2175, 0;
	@%p716 bra 	$L__BB3_22;
	cvt.u32.u64 	%r2088, %rd9;
	cvt.u32.u64 	%r2089, %rd35;
	rem.u32 	%r2090, %r2089, %r2088;
	cvt.u64.u32 	%rd2485, %r2090;
	bra.uni 	$L__BB3_23;
$L__BB3_22:
	rem.u64 	%rd2485, %rd35, %rd9;
$L__BB3_23:
	cvt.u64.u32 	%rd2176, %r12;
	add.s64 	%rd2177, %rd6, %rd2176;
	ld.global.u8 	%rd2178, [%rd2177];
	add.s64 	%rd2179, %rd8, %rd2178;
	ld.global.u8 	%r2091, [%rd2179];
	mul.wide.u32 	%rd2180, %r2091, 256;
	add.s64 	%rd2181, %rd5, %rd2485;
	ld.global.u8 	%rd2182, [%rd2181];
	or.b64  	%rd2183, %rd2180, %rd2182;
	add.s64 	%rd2184, %rd7, %rd2183;
	ld.global.u8 	%rs315, [%rd2184];
	setp.eq.s64 	%p717, %rd10, %rd2176;
	setp.ne.s16 	%p718, %rs315, 0;
	or.pred  	%p7, %p717, %p718;
	selp.u32 	%r31, 1, 0, %p7;
	add.s32 	%r2092, %r13, 1;
	cvt.u64.u32 	%rd39, %r2092;
	and.b64  	%rd2185, %rd9, -4294967296;
	setp.ne.s64 	%p719, %rd2185, 0;
	@%p719 bra 	$L__BB3_25;
	cvt.u32.u64 	%r2093, %rd9;
	cvt.u32.u64 	%r2094, %rd39;
	rem.u32 	%r2095, %r2094, %r2093;
	cvt.u64.u32 	%rd2486, %r2095;
	bra.uni 	$L__BB3_26;
$L__BB3_25:
	rem.u64 	%rd2486, %rd39, %rd9;
$L__BB3_26:
	cvt.u64.u32 	%rd2186, %r13;
	add.s64 	%rd2187, %rd6, %rd2186;
	ld.global.u8 	%rd2188, [%rd2187];
	add.s64 	%rd2189, %rd8, %rd2188;
	ld.global.u8 	%r2096, [%rd2189];
	mul.wide.u32 	%rd2190, %r2096, 256;
	add.s64 	%rd2191, %rd5, %rd2486;
	ld.global.u8 	%rd2192, [%rd2191];
	or.b64  	%rd2193, %rd2190, %rd2192;
	add.s64 	%rd2194, %rd7, %rd2193;
	ld.global.u8 	%rs318, [%rd2194];
	setp.eq.s64 	%p720, %rd10, %rd2186;
	setp.ne.s16 	%p721, %rs318, 0;
	or.pred  	%p8, %p720, %p721;
	selp.u32 	%r32, 1, 0, %p8;
	add.s32 	%r2097, %r14, 1;
	cvt.u64.u32 	%rd43, %r2097;
	and.b64  	%rd2195, %rd9, -4294967296;
	setp.ne.s64 	%p722, %rd2195, 0;
	@%p722 bra 	$L__BB3_28;
	cvt.u32.u64 	%r2098, %rd9;
	cvt.u32.u64 	%r2099, %rd43;
	rem.u32 	%r2100, %r2099, %r2098;
	cvt.u64.u32 	%rd2487, %r2100;
	bra.uni 	$L__BB3_29;
$L__BB3_28:
	rem.u64 	%rd2487, %rd43, %rd9;
$L__BB3_29:
	cvt.u64.u32 	%rd2196, %r14;
	add.s64 	%rd2197, %rd6, %rd2196;
	ld.global.u8 	%rd2198, [%rd2197];
	add.s64 	%rd2199, %rd8, %rd2198;
	ld.global.u8 	%r2101, [%rd2199];
	mul.wide.u32 	%rd2200, %r2101, 256;
	add.s64 	%rd2201, %rd5, %rd2487;
	ld.global.u8 	%rd2202, [%rd2201];
	or.b64  	%rd2203, %rd2200, %rd2202;
	add.s64 	%rd2204, %rd7, %rd2203;
	ld.global.u8 	%rs321, [%rd2204];
	setp.eq.s64 	%p723, %rd10, %rd2196;
	setp.ne.s16 	%p724, %rs321, 0;
	or.pred  	%p9, %p723, %p724;
	selp.u32 	%r33, 1, 0, %p9;
	add.s32 	%r2102, %r15, 1;
	cvt.u64.u32 	%rd47, %r2102;
	and.b64  	%rd2205, %rd9, -4294967296;
	setp.ne.s64 	%p725, %rd2205, 0;
	@%p725 bra 	$L__BB3_31;
	cvt.u32.u64 	%r2103, %rd9;
	cvt.u32.u64 	%r2104, %rd47;
	rem.u32 	%r2105, %r2104, %r2103;
	cvt.u64.u32 	%rd2488, %r2105;
	bra.uni 	$L__BB3_32;
$L__BB3_31:
	rem.u64 	%rd2488, %rd47, %rd9;
$L__BB3_32:
	cvt.u64.u32 	%rd2206, %r15;
	add.s64 	%rd2207, %rd6, %rd2206;
	ld.global.u8 	%rd2208, [%rd2207];
	add.s64 	%rd2209, %rd8, %rd2208;
	ld.global.u8 	%r2106, [%rd2209];
	mul.wide.u32 	%rd2210, %r2106, 256;
	add.s64 	%rd2211, %rd5, %rd2488;
	ld.global.u8 	%rd2212, [%rd2211];
	or.b64  	%rd2213, %rd2210, %rd2212;
	add.s64 	%rd2214, %rd7, %rd2213;
	ld.global.u8 	%rs324, [%rd2214];
	setp.eq.s64 	%p726, %rd10, %rd2206;
	setp.ne.s16 	%p727, %rs324, 0;
	or.pred  	%p10, %p726, %p727;
	selp.u32 	%r34, 1, 0, %p10;
	add.s32 	%r2107, %r16, 1;
	cvt.u64.u32 	%rd51, %r2107;
	and.b64  	%rd2215, %rd9, -4294967296;
	setp.ne.s64 	%p728, %rd2215, 0;
	@%p728 bra 	$L__BB3_34;
	cvt.u32.u64 	%r2108, %rd9;
	cvt.u32.u64 	%r2109, %rd51;
	rem.u32 	%r2110, %r2109, %r2108;
	cvt.u64.u32 	%rd2489, %r2110;
	bra.uni 	$L__BB3_35;
$L__BB3_34:
	rem.u64 	%rd2489, %rd51, %rd9;
$L__BB3_35:
	cvt.u64.u32 	%rd2216, %r16;
	add.s64 	%rd2217, %rd6, %rd2216;
	ld.global.u8 	%rd2218, [%rd2217];
	add.s64 	%rd2219, %rd8, %rd2218;
	ld.global.u8 	%r2111, [%rd2219];
	mul.wide.u32 	%rd2220, %r2111, 256;
	add.s64 	%rd2221, %rd5, %rd2489;
	ld.global.u8 	%rd2222, [%rd2221];
	or.b64  	%rd2223, %rd2220, %rd2222;
	add.s64 	%rd2224, %rd7, %rd2223;
	ld.global.u8 	%rs327, [%rd2224];
	setp.eq.s64 	%p729, %rd10, %rd2216;
	setp.ne.s16 	%p730, %rs327, 0;
	or.pred  	%p11, %p729, %p730;
	selp.u32 	%r35, 1, 0, %p11;
	add.s32 	%r2112, %r17, 1;
	cvt.u64.u32 	%rd55, %r2112;
	and.b64  	%rd2225, %rd9, -4294967296;
	setp.ne.s64 	%p731, %rd2225, 0;
	@%p731 bra 	$L__BB3_37;
	cvt.u32.u64 	%r2113, %rd9;
	cvt.u32.u64 	%r2114, %rd55;
	rem.u32 	%r2115, %r2114, %r2113;
	cvt.u64.u32 	%rd2490, %r2115;
	bra.uni 	$L__BB3_38;
$L__BB3_37:
	rem.u64 	%rd2490, %rd55, %rd9;
$L__BB3_38:
	cvt.u64.u32 	%rd2226, %r17;
	add.s64 	%rd2227, %rd6, %rd2226;
	ld.global.u8 	%rd2228, [%rd2227];
	add.s64 	%rd2229, %rd8, %rd2228;
	ld.global.u8 	%r2116, [%rd2229];
	mul.wide.u32 	%rd2230, %r2116, 256;
	add.s64 	%rd2231, %rd5, %rd2490;
	ld.global.u8 	%rd2232, [%rd2231];
	or.b64  	%rd2233, %rd2230, %rd2232;
	add.s64 	%rd2234, %rd7, %rd2233;
	ld.global.u8 	%rs330, [%rd2234];
	setp.eq.s64 	%p732, %rd10, %rd2226;
	setp.ne.s16 	%p733, %rs330, 0;
	or.pred  	%p12, %p732, %p733;
	selp.u32 	%r36, 1, 0, %p12;
	add.s32 	%r2117, %r18, 1;
	cvt.u64.u32 	%rd59, %r2117;
	and.b64  	%rd2235, %rd9, -4294967296;
	setp.ne.s64 	%p734, %rd2235, 0;
	@%p734 bra 	$L__BB3_40;
	cvt.u32.u64 	%r2118, %rd9;
	cvt.u32.u64 	%r2119, %rd59;
	rem.u32 	%r2120, %r2119, %r2118;
	cvt.u64.u32 	%rd2491, %r2120;
	bra.uni 	$L__BB3_41;
$L__BB3_40:
	rem.u64 	%rd2491, %rd59, %rd9;
$L__BB3_41:
	cvt.u64.u32 	%rd2236, %r18;
	add.s64 	%rd2237, %rd6, %rd2236;
	ld.global.u8 	%rd2238, [%rd2237];
	add.s64 	%rd2239, %rd8, %rd2238;
	ld.global.u8 	%r2121, [%rd2239];
	mul.wide.u32 	%rd2240, %r2121, 256;
	add.s64 	%rd2241, %rd5, %rd2491;
	ld.global.u8 	%rd2242, [%rd2241];
	or.b64  	%rd2243, %rd2240, %rd2242;
	add.s64 	%rd2244, %rd7, %rd2243;
	ld.global.u8 	%rs333, [%rd2244];
	setp.eq.s64 	%p735, %rd10, %rd2236;
	setp.ne.s16 	%p736, %rs333, 0;
	or.pred  	%p13, %p735, %p736;
	selp.u32 	%r37, 1, 0, %p13;
	add.s32 	%r2122, %r19, 1;
	cvt.u64.u32 	%rd63, %r2122;
	and.b64  	%rd2245, %rd9, -4294967296;
	setp.ne.s64 	%p737, %rd2245, 0;
	@%p737 bra 	$L__BB3_43;
	cvt.u32.u64 	%r2123, %rd9;
	cvt.u32.u64 	%r2124, %rd63;
	rem.u32 	%r2125, %r2124, %r2123;
	cvt.u64.u32 	%rd2492, %r2125;
	bra.uni 	$L__BB3_44;
$L__BB3_43:
	rem.u64 	%rd2492, %rd63, %rd9;
$L__BB3_44:
	cvt.u64.u32 	%rd2246, %r19;
	add.s64 	%rd2247, %rd6, %rd2246;
	ld.global.u8 	%rd2248, [%rd2247];
	add.s64 	%rd2249, %rd8, %rd2248;
	ld.global.u8 	%r2126, [%rd2249];
	mul.wide.u32 	%rd2250, %r2126, 256;
	add.s64 	%rd2251, %rd5, %rd2492;
	ld.global.u8 	%rd2252, [%rd2251];
	or.b64  	%rd2253, %rd2250, %rd2252;
	add.s64 	%rd2254, %rd7, %rd2253;
	ld.global.u8 	%rs336, [%rd2254];
	setp.eq.s64 	%p738, %rd10, %rd2246;
	setp.ne.s16 	%p739, %rs336, 0;
	or.pred  	%p14, %p738, %p739;
	selp.u32 	%r38, 1, 0, %p14;
	add.s32 	%r2127, %r20, 1;
	cvt.u64.u32 	%rd67, %r2127;
	and.b64  	%rd2255, %rd9, -4294967296;
	setp.ne.s64 	%p740, %rd2255, 0;
	@%p740 bra 	$L__BB3_46;
	cvt.u32.u64 	%r2128, %rd9;
	cvt.u32.u64 	%r2129, %rd67;
	rem.u32 	%r2130, %r2129, %r2128;
	cvt.u64.u32 	%rd2493, %r2130;
	bra.uni 	$L__BB3_47;
$L__BB3_46:
	rem.u64 	%rd2493, %rd67, %rd9;
$L__BB3_47:
	cvt.u64.u32 	%rd2256, %r20;
	add.s64 	%rd2257, %rd6, %rd2256;
	ld.global.u8 	%rd2258, [%rd2257];
	add.s64 	%rd2259, %rd8, %rd2258;
	ld.global.u8 	%r2131, [%rd2259];
	mul.wide.u32 	%rd2260, %r2131, 256;
	add.s64 	%rd2261, %rd5, %rd2493;
	ld.global.u8 	%rd2262, [%rd2261];
	or.b64  	%rd2263, %rd2260, %rd2262;
	add.s64 	%rd2264, %rd7, %rd2263;
	ld.global.u8 	%rs339, [%rd2264];
	setp.eq.s64 	%p741, %rd10, %rd2256;
	setp.ne.s16 	%p742, %rs339, 0;
	or.pred  	%p15, %p741, %p742;
	selp.u32 	%r39, 1, 0, %p15;
	add.s32 	%r2132, %r21, 1;
	cvt.u64.u32 	%rd71, %r2132;
	and.b64  	%rd2265, %rd9, -4294967296;
	setp.ne.s64 	%p743, %rd2265, 0;
	@%p743 bra 	$L__BB3_49;
	cvt.u32.u64 	%r2133, %rd9;
	cvt.u32.u64 	%r2134, %rd71;
	rem.u32 	%r2135, %r2134, %r2133;
	cvt.u64.u32 	%rd2494, %r2135;
	bra.uni 	$L__BB3_50;
$L__BB3_49:
	rem.u64 	%rd2494, %rd71, %rd9;
$L__BB3_50:
	cvt.u64.u32 	%rd2266, %r21;
	add.s64 	%rd2267, %rd6, %rd2266;
	ld.global.u8 	%rd2268, [%rd2267];
	add.s64 	%rd2269, %rd8, %rd2268;
	ld.global.u8 	%r2136, [%rd2269];
	mul.wide.u32 	%rd2270, %r2136, 256;
	add.s64 	%rd2271, %rd5, %rd2494;
	ld.global.u8 	%rd2272, [%rd2271];
	or.b64  	%rd2273, %rd2270, %rd2272;
	add.s64 	%rd2274, %rd7, %rd2273;
	ld.global.u8 	%rs342, [%rd2274];
	setp.eq.s64 	%p744, %rd10, %rd2266;
	setp.ne.s16 	%p745, %rs342, 0;
	or.pred  	%p16, %p744, %p745;
	selp.u32 	%r40, 1, 0, %p16;
	add.s32 	%r2137, %r22, 1;
	cvt.u64.u32 	%rd75, %r2137;
	and.b64  	%rd2275, %rd9, -4294967296;
	setp.ne.s64 	%p746, %rd2275, 0;
	@%p746 bra 	$L__BB3_52;
	cvt.u32.u64 	%r2138, %rd9;
	cvt.u32.u64 	%r2139, %rd75;
	rem.u32 	%r2140, %r2139, %r2138;
	cvt.u64.u32 	%rd2495, %r2140;
	bra.uni 	$L__BB3_53;
$L__BB3_52:
	rem.u64 	%rd2495, %rd75, %rd9;
$L__BB3_53:
	cvt.u64.u32 	%rd2276, %r22;
	add.s64 	%rd2277, %rd6, %rd2276;
	ld.global.u8 	%rd2278, [%rd2277];
	add.s64 	%rd2279, %rd8, %rd2278;
	ld.global.u8 	%r2141, [%rd2279];
	mul.wide.u32 	%rd2280, %r2141, 256;
	add.s64 	%rd2281, %rd5, %rd2495;
	ld.global.u8 	%rd2282, [%rd2281];
	or.b64  	%rd2283, %rd2280, %rd2282;
	add.s64 	%rd2284, %rd7, %rd2283;
	ld.global.u8 	%rs345, [%rd2284];
	setp.eq.s64 	%p747, %rd10, %rd2276;
	setp.ne.s16 	%p748, %rs345, 0;
	or.pred  	%p17, %p747, %p748;
	selp.u32 	%r41, 1, 0, %p17;
	add.s32 	%r2142, %r23, 1;
	cvt.u64.u32 	%rd79, %r2142;
	and.b64  	%rd2285, %rd9, -4294967296;
	setp.ne.s64 	%p749, %rd2285, 0;
	@%p749 bra 	$L__BB3_55;
	cvt.u32.u64 	%r2143, %rd9;
	cvt.u32.u64 	%r2144, %rd79;
	rem.u32 	%r2145, %r2144, %r2143;
	cvt.u64.u32 	%rd2496, %r2145;
	bra.uni 	$L__BB3_56;
$L__BB3_55:
	rem.u64 	%rd2496, %rd79, %rd9;
$L__BB3_56:
	cvt.u64.u32 	%rd2286, %r23;
	add.s64 	%rd2287, %rd6, %rd2286;
	ld.global.u8 	%rd2288, [%rd2287];
	add.s64 	%rd2289, %rd8, %rd2288;
	ld.global.u8 	%r2146, [%rd2289];
	mul.wide.u32 	%rd2290, %r2146, 256;
	add.s64 	%rd2291, %rd5, %rd2496;
	ld.global.u8 	%rd2292, [%rd2291];
	or.b64  	%rd2293, %rd2290, %rd2292;
	add.s64 	%rd2294, %rd7, %rd2293;
	ld.global.u8 	%rs348, [%rd2294];
	setp.eq.s64 	%p750, %rd10, %rd2286;
	setp.ne.s16 	%p751, %rs348, 0;
	or.pred  	%p18, %p750, %p751;
	selp.u32 	%r42, 1, 0, %p18;
	add.s32 	%r2147, %r24, 1;
	cvt.u64.u32 	%rd83, %r2147;
	and.b64  	%rd2295, %rd9, -4294967296;
	setp.ne.s64 	%p752, %rd2295, 0;
	@%p752 bra 	$L__BB3_58;
	cvt.u32.u64 	%r2148, %rd9;
	cvt.u32.u64 	%r2149, %rd83;
	rem.u32 	%r2150, %r2149, %r2148;
	cvt.u64.u32 	%rd2497, %r2150;
	bra.uni 	$L__BB3_59;
$L__BB3_58:
	rem.u64 	%rd2497, %rd83, %rd9;
$L__BB3_59:
	cvt.u64.u32 	%rd2296, %r24;
	add.s64 	%rd2297, %rd6, %rd2296;
	ld.global.u8 	%rd2298, [%rd2297];
	add.s64 	%rd2299, %rd8, %rd2298;
	ld.global.u8 	%r2181, [%rd2299];
	mul.wide.u32 	%rd2300, %r2181, 256;
	add.s64 	%rd2301, %rd5, %rd2497;
	ld.global.u8 	%rd2302, [%rd2301];
	or.b64  	%rd2303, %rd2300, %rd2302;
	add.s64 	%rd2304, %rd7, %rd2303;
	ld.global.u8 	%rs351, [%rd2304];
	setp.eq.s64 	%p753, %rd10, %rd2296;
	setp.ne.s16 	%p754, %rs351, 0;
	or.pred  	%p19, %p753, %p754;
	selp.u32 	%r2182, 1, 0, %p19;
	bar.sync 	0;
	add.s32 	%r43, %r26, %r25;
	add.s32 	%r44, %r43, %r27;
	add.s32 	%r45, %r44, %r28;
	add.s32 	%r46, %r45, %r29;
	add.s32 	%r47, %r46, %r30;
	add.s32 	%r48, %r47, %r31;
	add.s32 	%r49, %r48, %r32;
	add.s32 	%r50, %r49, %r33;
	add.s32 	%r51, %r50, %r34;
	add.s32 	%r52, %r51, %r35;
	add.s32 	%r53, %r52, %r36;
	add.s32 	%r54, %r53, %r37;
	add.s32 	%r55, %r54, %r38;
	add.s32 	%r56, %r55, %r39;
	add.s32 	%r57, %r56, %r40;
	add.s32 	%r58, %r57, %r41;
	add.s32 	%r59, %r58, %r42;
	add.s32 	%r2155, %r59, %r2182;
	mov.b32 	%r2153, 1;
	mov.b32 	%r2178, 0;
	mov.b32 	%r2180, -1;
	// begin inline asm
	{  .reg .s32 r0;  .reg .pred p;  shfl.sync.up.b32 r0|p, %r2155, %r2153, %r2178, %r2180;  @p add.s32 r0, r0, %r2155;  mov.s32 %r2151, r0;}
	// end inline asm
	mov.b32 	%r2159, 2;
	// begin inline asm
	{  .reg .s32 r0;  .reg .pred p;  shfl.sync.up.b32 r0|p, %r2151, %r2159, %r2178, %r2180;  @p add.s32 r0, r0, %r2151;  mov.s32 %r2157, r0;}
	// end inline asm
	mov.b32 	%r2165, 4;
	// begin inline asm
	{  .reg .s32 r0;  .reg .pred p;  shfl.sync.up.b32 r0|p, %r2157, %r2165, %r2178, %r2180;  @p add.s32 r0, r0, %r2157;  mov.s32 %r2163, r0;}
	// end inline asm
	mov.b32 	%r2171, 8;
	// begin inline asm
	{  .reg .s32 r0;  .reg .pred p;  shfl.sync.up.b32 r0|p, %r2163, %r2171, %r2178, %r2180;  @p add.s32 r0, r0, %r2163;  mov.s32 %r2169, r0;}
	// end inline asm
	mov.b32 	%r2177, 16;
	// begin inline asm
	{  .reg .s32 r0;  .reg .pred p;  shfl.sync.up.b32 r0|p, %r2169, %r2177, %r2178, %r2180;  @p add.s32 r0, r0, %r2169;  mov.s32 %r2175, r0;}
	// end inline asm
	setp.ne.s32 	%p755, %r2028, 31;
	@%p755 bra 	$L__BB3_61;
	shl.b32 	%r2183, %r5, 2;
	mov.u32 	%r2184, _ZZN3cub18CUB_300001_SM_10006detail6select23DeviceSelectSweepKernelINS2_10policy_hubIjNS0_8NullTypeElLb0ELNS0_10SelectImplE2EE10Policy1000EPjPS5_S9_PmNS0_13ScanTileStateIiLb1EEE11IsProducingS5_iNS2_19streaming_context_tIlLb1EEELS6_2EEEvT0_T1_T2_T3_T4_T5_T6_T7_iT8_NS1_7vsmem_tEE19static_temp_storage;
	add.s32 	%r2185, %r2184, %r2183;
	st.shared.u32 	[%r2185], %r2175;
$L__BB3_61:
	bar.sync 	0;
	ld.shared.v4.u32 	{%r2186, %r2187, %r2188, %r2189}, [_ZZN3cub18CUB_300001_SM_10006detail6select23DeviceSelectSweepKernelINS2_10policy_hubIjNS0_8NullTypeElLb0ELNS0_10SelectImplE2EE10Policy1000EPjPS5_S9_PmNS0_13ScanTileStateIiLb1EEE11IsProducingS5_iNS2_19streaming_context_tIlLb1EEELS6_2EEEvT0_T1_T2_T3_T4_T5_T6_T7_iT8_NS1_7vsmem_tEE19static_temp_storage];
	add.s32 	%r2190, %r2187, %r2186;
	setp.eq.s32 	%p756, %r5, 2;
	selp.b32 	%r2191, %r2190, %r2186, %p756;
	add.s32 	%r2192, %r2190, %r2188;
	setp.eq.s32 	%p757, %r5, 3;
	selp.b32 	%r2193, %r2192, %r2191, %p757;
	add.s32 	%r2194, %r2192, %r2189;
	setp.eq.s32 	%p758, %r5, 4;
	selp.b32 	%r2195, %r2194, %r2193, %p758;
	ld.shared.v4.u32 	{%r2196, %r2197, %r2198, %r2199}, [_ZZN3cub18CUB_300001_SM_10006detail6select23DeviceSelectSweepKernelINS2_10policy_hubIjNS0_8NullTypeElLb0ELNS0_10SelectImplE2EE10Policy1000EPjPS5_S9_PmNS0_13ScanTileStateIiLb1EEE11IsProducingS5_iNS2_19streaming_context_tIlLb1EEELS6_2EEEvT0_T1_T2_T3_T4_T5_T6_T7_iT8_NS1_7vsmem_tEE19static_temp_storage+16];
	add.s32 	%r2200, %r2194, %r2196;
	setp.eq.s32 	%p759, %r5, 5;
	selp.b32 	%r2201, %r2200, %r2195, %p759;
	add.s32 	%r2202, %r2200, %r2197;
	setp.eq.s32 	%p760, %r5, 6;
	selp.b32 	%r2203, %r2202, %r2201, %p760;
	add.s32 	%r2204, %r2202, %r2198;
	setp.eq.s32 	%p761, %r5, 7;
	selp.b32 	%r2205, %r2204, %r2203, %p761;
	add.s32 	%r2206, %r2204, %r2199;
	setp.eq.s32 	%p762, %r5, 8;
	selp.b32 	%r2207, %r2206, %r2205, %p762;
	ld.shared.v4.u32 	{%r2208, %r2209, %r2210, %r2211}, [_ZZN3cub18CUB_300001_SM_10006detail6select23DeviceSelectSweepKernelINS2_10policy_hubIjNS0_8NullTypeElLb0ELNS0_10SelectImplE2EE10Policy1000EPjPS5_S9_PmNS0_13ScanTileStateIiLb1EEE11IsProducingS5_iNS2_19streaming_context_tIlLb1EEELS6_2EEEvT0_T1_T2_T3_T4_T5_T6_T7_iT8_NS1_7vsmem_tEE19static_temp_storage+32];
	add.s32 	%r2212, %r2206, %r2208;
	setp.eq.s32 	%p763, %r5, 9;
	selp.b32 	%r2213, %r2212, %r2207, %p763;
	add.s32 	%r2214, %r2212, %r2209;
	setp.eq.s32 	%p764, %r5, 10;
	selp.b32 	%r2215, %r2214, %r2213, %p764;
	add.s32 	%r2216, %r2214, %r2210;
	setp.eq.s32 	%p765, %r5, 11;
	selp.b32 	%r2217, %r2216, %r2215, %p765;
	add.s32 	%r2218, %r2216, %r2211;
	setp.eq.s32 	%p766, %r5, 12;
	selp.b32 	%r2219, %r2218, %r2217, %p766;
	ld.shared.v4.u32 	{%r2220, %r2221, %r2222, %r2223}, [_ZZN3cub18CUB_300001_SM_10006detail6select23DeviceSelectSweepKernelINS2_10policy_hubIjNS0_8NullTypeElLb0ELNS0_10SelectImplE2EE10Policy1000EPjPS5_S9_PmNS0_13ScanTileStateIiLb1EEE11IsProducingS5_iNS2_19streaming_context_tIlLb1EEELS6_2EEEvT0_T1_T2_T3_T4_T5_T6_T7_iT8_NS1_7vsmem_tEE19static_temp_storage+48];
	add.s32 	%r2224, %r2218, %r2220;
	setp.eq.s32 	%p767, %r5, 13;
	selp.b32 	%r2225, %r2224, %r2219, %p767;
	add.s32 	%r2226, %r2224, %r2221;
	setp.eq.s32 	%p768, %r5, 14;
	selp.b32 	%r2227, %r2226, %r2225, %p768;
	add.s32 	%r2228, %r2226, %r2222;
	setp.eq.s32 	%p769, %r5, 15;
	selp.b32 	%r2229, %r2228, %r2227, %p769;
	add.s32 	%r2230, %r2228, %r2223;
	setp.eq.s32 	%p770, %r5, 16;
	selp.b32 	%r2231, %r2230, %r2229, %p770;
	.pragma "used_bytes_mask 4095";
	ld.shared.v4.u32 	{%r2232, %r2233, %r2234, %r2235}, [_ZZN3cub18CUB_300001_SM_10006detail6select23DeviceSelectSweepKernelINS2_10policy_hubIjNS0_8NullTypeElLb0ELNS0_10SelectImplE2EE10Policy1000EPjPS5_S9_PmNS0_13ScanTileStateIiLb1EEE11IsProducingS5_iNS2_19streaming_context_tIlLb1EEELS6_2EEEvT0_T1_T2_T3_T4_T5_T6_T7_iT8_NS1_7vsmem_tEE19static_temp_storage+64];
	add.s32 	%r2236, %r2230, %r2232;
	setp.eq.s32 	%p771, %r5, 17;
	selp.b32 	%r2237, %r2236, %r2231, %p771;
	add.s32 	%r2238, %r2236, %r2233;
	setp.eq.s32 	%p772, %r5, 18;
	selp.b32 	%r2239, %r2238, %r2237, %p772;
	add.s32 	%r62, %r2238, %r2234;
	setp.lt.u32 	%p773, %r3, 32;
	selp.b32 	%r2240, 0, %r2239, %p773;
	setp.eq.s32 	%p774, %r2028, 0;
	sub.s32 	%r2241, %r2175, %r2155;
	selp.b32 	%r2242, 0, %r2241, %p774;
	add.s32 	%r63, %r2240, %r2242;
	setp.ne.s32 	%p775, %r3, 0;
	@%p775 bra 	$L__BB3_63;
	add.s64 	%rd2305, %rd4, 256;
	mov.b32 	%r2243, 101;
	// begin inline asm
	st.relaxed.gpu.v2.u32 [%rd2305], {%r2243, %r62};
	// end inline asm
$L__BB3_63:
	bar.sync 	0;
	sub.s32 	%r64, 11552, %r62;
	mul.lo.s32 	%r2245, %r3, 19;
	sub.s32 	%r2246, %r2245, %r63;
	add.s32 	%r2247, %r63, %r64;
	selp.b32 	%r2248, %r2247, %r2246, %p1;
	shl.b32 	%r2249, %r2248, 2;
	mov.u32 	%r2250, _ZZN3cub18CUB_300001_SM_10006detail6select23DeviceSelectSweepKernelINS2_10policy_hubIjNS0_8NullTypeElLb0ELNS0_10SelectImplE2EE10Policy1000EPjPS5_S9_PmNS0_13ScanTileStateIiLb1EEE11IsProducingS5_iNS2_19streaming_context_tIlLb1EEELS6_2EEEvT0_T1_T2_T3_T4_T5_T6_T7_iT8_NS1_7vsmem_tEE19static_temp_storage;
	add.s32 	%r2251, %r2250, %r2249;
	st.shared.u32 	[%r2251], %r6;
	add.s32 	%r2252, %r63, %r25;
	sub.s32 	%r2253, %r2245, %r2252;
	add.s32 	%r2254, %r2253, 1;
	add.s32 	%r2255, %r2247, %r25;
	selp.b32 	%r2256, %r2255, %r2254, %p2;
	shl.b32 	%r2257, %r2256, 2;
	add.s32 	%r2258, %r2250, %r2257;
	st.shared.u32 	[%r2258], %r7;
	add.s32 	%r2259, %r43, %r63;
	sub.s32 	%r2260, %r2245, %r2259;
	add.s32 	%r2261, %r2260, 2;
	add.s32 	%r2262, %r2255, %r26;
	selp.b32 	%r2263, %r2262, %r2261, %p3;
	shl.b32 	%r2264, %r2263, 2;
	add.s32 	%r2265, %r2250, %r2264;
	st.shared.u32 	[%r2265], %r8;
	add.s32 	%r2266, %r44, %r63;
	sub.s32 	%r2267, %r2245, %r2266;
	add.s32 	%r2268, %r2267, 3;
	add.s32 	%r2269, %r2262, %r27;
	selp.b32 	%r2270, %r2269, %r2268, %p4;
	shl.b32 	%r2271, %r2270, 2;
	add.s32 	%r2272, %r2250, %r2271;
	st.shared.u32 	[%r2272], %r9;
	add.s32 	%r2273, %r45, %r63;
	sub.s32 	%r2274, %r2245, %r2273;
	add.s32 	%r2275, %r2274, 4;
	add.s32 	%r2276, %r2269, %r28;
	selp.b32 	%r2277, %r2276, %r2275, %p5;
	shl.b32 	%r2278, %r2277, 2;
	add.s32 	%r2279, %r2250, %r2278;
	st.shared.u32 	[%r2279], %r10;
	add.s32 	%r2280, %r46, %r63;
	sub.s32 	%r2281, %r2245, %r2280;
	add.s32 	%r2282, %r2281, 5;
	add.s32 	%r2283, %r2276, %r29;
	selp.b32 	%r2284, %r2283, %r2282, %p6;
	shl.b32 	%r2285, %r2284, 2;
	add.s32 	%r2286, %r2250, %r2285;
	st.shared.u32 	[%r2286], %r11;
	add.s32 	%r2287, %r47, %r63;
	sub.s32 	%r2288, %r2245, %r2287;
	add.s32 	%r2289, %r2288, 6;
	add.s32 	%r2290, %r2283, %r30;
	selp.b32 	%r2291, %r2290, %r2289, %p7;
	shl.b32 	%r2292, %r2291, 2;
	add.s32 	%r2293, %r2250, %r2292;
	st.shared.u32 	[%r2293], %r12;
	add.s32 	%r2294, %r48, %r63;
	sub.s32 	%r2295, %r2245, %r2294;
	add.s32 	%r2296, %r2295, 7;
	add.s32 	%r2297, %r2290, %r31;
	selp.b32 	%r2298, %r2297, %r2296, %p8;
	shl.b32 	%r2299, %r2298, 2;
	add.s32 	%r2300, %r2250, %r2299;
	st.shared.u32 	[%r2300], %r13;
	add.s32 	%r2301, %r49, %r63;
	sub.s32 	%r2302, %r2245, %r2301;
	add.s32 	%r2303, %r2302, 8;
	add.s32 	%r2304, %r2297, %r32;
	selp.b32 	%r2305, %r2304, %r2303, %p9;
	shl.b32 	%r2306, %r2305, 2;
	add.s32 	%r2307, %r2250, %r2306;
	st.shared.u32 	[%r2307], %r14;
	add.s32 	%r2308, %r50, %r63;
	sub.s32 	%r2309, %r2245, %r2308;
	add.s32 	%r2310, %r2309, 9;
	add.s32 	%r2311, %r2304, %r33;
	selp.b32 	%r2312, %r2311, %r2310, %p10;
	shl.b32 	%r2313, %r2312, 2;
	add.s32 	%r2314, %r2250, %r2313;
	st.shared.u32 	[%r2314], %r15;
	add.s32 	%r2315, %r51, %r63;
	sub.s32 	%r2316, %r2245, %r2315;
	add.s32 	%r2317, %r2316, 10;
	add.s32 	%r2318, %r2311, %r34;
	selp.b32 	%r2319, %r2318, %r2317, %p11;
	shl.b32 	%r2320, %r2319, 2;
	add.s32 	%r2321, %r2250, %r2320;
	st.shared.u32 	[%r2321], %r16;
	add.s32 	%r2322, %r52, %r63;
	sub.s32 	%r2323, %r2245, %r2322;
	add.s32 	%r2324, %r2323, 11;
	add.s32 	%r2325, %r2318, %r35;
	selp.b32 	%r2326, %r2325, %r2324, %p12;
	shl.b32 	%r2327, %r2326, 2;
	add.s32 	%r2328, %r2250, %r2327;
	st.shared.u32 	[%r2328], %r17;
	add.s32 	%r2329, %r53, %r63;
	sub.s32 	%r2330, %r2245, %r2329;
	add.s32 	%r2331, %r2330, 12;
	add.s32 	%r2332, %r2325, %r36;
	selp.b32 	%r2333, %r2332, %r2331, %p13;
	shl.b32 	%r2334, %r2333, 2;
	add.s32 	%r2335, %r2250, %r2334;
	st.shared.u32 	[%r2335], %r18;
	add.s32 	%r2336, %r54, %r63;
	sub.s32 	%r2337, %r2245, %r2336;
	add.s32 	%r2338, %r2337, 13;
	add.s32 	%r2339, %r2332, %r37;
	selp.b32 	%r2340, %r2339, %r2338, %p14;
	shl.b32 	%r2341, %r2340, 2;
	add.s32 	%r2342, %r2250, %r2341;
	st.shared.u32 	[%r2342], %r19;
	add.s32 	%r2343, %r55, %r63;
	sub.s32 	%r2344, %r2245, %r2343;
	add.s32 	%r2345, %r2344, 14;
	add.s32 	%r2346, %r2339, %r38;
	selp.b32 	%r2347, %r2346, %r2345, %p15;
	shl.b32 	%r2348, %r2347, 2;
	add.s32 	%r2349, %r2250, %r2348;
	st.shared.u32 	[%r2349], %r20;
	add.s32 	%r2350, %r56, %r63;
	sub.s32 	%r2351, %r2245, %r2350;
	add.s32 	%r2352, %r2351, 15;
	add.s32 	%r2353, %r2346, %r39;
	selp.b32 	%r2354, %r2353, %r2352, %p16;
	shl.b32 	%r2355, %r2354, 2;
	add.s32 	%r2356, %r2250, %r2355;
	st.shared.u32 	[%r2356], %r21;
	add.s32 	%r2357, %r57, %r63;
	sub.s32 	%r2358, %r2245, %r2357;
	add.s32 	%r2359, %r2358, 16;
	add.s32 	%r2360, %r2353, %r40;
	selp.b32 	%r2361, %r2360, %r2359, %p17;
	shl.b32 	%r2362, %r2361, 2;
	add.s32 	%r2363, %r2250, %r2362;
	st.shared.u32 	[%r2363], %r22;
	add.s32 	%r2364, %r58, %r63;
	sub.s32 	%r2365, %r2245, %r2364;
	add.s32 	%r2366, %r2365, 17;
	add.s32 	%r2367, %r2360, %r41;
	selp.b32 	%r2368, %r2367, %r2366, %p18;
	shl.b32 	%r2369, %r2368, 2;
	add.s32 	%r2370, %r2250, %r2369;
	st.shared.u32 	[%r2370], %r23;
	add.s32 	%r2371, %r59, %r63;
	sub.s32 	%r2372, %r2245, %r2371;
	add.s32 	%r2373, %r2372, 18;
	add.s32 	%r2374, %r2367, %r42;
	selp.b32 	%r2375, %r2374, %r2373, %p19;
	shl.b32 	%r2376, %r2375, 2;
	add.s32 	%r2377, %r2250, %r2376;
	st.shared.u32 	[%r2377], %r24;
	bar.sync 	0;
	ld.param.u8 	%rs1, [%rd1];
	ld.param.u64 	%rd2306, [%rd1+24];
	cvta.to.global.u64 	%rd87, %rd2306;
	ld.param.u64 	%rd88, [%rd1+8];
	ld.param.u64 	%rd89, [%rd1+16];
	setp.ge.s32 	%p776, %r3, %r64;
	@%p776 bra 	$L__BB3_67;
	setp.ne.s16 	%p778, %rs1, 0;
	mov.b64 	%rd2498, 0;
	@%p778 bra 	$L__BB3_66;
	ld.global.u64 	%rd2310, [%rd87];
	sub.s64 	%rd2498, %rd89, %rd2310;
$L__BB3_66:
	cvt.u64.u32 	%rd2311, %r3;
	add.s64 	%rd2312, %rd2498, %rd2311;
	not.b64 	%rd2313, %rd2312;
	add.s64 	%rd2500, %rd88, %rd2313;
	bra.uni 	$L__BB3_70;
$L__BB3_67:
	setp.ne.s16 	%p777, %rs1, 0;
	mov.b64 	%rd2499, 0;
	@%p777 bra 	$L__BB3_69;
	ld.global.u64 	%rd2499, [%rd87];
$L__BB3_69:
	sub.s32 	%r2378, %r3, %r64;
	cvt.s64.s32 	%rd2308, %r2378;
	add.s64 	%rd2500, %rd2499, %rd2308;
$L__BB3_70:
	shl.b32 	%r2379, %r3, 2;
	add.s32 	%r65, %r2250, %r2379;
	ld.shared.u32 	%r2381, [%r65];
	shl.b64 	%rd2314, %rd2500, 2;
	add.s64 	%rd2315, %rd3, %rd2314;
	st.global.u32 	[%rd2315], %r2381;
	add.s32 	%r66, %r3, 608;
	setp.lt.s32 	%p779, %r66, %r64;
	@%p779 bra 	$L__BB3_74;
	setp.ne.s16 	%p780, %rs1, 0;
	mov.b64 	%rd2501, 0;
	@%p780 bra 	$L__BB3_73;
	ld.global.u64 	%rd2501, [%rd87];
$L__BB3_73:
	sub.s32 	%r2382, %r66, %r64;
	cvt.s64.s32 	%rd2317, %r2382;
	add.s64 	%rd2503, %rd2501, %rd2317;
	bra.uni 	$L__BB3_77;
$L__BB3_74:
	setp.ne.s16 	%p781, %rs1, 0;
	mov.b64 	%rd2502, 0;
	@%p781 bra 	$L__BB3_76;
	ld.global.u64 	%rd2319, [%rd87];
	sub.s64 	%rd2502, %rd89, %rd2319;
$L__BB3_76:
	cvt.u64.u32 	%rd2320, %r66;
	add.s64 	%rd2321, %rd2502, %rd2320;
	not.b64 	%rd2322, %rd2321;
	add.s64 	%rd2503, %rd88, %rd2322;
$L__BB3_77:
	ld.shared.u32 	%r2383, [%r65+2432];
	shl.b64 	%rd2323, %rd2503, 2;
	add.s64 	%rd2324, %rd3, %rd2323;
	st.global.u32 	[%rd2324], %r2383;
	add.s32 	%r67, %r3, 1216;
	setp.lt.s32 	%p782, %r67, %r64;
	@%p782 bra 	$L__BB3_81;
	setp.ne.s16 	%p783, %rs1, 0;
	mov.b64 	%rd2504, 0;
	@%p783 bra 	$L__BB3_80;
	ld.global.u64 	%rd2504, [%rd87];
$L__BB3_80:
	sub.s32 	%r2384, %r67, %r64;
	cvt.s64.s32 	%rd2326, %r2384;
	add.s64 	%rd2506, %rd2504, %rd2326;
	bra.uni 	$L__BB3_84;
$L__BB3_81:
	setp.ne.s16 	%p784, %rs1, 0;
	mov.b64 	%rd2505, 0;
	@%p784 bra 	$L__BB3_83;
	ld.global.u64 	%rd2328, [%rd87];
	sub.s64 	%rd2505, %rd89, %rd2328;
$L__BB3_83:
	cvt.u64.u32 	%rd2329, %r67;
	add.s64 	%rd2330, %rd2505, %rd2329;
	not.b64 	%rd2331, %rd2330;
	add.s64 	%rd2506, %rd88, %rd2331;
$L__BB3_84:
	ld.shared.u32 	%r2385, [%r65+4864];
	shl.b64 	%rd2332, %rd2506, 2;
	add.s64 	%rd2333, %rd3, %rd2332;
	st.global.u32 	[%rd2333], %r2385;
	add.s32 	%r68, %r3, 1824;
	setp.lt.s32 	%p785, %r68, %r64;
	@%p785 bra 	$L__BB3_88;
	setp.ne.s16 	%p786, %rs1, 0;
	mov.b64 	%rd2507, 0;
	@%p786 bra 	$L__BB3_87;
	ld.global.u64 	%rd2507, [%rd87];
$L__BB3_87:
	sub.s32 	%r2386, %r68, %r64;
	cvt.s64.s32 	%rd2335, %r2386;
	add.s64 	%rd2509, %rd2507, %rd2335;
	bra.uni 	$L__BB3_91;
$L__BB3_88:
	setp.ne.s16 	%p787, %rs1, 0;
	mov.b64 	%rd2508, 0;
	@%p787 bra 	$L__BB3_90;
	ld.global.u64 	%rd2337, [%rd87];
	sub.s64 	%rd2508, %rd89, %rd2337;
$L__BB3_90:
	cvt.u64.u32 	%rd2338, %r68;
	add.s64 	%rd2339, %rd2508, %rd2338;
	not.b64 	%rd2340, %rd2339;
	add.s64 	%rd2509, %rd88, %rd2340;
$L__BB3_91:
	ld.shared.u32 	%r2387, [%r65+7296];
	shl.b64 	%rd2341, %rd2509, 2;
	add.s64 	%rd2342, %rd3, %rd2341;
	st.global.u32 	[%rd2342], %r2387;
	add.s32 	%r69, %r3, 2432;
	setp.lt.s32 	%p788, %r69, %r64;
	@%p788 bra 	$L__BB3_95;
	setp.ne.s16 	%p789, %rs1, 0;
	mov.b64 	%rd2510, 0;
	@%p789 bra 	$L__BB3_94;
	ld.global.u64 	%rd2510, [%rd87];
$L__BB3_94:
	sub.s32 	%r2388, %r69, %r64;
	cvt.s64.s32 	%rd2344, %r2388;
	add.s64 	%rd2512, %rd2510, %rd2344;
	bra.uni 	$L__BB3_98;
$L__BB3_95:
	setp.ne.s16 	%p790, %rs1, 0;
	mov.b64 	%rd2511, 0;
	@%p790 bra 	$L__BB3_97;
	ld.global.u64 	%rd2346, [%rd87];
	sub.s64 	%rd2511, %rd89, %rd2346;
$L__BB3_97:
	cvt.u64.u32 	%rd2347, %r69;
	add.s64 	%rd2348, %rd2511, %rd2347;
	not.b64 	%rd2349, %rd2348;
	add.s64 	%rd2512, %rd88, %rd2349;
$L__BB3_98:
	ld.shared.u32 	%r2389, [%r65+9728];
	shl.b64 	%rd2350, %rd2512, 2;
	add.s64 	%rd2351, %rd3, %rd2350;
	st.global.u32 	[%rd2351], %r2389;
	add.s32 	%r70, %r3, 3040;
	setp.lt.s32 	%p791, %r70, %r64;
	@%p791 bra 	$L__BB3_102;
	setp.ne.s16 	%p792, %rs1, 0;
	mov.b64 	%rd2513, 0;
	@%p792 bra 	$L__BB3_101;
	ld.global.u64 	%rd2513, [%rd87];
$L__BB3_101:
	sub.s32 	%r2390, %r70, %r64;
	cvt.s64.s32 	%rd2353, %r2390;
	add.s64 	%rd2515, %rd2513, %rd2353;
	bra.uni 	$L__BB3_105;
$L__BB3_102:
	setp.ne.s16 	%p793, %rs1, 0;
	mov.b64 	%rd2514, 0;
	@%p793 bra 	$L__BB3_104;
	ld.global.u64 	%rd2355, [%rd87];
	sub.s64 	%rd2514, %rd89, %rd2355;
$L__BB3_104:
	cvt.u64.u32 	%rd2356, %r70;
	add.s64 	%rd2357, %rd2514, %rd2356;
	not.b64 	%rd2358, %rd2357;
	add.s64 	%rd2515, %rd88, %rd2358;
$L__BB3_105:
	ld.shared.u32 	%r2391, [%r65+12160];
	shl.b64 	%rd2359, %rd2515, 2;
	add.s64 	%rd2360, %rd3, %rd2359;
	st.global.u32 	[%rd2360], %r2391;
	add.s32 	%r71, %r3, 3648;
	setp.lt.s32 	%p794, %r71, %r64;
	@%p794 bra 	$L__BB3_109;
	setp.ne.s16 	%p795, %rs1, 0;
	mov.b64 	%rd2516, 0;
	@%p795 bra 	$L__BB3_108;
	ld.global.u64 	%rd2516, [%rd87];
$L__BB3_108:
	sub.s32 	%r2392, %r71, %r64;
	cvt.s64.s32 	%rd2362, %r2392;
	add.s64 	%rd2518, %rd2516, %rd2362;
	bra.uni 	$L__BB3_112;
$L__BB3_109:
	setp.ne.s16 	%p796, %rs1, 0;
	mov.b64 	%rd2517, 0;
	@%p796 bra 	$L__BB3_111;
	ld.global.u64 	%rd2364, [%rd87];
	sub.s64 	%rd2517, %rd89, %rd2364;
$L__BB3_111:
	cvt.u64.u32 	%rd2365, %r71;
	add.s64 	%rd2366, %rd2517, %rd2365;
	not.b64 	%rd2367, %rd2366;
	add.s64 	%rd2518, %rd88, %rd2367;
$L__BB3_112:
	ld.shared.u32 	%r2393, [%r65+14592];
	shl.b64 	%rd2368, %rd2518, 2;
	add.s64 	%rd2369, %rd3, %rd2368;
	st.global.u32 	[%rd2369], %r2393;
	add.s32 	%r72, %r3, 4256;
	setp.lt.s32 	%p797, %r72, %r64;
	@%p797 bra 	$L__BB3_116;
	setp.ne.s16 	%p798, %rs1, 0;
	mov.b64 	%rd2519, 0;
	@%p798 bra 	$L__BB3_115;
	ld.global.u64 	%rd2519, [%rd87];
$L__BB3_115:
	sub.s32 	%r2394, %r72, %r64;
	cvt.s64.s32 	%rd2371, %r2394;
	add.s64 	%rd2521, %rd2519, %rd2371;
	bra.uni 	$L__BB3_119;
$L__BB3_116:
	setp.ne.s16 	%p799, %rs1, 0;
	mov.b64 	%rd2520, 0;
	@%p799 bra 	$L__BB3_118;
	ld.global.u64 	%rd2373, [%rd87];
	sub.s64 	%rd2520, %rd89, %rd2373;
$L__BB3_118:
	cvt.u64.u32 	%rd2374, %r72;
	add.s64 	%rd2375, %rd2520, %rd2374;
	not.b64 	%rd2376, %rd2375;
	add.s64 	%rd2521, %rd88, %rd2376;
$L__BB3_119:
	ld.shared.u32 	%r2395, [%r65+17024];
	shl.b64 	%rd2377, %rd2521, 2;
	add.s64 	%rd2378, %rd3, %rd2377;
	st.global.u32 	[%rd2378], %r2395;
	add.s32 	%r73, %r3, 4864;
	setp.lt.s32 	%p800, %r73, %r64;
	@%p800 bra 	$L__BB3_123;
	setp.ne.s16 	%p801, %rs1, 0;
	mov.b64 	%rd2522, 0;
	@%p801 bra 	$L__BB3_122;
	ld.global.u64 	%rd2522, [%rd87];
$L__BB3_122:
	sub.s32 	%r2396, %r73, %r64;
	cvt.s64.s32 	%rd2380, %r2396;
	add.s64 	%rd2524, %rd2522, %rd2380;
	bra.uni 	$L__BB3_126;
$L__BB3_123:
	setp.ne.s16 	%p802, %rs1, 0;
	mov.b64 	%rd2523, 0;
	@%p802 bra 	$L__BB3_125;
	ld.global.u64 	%rd2382, [%rd87];
	sub.s64 	%rd2523, %rd89, %rd2382;
$L__BB3_125:
	cvt.u64.u32 	%rd2383, %r73;
	add.s64 	%rd2384, %rd2523, %rd2383;
	not.b64 	%rd2385, %rd2384;
	add.s64 	%rd2524, %rd88, %rd2385;
$L__BB3_126:
	ld.shared.u32 	%r2397, [%r65+19456];
	shl.b64 	%rd2386, %rd2524, 2;
	add.s64 	%rd2387, %rd3, %rd2386;
	st.global.u32 	[%rd2387], %r2397;
	add.s32 	%r74, %r3, 5472;
	setp.lt.s32 	%p803, %r74, %r64;
	@%p803 bra 	$L__BB3_130;
	setp.ne.s16 	%p804, %rs1, 0;
	mov.b64 	%rd2525, 0;
	@%p804 bra 	$L__BB3_129;
	ld.global.u64 	%rd2525, [%rd87];
$L__BB3_129:
	sub.s32 	%r2398, %r74, %r64;
	cvt.s64.s32 	%rd2389, %r2398;
	add.s64 	%rd2527, %rd2525, %rd2389;
	bra.uni 	$L__BB3_133;
$L__BB3_130:
	setp.ne.s16 	%p805, %rs1, 0;
	mov.b64 	%rd2526, 0;
	@%p805 bra 	$L__BB3_132;
	ld.global.u64 	%rd2391, [%rd87];
	sub.s64 	%rd2526, %rd89, %rd2391;
$L__BB3_132:
	cvt.u64.u32 	%rd2392, %r74;
	add.s64 	%rd2393, %rd2526, %rd2392;
	not.b64 	%rd2394, %rd2393;
	add.s64 	%rd2527, %rd88, %rd2394;
$L__BB3_133:
	ld.shared.u32 	%r2399, [%r65+21888];
	shl.b64 	%rd2395, %rd2527, 2;
	add.s64 	%rd2396, %rd3, %rd2395;
	st.global.u32 	[%rd2396], %r2399;
	add.s32 	%r75, %r3, 6080;
	setp.lt.s32 	%p806, %r75, %r64;
	@%p806 bra 	$L__BB3_137;
	setp.ne.s16 	%p807, %rs1, 0;
	mov.b64 	%rd2528, 0;
	@%p807 bra 	$L__BB3_136;
	ld.global.u64 	%rd2528, [%rd87];
$L__BB3_136:
	sub.s32 	%r2400, %r75, %r64;
	cvt.s64.s32 	%rd2398, %r2400;
	add.s64 	%rd2530, %rd2528, %rd2398;
	bra.uni 	$L__BB3_140;
$L__BB3_137:
	setp.ne.s16 	%p808, %rs1, 0;
	mov.b64 	%rd2529, 0;
	@%p808 bra 	$L__BB3_139;
	ld.global.u64 	%rd2400, [%rd87];
	sub.s64 	%rd2529, %rd89, %rd2400;
$L__BB3_139:
	cvt.u64.u32 	%rd2401, %r75;
	add.s64 	%rd2402, %rd2529, %rd2401;
	not.b64 	%rd2403, %rd2402;
	add.s64 	%rd2530, %rd88, %rd2403;
$L__BB3_140:
	ld.shared.u32 	%r2401, [%r65+24320];
	shl.b64 	%rd2404, %rd2530, 2;
	add.s64 	%rd2405, %rd3, %rd2404;
	st.global.u32 	[%rd2405], %r2401;
	add.s32 	%r76, %r3, 6688;
	setp.lt.s32 	%p809, %r76, %r64;
	@%p809 bra 	$L__BB3_144;
	setp.ne.s16 	%p810, %rs1, 0;
	mov.b64 	%rd2531, 0;
	@%p810 bra 	$L__BB3_143;
	ld.global.u64 	%rd2531, [%rd87];
$L__BB3_143:
	sub.s32 	%r2402, %r76, %r64;
	cvt.s64.s32 	%rd2407, %r2402;
	add.s64 	%rd2533, %rd2531, %rd2407;
	bra.uni 	$L__BB3_147;
$L__BB3_144:
	setp.ne.s16 	%p811, %rs1, 0;
	mov.b64 	%rd2532, 0;
	@%p811 bra 	$L__BB3_146;
	ld.global.u64 	%rd2409, [%rd87];
	sub.s64 	%rd2532, %rd89, %rd2409;
$L__BB3_146:
	cvt.u64.u32 	%rd2410, %r76;
	add.s64 	%rd2411, %rd2532, %rd2410;
	not.b64 	%rd2412, %rd2411;
	add.s64 	%rd2533, %rd88, %rd2412;
$L__BB3_147:
	ld.shared.u32 	%r2403, [%r65+26752];
	shl.b64 	%rd2413, %rd2533, 2;
	add.s64 	%rd2414, %rd3, %rd2413;
	st.global.u32 	[%rd2414], %r2403;
	add.s32 	%r77, %r3, 7296;
	setp.lt.s32 	%p812, %r77, %r64;
	@%p812 bra 	$L__BB3_151;
	setp.ne.s16 	%p813, %rs1, 0;
	mov.b64 	%rd2534, 0;
	@%p813 bra 	$L__BB3_150;
	ld.global.u64 	%rd2534, [%rd87];
$L__BB3_150:
	sub.s32 	%r2404, %r77, %r64;
	cvt.s64.s32 	%rd2416, %r2404;
	add.s64 	%rd2536, %rd2534, %rd2416;
	bra.uni 	$L__BB3_154;
$L__BB3_151:
	setp.ne.s16 	%p814, %rs1, 0;
	mov.b64 	%rd2535, 0;
	@%p814 bra 	$L__BB3_153;
	ld.global.u64 	%rd2418, [%rd87];
	sub.s64 	%rd2535, %rd89, %rd2418;
$L__BB3_153:
	cvt.u64.u32 	%rd2419, %r77;
	add.s64 	%rd2420, %rd2535, %rd2419;
	not.b64 	%rd2421, %rd2420;
	add.s64 	%rd2536, %rd88, %rd2421;
$L__BB3_154:
	ld.shared.u32 	%r2405, [%r65+29184];
	shl.b64 	%rd2422, %rd2536, 2;
	add.s64 	%rd2423, %rd3, %rd2422;
	st.global.u32 	[%rd2423], %r2405;
	add.s32 	%r78, %r3, 7904;
	setp.lt.s32 	%p815, %r78, %r64;
	@%p815 bra 	$L__BB3_158;
	setp.ne.s16 	%p816, %rs1, 0;
	mov.b64 	%rd2537, 0;
	@%p816 bra 	$L__BB3_157;
	ld.global.u64 	%rd2537, [%rd87];
$L__BB3_157:
	sub.s32 	%r2406, %r78, %r64;
	cvt.s64.s32 	%rd2425, %r2406;
	add.s64 	%rd2539, %rd2537, %rd2425;
	bra.uni 	$L__BB3_161;
$L__BB3_158:
	setp.ne.s16 	%p817, %rs1, 0;
	mov.b64 	%rd2538, 0;
	@%p817 bra 	$L__BB3_160;
	ld.global.u64 	%rd2427, [%rd87];
	sub.s64 	%rd2538, %rd89, %rd2427;
$L__BB3_160:
	cvt.u64.u32 	%rd2428, %r78;
	add.s64 	%rd2429, %rd2538, %rd2428;
	not.b64 	%rd2430, %rd2429;
	add.s64 	%rd2539, %rd88, %rd2430;
$L__BB3_161:
	ld.shared.u32 	%r2407, [%r65+31616];
	shl.b64 	%rd2431, %rd2539, 2;
	add.s64 	%rd2432, %rd3, %rd2431;
	st.global.u32 	[%rd2432], %r2407;
	add.s32 	%r79, %r3, 8512;
	setp.lt.s32 	%p818, %r79, %r64;
	@%p818 bra 	$L__BB3_165;
	setp.ne.s16 	%p819, %rs1, 0;
	mov.b64 	%rd2540, 0;
	@%p819 bra 	$L__BB3_164;
	ld.global.u64 	%rd2540, [%rd87];
$L__BB3_164:
	sub.s32 	%r2408, %r79, %r64;
	cvt.s64.s32 	%rd2434, %r2408;
	add.s64 	%rd2542, %rd2540, %rd2434;
	bra.uni 	$L__BB3_168;
$L__BB3_165:
	setp.ne.s16 	%p820, %rs1, 0;
	mov.b64 	%rd2541, 0;
	@%p820 bra 	$L__BB3_167;
	ld.global.u64 	%rd2436, [%rd87];
	sub.s64 	%rd2541, %rd89, %rd2436;
$L__BB3_167:
	cvt.u64.u32 	%rd2437, %r79;
	add.s64 	%rd2438, %rd2541, %rd2437;
	not.b64 	%rd2439, %rd2438;
	add.s64 	%rd2542, %rd88, %rd2439;
$L__BB3_168:
	ld.shared.u32 	%r2409, [%r65+34048];
	shl.b64 	%rd2440, %rd2542, 2;
	add.s64 	%rd2441, %rd3, %rd2440;
	st.global.u32 	[%rd2441], %r2409;
	add.s32 	%r80, %r3, 9120;
	setp.lt.s32 	%p821, %r80, %r64;
	@%p821 bra 	$L__BB3_172;
	setp.ne.s16 	%p822, %rs1, 0;
	mov.b64 	%rd2543, 0;
	@%p822 bra 	$L__BB3_171;
	ld.global.u64 	%rd2543, [%rd87];
$L__BB3_171:
	sub.s32 	%r2410, %r80, %r64;
	cvt.s64.s32 	%rd2443, %r2410;
	add.s64 	%rd2545, %rd2543, %rd2443;
	bra.uni 	$L__BB3_175;
$L__BB3_172:
	setp.ne.s16 	%p823, %rs1, 0;
	mov.b64 	%rd2544, 0;
	@%p823 bra 	$L__BB3_174;
	ld.global.u64 	%rd2445, [%rd87];
	sub.s64 	%rd2544, %rd89, %rd2445;
$L__BB3_174:
	cvt.u64.u32 	%rd2446, %r80;
	add.s64 	%rd2447, %rd2544, %rd2446;
	not.b64 	%rd2448, %rd2447;
	add.s64 	%rd2545, %rd88, %rd2448;
$L__BB3_175:
	ld.shared.u32 	%r2411, [%r65+36480];
	shl.b64 	%rd2449, %rd2545, 2;
	add.s64 	%rd2450, %rd3, %rd2449;
	st.global.u32 	[%rd2450], %r2411;
	add.s32 	%r81, %r3, 9728;
	setp.lt.s32 	%p824, %r81, %r64;
	@%p824 bra 	$L__BB3_179;
	setp.ne.s16 	%p825, %rs1, 0;
	mov.b64 	%rd2546, 0;
	@%p825 bra 	$L__BB3_178;
	ld.global.u64 	%rd2546, [%rd87];
$L__BB3_178:
	sub.s32 	%r2412, %r81, %r64;
	cvt.s64.s32 	%rd2452, %r2412;
	add.s64 	%rd2548, %rd2546, %rd2452;
	bra.uni 	$L__BB3_182;
$L__BB3_179:
	setp.ne.s16 	%p826, %rs1, 0;
	mov.b64 	%rd2547, 0;
	@%p826 bra 	$L__BB3_181;
	ld.global.u64 	%rd2454, [%rd87];
	sub.s64 	%rd2547, %rd89, %rd2454;
$L__BB3_181:
	cvt.u64.u32 	%rd2455, %r81;
	add.s64 	%rd2456, %rd2547, %rd2455;
	not.b64 	%rd2457, %rd2456;
	add.s64 	%rd2548, %rd88, %rd2457;
$L__BB3_182:
	ld.shared.u32 	%r2413, [%r65+38912];
	shl.b64 	%rd2458, %rd2548, 2;
	add.s64 	%rd2459, %rd3, %rd2458;
	st.global.u32 	[%rd2459], %r2413;
	add.s32 	%r82, %r3, 10336;
	setp.lt.s32 	%p827, %r82, %r64;
	@%p827 bra 	$L__BB3_186;
	setp.ne.s16 	%p828, %rs1, 0;
	mov.b64 	%rd2549, 0;
	@%p828 bra 	$L__BB3_185;
	ld.global.u64 	%rd2549, [%rd87];
$L__BB3_185:
	sub.s32 	%r2414, %r82, %r64;
	cvt.s64.s32 	%rd2461, %r2414;
	add.s64 	%rd2551, %rd2549, %rd2461;
	bra.uni 	$L__BB3_189;
$L__BB3_186:
	setp.ne.s16 	%p829, %rs1, 0;
	mov.b64 	%rd2550, 0;
	@%p829 bra 	$L__BB3_188;
	ld.global.u64 	%rd2463, [%rd87];
	sub.s64 	%rd2550, %rd89, %rd2463;
$L__BB3_188:
	cvt.u64.u32 	%rd2464, %r82;
	add.s64 	%rd2465, %rd2550, %rd2464;
	not.b64 	%rd2466, %rd2465;
	add.s64 	%rd2551, %rd88, %rd2466;
$L__BB3_189:
	ld.shared.u32 	%r2415, [%r65+41344];
	shl.b64 	%rd2467, %rd2551, 2;
	add.s64 	%rd2468, %rd3, %rd2467;
	st.global.u32 	[%rd2468], %r2415;
	add.s32 	%r83, %r3, 10944;
	setp.lt.s32 	%p830, %r83, %r64;
	@%p830 bra 	$L__BB3_193;
	setp.ne.s16 	%p831, %rs1, 0;
	mov.b64 	%rd2552, 0;
	@%p831 bra 	$L__BB3_192;
	ld.global.u64 	%rd2552, [%rd87];
$L__BB3_192:
	sub.s32 	%r2416, %r83, %r64;
	cvt.s64.s32 	%rd2470, %r2416;
	add.s64 	%rd2554, %rd2552, %rd2470;
	bra.uni 	$L__BB3_196;
$L__BB3_193:
	setp.ne.s16 	%p832, %rs1, 0;
	mov.b64 	%rd2553, 0;
	@%p832 bra 	$L__BB3_195;
	ld.global.u64 	%rd2472, [%rd87];
	sub.s64 	%rd2553, %rd89, %rd2472;
$L__BB3_195:
	cvt.u64.u32 	%rd2473, %r83;
	add.s64 	%rd2474, %rd2553, %rd2473;
	not.b64 	%rd2475, %rd2474;
	add.s64 	%rd2554, %rd88, %rd2475;
$L__BB3_196:
	ld.shared.u32 	%r2417, [%r65+43776];
	shl.b64 	%rd2476, %rd2554, 2;
	add.s64 	%rd2477, %rd3, %rd2476;
	st.global.u32 	[%rd2477], %r2417;
	bra.uni 	$L__BB3_1047;
$L__BB3_197:
	ld.param.u8 	%rs200, [%rd1];
	setp.eq.s16 	%p534, %rs200, 0;
	ld.param.u64 	%rd1688, [%rd1+16];
	selp.b64 	%rd1689, %rd1688, 0, %p534;
	cvt.s64.s32 	%rd1690, %r2;
	add.s64 	%rd1691, %rd1689, %rd1690;
	mov.u32 	%r84, %tid.x;
	and.b32  	%r1517, %r84, 31;
	and.b32  	%r1518, %r84, 992;
	mul.lo.s32 	%r1519, %r1518, 19;
	or.b32  	%r1520, %r1519, %r1517;
	cvt.u64.u32 	%rd1692, %r1520;
	add.s64 	%rd1693, %rd1691, %rd1692;
	shl.b64 	%rd1694, %rd1693, 2;
	add.s64 	%rd1695, %rd2, %rd1694;
	ld.global.u32 	%r1521, [%rd1695];
	ld.global.u32 	%r1522, [%rd1695+128];
	ld.global.u32 	%r1523, [%rd1695+256];
	ld.global.u32 	%r1524, [%rd1695+384];
	ld.global.u32 	%r1525, [%rd1695+512];
	ld.global.u32 	%r1526, [%rd1695+640];
	ld.global.u32 	%r1527, [%rd1695+768];
	ld.global.u32 	%r1528, [%rd1695+896];
	ld.global.u32 	%r1529, [%rd1695+1024];
	ld.global.u32 	%r1530, [%rd1695+1152];
	ld.global.u32 	%r1531, [%rd1695+1280];
	ld.global.u32 	%r1532, [%rd1695+1408];
	ld.global.u32 	%r1533, [%rd1695+1536];
	ld.global.u32 	%r1534, [%rd1695+1664];
	ld.global.u32 	%r1535, [%rd1695+1792];
	ld.global.u32 	%r1536, [%rd1695+1920];
	ld.global.u32 	%r1537, [%rd1695+2048];
	ld.global.u32 	%r1538, [%rd1695+2176];
	ld.global.u32 	%r1539, [%rd1695+2304];
	// begin inline asm
	mov.u32 %r1516, %laneid;
	// end inline asm
	shr.u32 	%r86, %r84, 5;
	mad.lo.s32 	%r1540, %r86, 608, %r1516;
	shl.b32 	%r1541, %r1540, 2;
	mov.u32 	%r1542, _ZZN3cub18CUB_300001_SM_10006detail6select23DeviceSelectSweepKernelINS2_10policy_hubIjNS0_8NullTypeElLb0ELNS0_10SelectImplE2EE10Policy1000EPjPS5_S9_PmNS0_13ScanTileStateIiLb1EEE11IsProducingS5_iNS2_19streaming_context_tIlLb1EEELS6_2EEEvT0_T1_T2_T3_T4_T5_T6_T7_iT8_NS1_7vsmem_tEE19static_temp_storage;
	add.s32 	%r1543, %r1542, %r1541;
	st.shared.u32 	[%r1543], %r1521;
	st.shared.u32 	[%r1543+128], %r1522;
	st.shared.u32 	[%r1543+256], %r1523;
	st.shared.u32 	[%r1543+384], %r1524;
	st.shared.u32 	[%r1543+512], %r1525;
	st.shared.u32 	[%r1543+640], %r1526;
	st.shared.u32 	[%r1543+768], %r1527;
	st.shared.u32 	[%r1543+896], %r1528;
	st.shared.u32 	[%r1543+1024], %r1529;
	st.shared.u32 	[%r1543+1152], %r1530;
	st.shared.u32 	[%r1543+1280], %r1531;
	st.shared.u32 	[%r1543+1408], %r1532;
	st.shared.u32 	[%r1543+1536], %r1533;
	st.shared.u32 	[%r1543+1664], %r1534;
	st.shared.u32 	[%r1543+1792], %r1535;
	st.shared.u32 	[%r1543+1920], %r1536;
	st.shared.u32 	[%r1543+2048], %r1537;
	st.shared.u32 	[%r1543+2176], %r1538;
	st.shared.u32 	[%r1543+2304], %r1539;
	bar.warp.sync 	-1;
	mad.lo.s32 	%r1544, %r1516, 72, %r1543;
	ld.shared.u32 	%r87, [%r1544];
	ld.shared.u32 	%r88, [%r1544+4];
	ld.shared.u32 	%r89, [%r1544+8];
	ld.shared.u32 	%r90, [%r1544+12];
	ld.shared.u32 	%r91, [%r1544+16];
	ld.shared.u32 	%r92, [%r1544+20];
	ld.shared.u32 	%r93, [%r1544+24];
	ld.shared.u32 	%r94, [%r1544+28];
	ld.shared.u32 	%r95, [%r1544+32];
	ld.shared.u32 	%r96, [%r1544+36];
	ld.shared.u32 	%r97, [%r1544+40];
	ld.shared.u32 	%r98, [%r1544+44];
	ld.shared.u32 	%r99, [%r1544+48];
	ld.shared.u32 	%r100, [%r1544+52];
	ld.shared.u32 	%r101, [%r1544+56];
	ld.shared.u32 	%r102, [%r1544+60];
	ld.shared.u32 	%r103, [%r1544+64];
	ld.shared.u32 	%r104, [%r1544+68];
	ld.shared.u32 	%r105, [%r1544+72];
	add.s64 	%rd223, %rd9, -1;
	add.s32 	%r1545, %r87, 1;
	cvt.u64.u32 	%rd224, %r1545;
	and.b64  	%rd1696, %rd9, -4294967296;
	setp.ne.s64 	%p535, %rd1696, 0;
	@%p535 bra 	$L__BB3_199;
	cvt.u32.u64 	%r1546, %rd9;
	cvt.u32.u64 	%r1547, %rd224;
	rem.u32 	%r1548, %r1547, %r1546;
	cvt.u64.u32 	%rd2555, %r1548;
	bra.uni 	$L__BB3_200;
$L__BB3_199:
	rem.u64 	%rd2555, %rd224, %rd9;
$L__BB3_200:
	cvt.u64.u32 	%rd1697, %r87;
	add.s64 	%rd1698, %rd6, %rd1697;
	ld.global.u8 	%rd1699, [%rd1698];
	add.s64 	%rd1700, %rd8, %rd1699;
	ld.global.u8 	%r1549, [%rd1700];
	mul.wide.u32 	%rd1701, %r1549, 256;
	add.s64 	%rd1702, %rd5, %rd2555;
	ld.global.u8 	%rd1703, [%rd1702];
	or.b64  	%rd1704, %rd1701, %rd1703;
	add.s64 	%rd1705, %rd7, %rd1704;
	ld.global.u8 	%rs201, [%rd1705];
	setp.eq.s64 	%p536, %rd223, %rd1697;
	setp.ne.s16 	%p537, %rs201, 0;
	or.pred  	%p20, %p536, %p537;
	selp.u32 	%r106, 1, 0, %p20;
	add.s32 	%r1550, %r88, 1;
	cvt.u64.u32 	%rd228, %r1550;
	and.b64  	%rd1706, %rd9, -4294967296;
	setp.ne.s64 	%p538, %rd1706, 0;
	@%p538 bra 	$L__BB3_202;
	cvt.u32.u64 	%r1551, %rd9;
	cvt.u32.u64 	%r1552, %rd228;
	rem.u32 	%r1553, %r1552, %r1551;
	cvt.u64.u32 	%rd2556, %r1553;
	bra.uni 	$L__BB3_203;
$L__BB3_202:
	rem.u64 	%rd2556, %rd228, %rd9;
$L__BB3_203:
	cvt.u64.u32 	%rd1707, %r88;
	add.s64 	%rd1708, %rd6, %rd1707;
	ld.global.u8 	%rd1709, [%rd1708];
	add.s64 	%rd1710, %rd8, %rd1709;
	ld.global.u8 	%r1554, [%rd1710];
	mul.wide.u32 	%rd1711, %r1554, 256;
	add.s64 	%rd1712, %rd5, %rd2556;
	ld.global.u8 	%rd1713, [%rd1712];
	or.b64  	%rd1714, %rd1711, %rd1713;
	add.s64 	%rd1715, %rd7, %rd1714;
	ld.global.u8 	%rs204, [%rd1715];
	setp.eq.s64 	%p539, %rd223, %rd1707;
	setp.ne.s16 	%p540, %rs204, 0;
	or.pred  	%p21, %p539, %p540;
	selp.u32 	%r107, 1, 0, %p21;
	add.s32 	%r1555, %r89, 1;
	cvt.u64.u32 	%rd232, %r1555;
	and.b64  	%rd1716, %rd9, -4294967296;
	setp.ne.s64 	%p541, %rd1716, 0;
	@%p541 bra 	$L__BB3_205;
	cvt.u32.u64 	%r1556, %rd9;
	cvt.u32.u64 	%r1557, %rd232;
	rem.u32 	%r1558, %r1557, %r1556;
	cvt.u64.u32 	%rd2557, %r1558;
	bra.uni 	$L__BB3_206;
$L__BB3_205:
	rem.u64 	%rd2557, %rd232, %rd9;
$L__BB3_206:
	cvt.u64.u32 	%rd1717, %r89;
	add.s64 	%rd1718, %rd6, %rd1717;
	ld.global.u8 	%rd1719, [%rd1718];
	add.s64 	%rd1720, %rd8, %rd1719;
	ld.global.u8 	%r1559, [%rd1720];
	mul.wide.u32 	%rd1721, %r1559, 256;
	add.s64 	%rd1722, %rd5, %rd2557;
	ld.global.u8 	%rd1723, [%rd1722];
	or.b64  	%rd1724, %rd1721, %rd1723;
	add.s64 	%rd1725, %rd7, %rd1724;
	ld.global.u8 	%rs207, [%rd1725];
	setp.eq.s64 	%p542, %rd223, %rd1717;
	setp.ne.s16 	%p543, %rs207, 0;
	or.pred  	%p22, %p542, %p543;
	selp.u32 	%r108, 1, 0, %p22;
	add.s32 	%r1560, %r90, 1;
	cvt.u64.u32 	%rd236, %r1560;
	and.b64  	%rd1726, %rd9, -4294967296;
	setp.ne.s64 	%p544, %rd1726, 0;
	@%p544 bra 	$L__BB3_208;
	cvt.u32.u64 	%r1561, %rd9;
	cvt.u32.u64 	%r1562, %rd236;
	rem.u32 	%r1563, %r1562, %r1561;
	cvt.u64.u32 	%rd2558, %r1563;
	bra.uni 	$L__BB3_209;
$L__BB3_208:
	rem.u64 	%rd2558, %rd236, %rd9;
$L__BB3_209:
	cvt.u64.u32 	%rd1727, %r90;
	add.s64 	%rd1728, %rd6, %rd1727;
	ld.global.u8 	%rd1729, [%rd1728];
	add.s64 	%rd1730, %rd8, %rd1729;
	ld.global.u8 	%r1564, [%rd1730];
	mul.wide.u32 	%rd1731, %r1564, 256;
	add.s64 	%rd1732, %rd5, %rd2558;
	ld.global.u8 	%rd1733, [%rd1732];
	or.b64  	%rd1734, %rd1731, %rd1733;
	add.s64 	%rd1735, %rd7, %rd1734;
	ld.global.u8 	%rs210, [%rd1735];
	setp.eq.s64 	%p545, %rd223, %rd1727;
	setp.ne.s16 	%p546, %rs210, 0;
	or.pred  	%p23, %p545, %p546;
	selp.u32 	%r109, 1, 0, %p23;
	add.s32 	%r1565, %r91, 1;
	cvt.u64.u32 	%rd240, %r1565;
	and.b64  	%rd1736, %rd9, -4294967296;
	setp.ne.s64 	%p547, %rd1736, 0;
	@%p547 bra 	$L__BB3_211;
	cvt.u32.u64 	%r1566, %rd9;
	cvt.u32.u64 	%r1567, %rd240;
	rem.u32 	%r1568, %r1567, %r1566;
	cvt.u64.u32 	%rd2559, %r1568;
	bra.uni 	$L__BB3_212;
$L__BB3_211:
	rem.u64 	%rd2559, %rd240, %rd9;
$L__BB3_212:
	cvt.u64.u32 	%rd1737, %r91;
	add.s64 	%rd1738, %rd6, %rd1737;
	ld.global.u8 	%rd1739, [%rd1738];
	add.s64 	%rd1740, %rd8, %rd1739;
	ld.global.u8 	%r1569, [%rd1740];
	mul.wide.u32 	%rd1741, %r1569, 256;
	add.s64 	%rd1742, %rd5, %rd2559;
	ld.global.u8 	%rd1743, [%rd1742];
	or.b64  	%rd1744, %rd1741, %rd1743;
	add.s64 	%rd1745, %rd7, %rd1744;
	ld.global.u8 	%rs213, [%rd1745];
	setp.eq.s64 	%p548, %rd223, %rd1737;
	setp.ne.s16 	%p549, %rs213, 0;
	or.pred  	%p24, %p548, %p549;
	selp.u32 	%r110, 1, 0, %p24;
	add.s32 	%r1570, %r92, 1;
	cvt.u64.u32 	%rd244, %r1570;
	and.b64  	%rd1746, %rd9, -4294967296;
	setp.ne.s64 	%p550, %rd1746, 0;
	@%p550 bra 	$L__BB3_214;
	cvt.u32.u64 	%r1571, %rd9;
	cvt.u32.u64 	%r1572, %rd244;
	rem.u32 	%r1573, %r1572, %r1571;
	cvt.u64.u32 	%rd2560, %r1573;
	bra.uni 	$L__BB3_215;
$L__BB3_214:
	rem.u64 	%rd2560, %rd244, %rd9;
$L__BB3_215:
	cvt.u64.u32 	%rd1747, %r92;
	add.s64 	%rd1748, %rd6, %rd1747;
	ld.global.u8 	%rd1749, [%rd1748];
	add.s64 	%rd1750, %rd8, %rd1749;
	ld.global.u8 	%r1574, [%rd1750];
	mul.wide.u32 	%rd1751, %r1574, 256;
	add.s64 	%rd1752, %rd5, %rd2560;
	ld.global.u8 	%rd1753, [%rd1752];
	or.b64  	%rd1754, %rd1751, %rd1753;
	add.s64 	%rd1755, %rd7, %rd1754;
	ld.global.u8 	%rs216, [%rd1755];
	setp.eq.s64 	%p551, %rd223, %rd1747;
	setp.ne.s16 	%p552, %rs216, 0;
	or.pred  	%p25, %p551, %p552;
	selp.u32 	%r111, 1, 0, %p25;
	add.s32 	%r1575, %r93, 1;
	cvt.u64.u32 	%rd248, %r1575;
	and.b64  	%rd1756, %rd9, -4294967296;
	setp.ne.s64 	%p553, %rd1756, 0;
	@%p553 bra 	$L__BB3_217;
	cvt.u32.u64 	%r1576, %rd9;
	cvt.u32.u64 	%r1577, %rd248;
	rem.u32 	%r1578, %r1577, %r1576;
	cvt.u64.u32 	%rd2561, %r1578;
	bra.uni 	$L__BB3_218;
$L__BB3_217:
	rem.u64 	%rd2561, %rd248, %rd9;
$L__BB3_218:
	cvt.u64.u32 	%rd1757, %r93;
	add.s64 	%rd1758, %rd6, %rd1757;
	ld.global.u8 	%rd1759, [%rd1758];
	add.s64 	%rd1760, %rd8, %rd1759;
	ld.global.u8 	%r1579, [%rd1760];
	mul.wide.u32 	%rd1761, %r1579, 256;
	add.s64 	%rd1762, %rd5, %rd2561;
	ld.global.u8 	%rd1763, [%rd1762];
	or.b64  	%rd1764, %rd1761, %rd1763;
	add.s64 	%rd1765, %rd7, %rd1764;
	ld.global.u8 	%rs219, [%rd1765];
	setp.eq.s64 	%p554, %rd223, %rd1757;
	setp.ne.s16 	%p555, %rs219, 0;
	or.pred  	%p26, %p554, %p555;
	selp.u32 	%r112, 1, 0, %p26;
	add.s32 	%r1580, %r94, 1;
	cvt.u64.u32 	%rd252, %r1580;
	and.b64  	%rd1766, %rd9, -4294967296;
	setp.ne.s64 	%p556, %rd1766, 0;
	@%p556 bra 	$L__BB3_220;
	cvt.u32.u64 	%r1581, %rd9;
	cvt.u32.u64 	%r1582, %rd252;
	rem.u32 	%r1583, %r1582, %r1581;
	cvt.u64.u32 	%rd2562, %r1583;
	bra.uni 	$L__BB3_221;
$L__BB3_220:
	rem.u64 	%rd2562, %rd252, %rd9;
$L__BB3_221:
	cvt.u64.u32 	%rd1767, %r94;
	add.s64 	%rd1768, %rd6, %rd1767;
	ld.global.u8 	%rd1769, [%rd1768];
	add.s64 	%rd1770, %rd8, %rd1769;
	ld.global.u8 	%r1584, [%rd1770];
	mul.wide.u32 	%rd1771, %r1584, 256;
	add.s64 	%rd1772, %rd5, %rd2562;
	ld.global.u8 	%rd1773, [%rd1772];
	or.b64  	%rd1774, %rd1771, %rd1773;
	add.s64 	%rd1775, %rd7, %rd1774;
	ld.global.u8 	%rs222, [%rd1775];
	setp.eq.s64 	%p557, %rd223, %rd1767;
	setp.ne.s16 	%p558, %rs222, 0;
	or.pred  	%p27, %p557, %p558;
	selp.u32 	%r113, 1, 0, %p27;
	add.s32 	%r1585, %r95, 1;
	cvt.u64.u32 	%rd256, %r1585;
	and.b64  	%rd1776, %rd9, -4294967296;
	setp.ne.s64 	%p559, %rd1776, 0;
	@%p559 bra 	$L__BB3_223;
	cvt.u32.u64 	%r1586, %rd9;
	cvt.u32.u64 	%r1587, %rd256;
	rem.u32 	%r1588, %r1587, %r1586;
	cvt.u64.u32 	%rd2563, %r1588;
	bra.uni 	$L__BB3_224;
$L__BB3_223:
	rem.u64 	%rd2563, %rd256, %rd9;
$L__BB3_224:
	cvt.u64.u32 	%rd1777, %r95;
	add.s64 	%rd1778, %rd6, %rd1777;
	ld.global.u8 	%rd1779, [%rd1778];
	add.s64 	%rd1780, %rd8, %rd1779;
	ld.global.u8 	%r1589, [%rd1780];
	mul.wide.u32 	%rd1781, %r1589, 256;
	add.s64 	%rd1782, %rd5, %rd2563;
	ld.global.u8 	%rd1783, [%rd1782];
	or.b64  	%rd1784, %rd1781, %rd1783;
	add.s64 	%rd1785, %rd7, %rd1784;
	ld.global.u8 	%rs225, [%rd1785];
	setp.eq.s64 	%p560, %rd223, %rd1777;
	setp.ne.s16 	%p561, %rs225, 0;
	or.pred  	%p28, %p560, %p561;
	selp.u32 	%r114, 1, 0, %p28;
	add.s32 	%r1590, %r96, 1;
	cvt.u64.u32 	%rd260, %r1590;
	and.b64  	%rd1786, %rd9, -4294967296;
	setp.ne.s64 	%p562, %rd1786, 0;
	@%p562 bra 	$L__BB3_226;
	cvt.u32.u64 	%r1591, %rd9;
	cvt.u32.u64 	%r1592, %rd260;
	rem.u32 	%r1593, %r1592, %r1591;
	cvt.u64.u32 	%rd2564, %r1593;
	bra.uni 	$L__BB3_227;
$L__BB3_226:
	rem.u64 	%rd2564, %rd260, %rd9;
$L__BB3_227:
	cvt.u64.u32 	%rd1787, %r96;
	add.s64 	%rd1788, %rd6, %rd1787;
	ld.global.u8 	%rd1789, [%rd1788];
	add.s64 	%rd1790, %rd8, %rd1789;
	ld.global.u8 	%r1594, [%rd1790];
	mul.wide.u32 	%rd1791, %r1594, 256;
	add.s64 	%rd1792, %rd5, %rd2564;
	ld.global.u8 	%rd1793, [%rd1792];
	or.b64  	%rd1794, %rd1791, %rd1793;
	add.s64 	%rd1795, %rd7, %rd1794;
	ld.global.u8 	%rs228, [%rd1795];
	setp.eq.s64 	%p563, %rd223, %rd1787;
	setp.ne.s16 	%p564, %rs228, 0;
	or.pred  	%p29, %p563, %p564;
	selp.u32 	%r115, 1, 0, %p29;
	add.s32 	%r1595, %r97, 1;
	cvt.u64.u32 	%rd264, %r1595;
	and.b64  	%rd1796, %rd9, -4294967296;
	setp.ne.s64 	%p565, %rd1796, 0;
	@%p565 bra 	$L__BB3_229;
	cvt.u32.u64 	%r1596, %rd9;
	cvt.u32.u64 	%r1597, %rd264;
	rem.u32 	%r1598, %r1597, %r1596;
	cvt.u64.u32 	%rd2565, %r1598;
	bra.uni 	$L__BB3_230;
$L__BB3_229:
	rem.u64 	%rd2565, %rd264, %rd9;
$L__BB3_230:
	cvt.u64.u32 	%rd1797, %r97;
	add.s64 	%rd1798, %rd6, %rd1797;
	ld.global.u8 	%rd1799, [%rd1798];
	add.s64 	%rd1800, %rd8, %rd1799;
	ld.global.u8 	%r1599, [%rd1800];
	mul.wide.u32 	%rd1801, %r1599, 256;
	add.s64 	%rd1802, %rd5, %rd2565;
	ld.global.u8 	%rd1803, [%rd1802];
	or.b64  	%rd1804, %rd1801, %rd1803;
	add.s64 	%rd1805, %rd7, %rd1804;
	ld.global.u8 	%rs231, [%rd1805];
	setp.eq.s64 	%p566, %rd223, %rd1797;
	setp.ne.s16 	%p567, %rs231, 0;
	or.pred  	%p30, %p566, %p567;
	selp.u32 	%r116, 1, 0, %p30;
	add.s32 	%r1600, %r98, 1;
	cvt.u64.u32 	%rd268, %r1600;
	and.b64  	%rd1806, %rd9, -4294967296;
	setp.ne.s64 	%p568, %rd1806, 0;
	@%p568 bra 	$L__BB3_232;
	cvt.u32.u64 	%r1601, %rd9;
	cvt.u32.u64 	%r1602, %rd268;
	rem.u32 	%r1603, %r1602, %r1601;
	cvt.u64.u32 	%rd2566, %r1603;
	bra.uni 	$L__BB3_233;
$L__BB3_232:
	rem.u64 	%rd2566, %rd268, %rd9;
$L__BB3_233:
	cvt.u64.u32 	%rd1807, %r98;
	add.s64 	%rd1808, %rd6, %rd1807;
	ld.global.u8 	%rd1809, [%rd1808];
	add.s64 	%rd1810, %rd8, %rd1809;
	ld.global.u8 	%r1604, [%rd1810];
	mul.wide.u32 	%rd1811, %r1604, 256;
	add.s64 	%rd1812, %rd5, %rd2566;
	ld.global.u8 	%rd1813, [%rd1812];
	or.b64  	%rd1814, %rd1811, %rd1813;
	add.s64 	%rd1815, %rd7, %rd1814;
	ld.global.u8 	%rs234, [%rd1815];
	setp.eq.s64 	%p569, %rd223, %rd1807;
	setp.ne.s16 	%p570, %rs234, 0;
	or.pred  	%p31, %p569, %p570;
	selp.u32 	%r117, 1, 0, %p31;
	add.s32 	%r1605, %r99, 1;
	cvt.u64.u32 	%rd272, %r1605;
	and.b64  	%rd1816, %rd9, -4294967296;
	setp.ne.s64 	%p571, %rd1816, 0;
	@%p571 bra 	$L__BB3_235;
	cvt.u32.u64 	%r1606, %rd9;
	cvt.u32.u64 	%r1607, %rd272;
	rem.u32 	%r1608, %r1607, %r1606;
	cvt.u64.u32 	%rd2567, %r1608;
	bra.uni 	$L__BB3_236;
$L__BB3_235:
	rem.u64 	%rd2567, %rd272, %rd9;
$L__BB3_236:
	cvt.u64.u32 	%rd1817, %r99;
	add.s64 	%rd1818, %rd6, %rd1817;
	ld.global.u8 	%rd1819, [%rd1818];
	add.s64 	%rd1820, %rd8, %rd1819;
	ld.global.u8 	%r1609, [%rd1820];
	mul.wide.u32 	%rd1821, %r1609, 256;
	add.s64 	%rd1822, %rd5, %rd2567;
	ld.global.u8 	%rd1823, [%rd1822];
	or.b64  	%rd1824, %rd1821, %rd1823;
	add.s64 	%rd1825, %rd7, %rd1824;
	ld.global.u8 	%rs237, [%rd1825];
	setp.eq.s64 	%p572, %rd223, %rd1817;
	setp.ne.s16 	%p573, %rs237, 0;
	or.pred  	%p32, %p572, %p573;
	selp.u32 	%r118, 1, 0, %p32;
	add.s32 	%r1610, %r100, 1;
	cvt.u64.u32 	%rd276, %r1610;
	and.b64  	%rd1826, %rd9, -4294967296;
	setp.ne.s64 	%p574, %rd1826, 0;
	@%p574 bra 	$L__BB3_238;
	cvt.u32.u64 	%r1611, %rd9;
	cvt.u32.u64 	%r1612, %rd276;
	rem.u32 	%r1613, %r1612, %r1611;
	cvt.u64.u32 	%rd2568, %r1613;
	bra.uni 	$L__BB3_239;
$L__BB3_238:
	rem.u64 	%rd2568, %rd276, %rd9;
$L__BB3_239:
	cvt.u64.u32 	%rd1827, %r100;
	add.s64 	%rd1828, %rd6, %rd1827;
	ld.global.u8 	%rd1829, [%rd1828];
	add.s64 	%rd1830, %rd8, %rd1829;
	ld.global.u8 	%r1614, [%rd1830];
	mul.wide.u32 	%rd1831, %r1614, 256;
	add.s64 	%rd1832, %rd5, %rd2568;
	ld.global.u8 	%rd1833, [%rd1832];
	or.b64  	%rd1834, %rd1831, %rd1833;
	add.s64 	%rd1835, %rd7, %rd1834;
	ld.global.u8 	%rs240, [%rd1835];
	setp.eq.s64 	%p575, %rd223, %rd1827;
	setp.ne.s16 	%p576, %rs240, 0;
	or.pred  	%p33, %p575, %p576;
	selp.u32 	%r119, 1, 0, %p33;
	add.s32 	%r1615, %r101, 1;
	cvt.u64.u32 	%rd280, %r1615;
	and.b64  	%rd1836, %rd9, -4294967296;
	setp.ne.s64 	%p577, %rd1836, 0;
	@%p577 bra 	$L__BB3_241;
	cvt.u32.u64 	%r1616, %rd9;
	cvt.u32.u64 	%r1617, %rd280;
	rem.u32 	%r1618, %r1617, %r1616;
	cvt.u64.u32 	%rd2569, %r1618;
	bra.uni 	$L__BB3_242;
$L__BB3_241:
	rem.u64 	%rd2569, %rd280, %rd9;
$L__BB3_242:
	cvt.u64.u32 	%rd1837, %r101;
	add.s64 	%rd1838, %rd6, %rd1837;
	ld.global.u8 	%rd1839, [%rd1838];
	add.s64 	%rd1840, %rd8, %rd1839;
	ld.global.u8 	%r1619, [%rd1840];
	mul.wide.u32 	%rd1841, %r1619, 256;
	add.s64 	%rd1842, %rd5, %rd2569;
	ld.global.u8 	%rd1843, [%rd1842];
	or.b64  	%rd1844, %rd1841, %rd1843;
	add.s64 	%rd1845, %rd7, %rd1844;
	ld.global.u8 	%rs243, [%rd1845];
	setp.eq.s64 	%p578, %rd223, %rd1837;
	setp.ne.s16 	%p579, %rs243, 0;
	or.pred  	%p34, %p578, %p579;
	selp.u32 	%r120, 1, 0, %p34;
	add.s32 	%r1620, %r102, 1;
	cvt.u64.u32 	%rd284, %r1620;
	and.b64  	%rd1846, %rd9, -4294967296;
	setp.ne.s64 	%p580, %rd1846, 0;
	@%p580 bra 	$L__BB3_244;
	cvt.u32.u64 	%r1621, %rd9;
	cvt.u32.u64 	%r1622, %rd284;
	rem.u32 	%r1623, %r1622, %r1621;
	cvt.u64.u32 	%rd2570, %r1623;
	bra.uni 	$L__BB3_245;
$L__BB3_244:
	rem.u64 	%rd2570, %rd284, %rd9;
$L__BB3_245:
	cvt.u64.u32 	%rd1847, %r102;
	add.s64 	%rd1848, %rd6, %rd1847;
	ld.global.u8 	%rd1849, [%rd1848];
	add.s64 	%rd1850, %rd8, %rd1849;
	ld.global.u8 	%r1624, [%rd1850];
	mul.wide.u32 	%rd1851, %r1624, 256;
	add.s64 	%rd1852, %rd5, %rd2570;
	ld.global.u8 	%rd1853, [%rd1852];
	or.b64  	%rd1854, %rd1851, %rd1853;
	add.s64 	%rd1855, %rd7, %rd1854;
	ld.global.u8 	%rs246, [%rd1855];
	setp.eq.s64 	%p581, %rd223, %rd1847;
	setp.ne.s16 	%p582, %rs246, 0;
	or.pred  	%p35, %p581, %p582;
	selp.u32 	%r121, 1, 0, %p35;
	add.s32 	%r1625, %r103, 1;
	cvt.u64.u32 	%rd288, %r1625;
	and.b64  	%rd1856, %rd9, -4294967296;
	setp.ne.s64 	%p583, %rd1856, 0;
	@%p583 bra 	$L__BB3_247;
	cvt.u32.u64 	%r1626, %rd9;
	cvt.u32.u64 	%r1627, %rd288;
	rem.u32 	%r1628, %r1627, %r1626;
	cvt.u64.u32 	%rd2571, %r1628;
	bra.uni 	$L__BB3_248;
$L__BB3_247:
	rem.u64 	%rd2571, %rd288, %rd9;
$L__BB3_248:
	cvt.u64.u32 	%rd1857, %r103;
	add.s64 	%rd1858, %rd6, %rd1857;
	ld.global.u8 	%rd1859, [%rd1858];
	add.s64 	%rd1860, %rd8, %rd1859;
	ld.global.u8 	%r1629, [%rd1860];
	mul.wide.u32 	%rd1861, %r1629, 256;
	add.s64 	%rd1862, %rd5, %rd2571;
	ld.global.u8 	%rd1863, [%rd1862];
	or.b64  	%rd1864, %rd1861, %rd1863;
	add.s64 	%rd1865, %rd7, %rd1864;
	ld.global.u8 	%rs249, [%rd1865];
	setp.eq.s64 	%p584, %rd223, %rd1857;
	setp.ne.s16 	%p585, %rs249, 0;
	or.pred  	%p36, %p584, %p585;
	selp.u32 	%r122, 1, 0, %p36;
	add.s32 	%r1630, %r104, 1;
	cvt.u64.u32 	%rd292, %r1630;
	and.b64  	%rd1866, %rd9, -4294967296;
	setp.ne.s64 	%p586, %rd1866, 0;
	@%p586 bra 	$L__BB3_250;
	cvt.u32.u64 	%r1631, %rd9;
	cvt.u32.u64 	%r1632, %rd292;
	rem.u32 	%r1633, %r1632, %r1631;
	cvt.u64.u32 	%rd2572, %r1633;
	bra.uni 	$L__BB3_251;
$L__BB3_250:
	rem.u64 	%rd2572, %rd292, %rd9;
$L__BB3_251:
	cvt.u64.u32 	%rd1867, %r104;
	add.s64 	%rd1868, %rd6, %rd1867;
	ld.global.u8 	%rd1869, [%rd1868];
	add.s64 	%rd1870, %rd8, %rd1869;
	ld.global.u8 	%r1634, [%rd1870];
	mul.wide.u32 	%rd1871, %r1634, 256;
	add.s64 	%rd1872, %rd5, %rd2572;
	ld.global.u8 	%rd1873, [%rd1872];
	or.b64  	%rd1874, %rd1871, %rd1873;
	add.s64 	%rd1875, %rd7, %rd1874;
	ld.global.u8 	%rs252, [%rd1875];
	setp.eq.s64 	%p587, %rd223, %rd1867;
	setp.ne.s16 	%p588, %rs252, 0;
	or.pred  	%p37, %p587, %p588;
	selp.u32 	%r123, 1, 0, %p37;
	add.s32 	%r1635, %r105, 1;
	cvt.u64.u32 	%rd296, %r1635;
	and.b64  	%rd1876, %rd9, -4294967296;
	setp.ne.s64 	%p589, %rd1876, 0;
	@%p589 bra 	$L__BB3_253;
	cvt.u32.u64 	%r1636, %rd9;
	cvt.u32.u64 	%r1637, %rd296;
	rem.u32 	%r1638, %r1637, %r1636;
	cvt.u64.u32 	%rd2573, %r1638;
	bra.uni 	$L__BB3_254;
$L__BB3_253:
	rem.u64 	%rd2573, %rd296, %rd9;
$L__BB3_254:
	cvt.u64.u32 	%rd1877, %r105;
	add.s64 	%rd1878, %rd6, %rd1877;
	ld.global.u8 	%rd1879, [%rd1878];
	add.s64 	%rd1880, %rd8, %rd1879;
	ld.global.u8 	%r1669, [%rd1880];
	mul.wide.u32 	%rd1881, %r1669, 256;
	add.s64 	%rd1882, %rd5, %rd2573;
	ld.global.u8 	%rd1883, [%rd1882];
	or.b64  	%rd1884, %rd1881, %rd1883;
	add.s64 	%rd1885, %rd7, %rd1884;
	ld.global.u8 	%rs255, [%rd1885];
	setp.eq.s64 	%p590, %rd223, %rd1877;
	setp.ne.s16 	%p591, %rs255, 0;
	or.pred  	%p38, %p590, %p591;
	selp.u32 	%r1670, 1, 0, %p38;
	bar.sync 	0;
	add.s32 	%r124, %r107, %r106;
	add.s32 	%r125, %r124, %r108;
	add.s32 	%r126, %r125, %r109;
	add.s32 	%r127, %r126, %r110;
	add.s32 	%r128, %r127, %r111;
	add.s32 	%r129, %r128, %r112;
	add.s32 	%r130, %r129, %r113;
	add.s32 	%r131, %r130, %r114;
	add.s32 	%r132, %r131, %r115;
	add.s32 	%r133, %r132, %r116;
	add.s32 	%r134, %r133, %r117;
	add.s32 	%r135, %r134, %r118;
	add.s32 	%r136, %r135, %r119;
	add.s32 	%r137, %r136, %r120;
	add.s32 	%r138, %r137, %r121;
	add.s32 	%r139, %r138, %r122;
	add.s32 	%r140, %r139, %r123;
	add.s32 	%r1643, %r140, %r1670;
	mov.b32 	%r1641, 1;
	mov.b32 	%r1666, 0;
	mov.b32 	%r1668, -1;
	// begin inline asm
	{  .reg .s32 r0;  .reg .pred p;  shfl.sync.up.b32 r0|p, %r1643, %r1641, %r1666, %r1668;  @p add.s32 r0, r0, %r1643;  mov.s32 %r1639, r0;}
	// end inline asm
	mov.b32 	%r1647, 2;
	// begin inline asm
	{  .reg .s32 r0;  .reg .pred p;  shfl.sync.up.b32 r0|p, %r1639, %r1647, %r1666, %r1668;  @p add.s32 r0, r0, %r1639;  mov.s32 %r1645, r0;}
	// end inline asm
	mov.b32 	%r1653, 4;
	// begin inline asm
	{  .reg .s32 r0;  .reg .pred p;  shfl.sync.up.b32 r0|p, %r1645, %r1653, %r1666, %r1668;  @p add.s32 r0, r0, %r1645;  mov.s32 %r1651, r0;}
	// end inline asm
	mov.b32 	%r1659, 8;
	// begin inline asm
	{  .reg .s32 r0;  .reg .pred p;  shfl.sync.up.b32 r0|p, %r1651, %r1659, %r1666, %r1668;  @p add.s32 r0, r0, %r1651;  mov.s32 %r1657, r0;}
	// end inline asm
	mov.b32 	%r1665, 16;
	// begin inline asm
	{  .reg .s32 r0;  .reg .pred p;  shfl.sync.up.b32 r0|p, %r1657, %r1665, %r1666, %r1668;  @p add.s32 r0, r0, %r1657;  mov.s32 %r1663, r0;}
	// end inline asm
	setp.ne.s32 	%p592, %r1516, 31;
	@%p592 bra 	$L__BB3_256;
	shl.b32 	%r1671, %r86, 2;
	mov.u32 	%r1672, _ZZN3cub18CUB_300001_SM_10006detail6select23DeviceSelectSweepKernelINS2_10policy_hubIjNS0_8NullTypeElLb0ELNS0_10SelectImplE2EE10Policy1000EPjPS5_S9_PmNS0_13ScanTileStateIiLb1EEE11IsProducingS5_iNS2_19streaming_context_tIlLb1EEELS6_2EEEvT0_T1_T2_T3_T4_T5_T6_T7_iT8_NS1_7vsmem_tEE19static_temp_storage;
	add.s32 	%r1673, %r1672, %r1671;
	st.shared.u32 	[%r1673], %r1663;
$L__BB3_256:
	sub.s32 	%r1674, %r1663, %r1643;
	bar.sync 	0;
	ld.shared.v4.u32 	{%r1675, %r1676, %r1677, %r1678}, [_ZZN3cub18CUB_300001_SM_10006detail6select23DeviceSelectSweepKernelINS2_10policy_hubIjNS0_8NullTypeElLb0ELNS0_10SelectImplE2EE10Policy1000EPjPS5_S9_PmNS0_13ScanTileStateIiLb1EEE11IsProducingS5_iNS2_19streaming_context_tIlLb1EEELS6_2EEEvT0_T1_T2_T3_T4_T5_T6_T7_iT8_NS1_7vsmem_tEE19static_temp_storage];
	add.s32 	%r1679, %r1676, %r1675;
	setp.eq.s32 	%p593, %r86, 2;
	selp.b32 	%r1680, %r1679, %r1675, %p593;
	add.s32 	%r1681, %r1679, %r1677;
	setp.eq.s32 	%p594, %r86, 3;
	selp.b32 	%r1682, %r1681, %r1680, %p594;
	add.s32 	%r1683, %r1681, %r1678;
	setp.eq.s32 	%p595, %r86, 4;
	selp.b32 	%r1684, %r1683, %r1682, %p595;
	ld.shared.v4.u32 	{%r1685, %r1686, %r1687, %r1688}, [_ZZN3cub18CUB_300001_SM_10006detail6select23DeviceSelectSweepKernelINS2_10policy_hubIjNS0_8NullTypeElLb0ELNS0_10SelectImplE2EE10Policy1000EPjPS5_S9_PmNS0_13ScanTileStateIiLb1EEE11IsProducingS5_iNS2_19streaming_context_tIlLb1EEELS6_2EEEvT0_T1_T2_T3_T4_T5_T6_T7_iT8_NS1_7vsmem_tEE19static_temp_storage+16];
	add.s32 	%r1689, %r1683, %r1685;
	setp.eq.s32 	%p596, %r86, 5;
	selp.b32 	%r1690, %r1689, %r1684, %p596;
	add.s32 	%r1691, %r1689, %r1686;
	setp.eq.s32 	%p597, %r86, 6;
	selp.b32 	%r1692, %r1691, %r1690, %p597;
	add.s32 	%r1693, %r1691, %r1687;
	setp.eq.s32 	%p598, %r86, 7;
	selp.b32 	%r1694, %r1693, %r1692, %p598;
	add.s32 	%r1695, %r1693, %r1688;
	setp.eq.s32 	%p599, %r86, 8;
	selp.b32 	%r1696, %r1695, %r1694, %p599;
	ld.shared.v4.u32 	{%r1697, %r1698, %r1699, %r1700}, [_ZZN3cub18CUB_300001_SM_10006detail6select23DeviceSelectSweepKernelINS2_10policy_hubIjNS0_8NullTypeElLb0ELNS0_10SelectImplE2EE10Policy1000EPjPS5_S9_PmNS0_13ScanTileStateIiLb1EEE11IsProducingS5_iNS2_19streaming_context_tIlLb1EEELS6_2EEEvT0_T1_T2_T3_T4_T5_T6_T7_iT8_NS1_7vsmem_tEE19static_temp_storage+32];
	add.s32 	%r1701, %r1695, %r1697;
	setp.eq.s32 	%p600, %r86, 9;
	selp.b32 	%r1702, %r1701, %r1696, %p600;
	add.s32 	%r1703, %r1701, %r1698;
	setp.eq.s32 	%p601, %r86, 10;
	selp.b32 	%r1704, %r1703, %r1702, %p601;
	add.s32 	%r1705, %r1703, %r1699;
	setp.eq.s32 	%p602, %r86, 11;
	selp.b32 	%r1706, %r1705, %r1704, %p602;
	add.s32 	%r1707, %r1705, %r1700;
	setp.eq.s32 	%p603, %r86, 12;
	selp.b32 	%r1708, %r1707, %r1706, %p603;
	ld.shared.v4.u32 	{%r1709, %r1710, %r1711, %r1712}, [_ZZN3cub18CUB_300001_SM_10006detail6select23DeviceSelectSweepKernelINS2_10policy_hubIjNS0_8NullTypeElLb0ELNS0_10SelectImplE2EE10Policy1000EPjPS5_S9_PmNS0_13ScanTileStateIiLb1EEE11IsProducingS5_iNS2_19streaming_context_tIlLb1EEELS6_2EEEvT0_T1_T2_T3_T4_T5_T6_T7_iT8_NS1_7vsmem_tEE19static_temp_storage+48];
	add.s32 	%r1713, %r1707, %r1709;
	setp.eq.s32 	%p604, %r86, 13;
	selp.b32 	%r1714, %r1713, %r1708, %p604;
	add.s32 	%r1715, %r1713, %r1710;
	setp.eq.s32 	%p605, %r86, 14;
	selp.b32 	%r1716, %r1715, %r1714, %p605;
	add.s32 	%r1717, %r1715, %r1711;
	setp.eq.s32 	%p606, %r86, 15;
	selp.b32 	%r1718, %r1717, %r1716, %p606;
	add.s32 	%r1719, %r1717, %r1712;
	setp.eq.s32 	%p607, %r86, 16;
	selp.b32 	%r1720, %r1719, %r1718, %p607;
	.pragma "used_bytes_mask 4095";
	ld.shared.v4.u32 	{%r1721, %r1722, %r1723, %r1724}, [_ZZN3cub18CUB_300001_SM_10006detail6select23DeviceSelectSweepKernelINS2_10policy_hubIjNS0_8NullTypeElLb0ELNS0_10SelectImplE2EE10Policy1000EPjPS5_S9_PmNS0_13ScanTileStateIiLb1EEE11IsProducingS5_iNS2_19streaming_context_tIlLb1EEELS6_2EEEvT0_T1_T2_T3_T4_T5_T6_T7_iT8_NS1_7vsmem_tEE19static_temp_storage+64];
	add.s32 	%r1725, %r1719, %r1721;
	setp.eq.s32 	%p608, %r86, 17;
	selp.b32 	%r1726, %r1725, %r1720, %p608;
	add.s32 	%r1727, %r1725, %r1722;
	setp.eq.s32 	%p609, %r86, 18;
	selp.b32 	%r1728, %r1727, %r1726, %p609;
	add.s32 	%r143, %r1727, %r1723;
	setp.gt.u32 	%p610, %r84, 31;
	setp.lt.u32 	%p611, %r84, 32;
	setp.eq.s32 	%p612, %r1516, 0;
	selp.b32 	%r1729, 0, %r1674, %p612;
	add.s32 	%r2431, %r1728, %r1729;
	selp.b32 	%r145, %r1674, %r2431, %p611;
	@%p610 bra 	$L__BB3_272;
	setp.ne.s32 	%p613, %r84, 0;
	mul.wide.s32 	%rd1886, %r2418, 8;
	add.s64 	%rd300, %rd4, %rd1886;
	@%p613 bra 	$L__BB3_259;
	st.shared.u32 	[_ZZN3cub18CUB_300001_SM_10006detail6select23DeviceSelectSweepKernelINS2_10policy_hubIjNS0_8NullTypeElLb0ELNS0_10SelectImplE2EE10Policy1000EPjPS5_S9_PmNS0_13ScanTileStateIiLb1EEE11IsProducingS5_iNS2_19streaming_context_tIlLb1EEELS6_2EEEvT0_T1_T2_T3_T4_T5_T6_T7_iT8_NS1_7vsmem_tEE19static_temp_storage+140], %r143;
	add.s64 	%rd1887, %rd300, 256;
	mov.b32 	%r1730, 100;
	// begin inline asm
	st.relaxed.gpu.v2.u32 [%rd1887], {%r1730, %r143};
	// end inline asm
$L__BB3_259:
	not.b32 	%r1736, %r84;
	add.s32 	%r2426, %r2418, %r1736;
	mov.b32 	%r1732, 950;
	// begin inline asm
	nanosleep.u32 %r1732;
	// end inline asm
	mul.wide.s32 	%rd1889, %r2426, 8;
	add.s64 	%rd1890, %rd4, %rd1889;
	add.s64 	%rd1888, %rd1890, 256;
	// begin inline asm
	ld.relaxed.gpu.v2.u32 {%r2428, %r2420}, [%rd1888];
	// end inline asm
	mov.b32 	%r2421, 942;
$L__BB3_260:
	setp.eq.s32 	%p614, %r2428, 99;
	mov.b32 	%r1737, -1;
	vote.sync.any.pred 	%p615, %p614, %r1737;
	not.pred 	%p616, %p615;
	@%p616 bra 	$L__BB3_262;
	mul.lo.s32 	%r2026, %r2418, 16807;
	and.b32  	%r2418, %r2026, 2147483647;
	add.s32 	%r2027, %r2421, 1;
	rem.u32 	%r2023, %r2418, %r2027;
	// begin inline asm
	nanosleep.u32 %r2023;
	// end inline asm
	shr.u32 	%r2421, %r2421, 1;
	// begin inline asm
	ld.relaxed.gpu.v2.u32 {%r2428, %r2420}, [%rd1888];
	// end inline asm
	bra.uni 	$L__BB3_260;
$L__BB3_262:
	setp.eq.s32 	%p617, %r2428, 101;
	mov.b32 	%r1764, -1;
	vote.sync.ballot.b32 	%r1766, %p617, %r1764;
	// begin inline asm
	mov.u32 %r1739, %lanemask_ge;
	// end inline asm
	and.b32  	%r1767, %r1766, %r1739;
	or.b32  	%r1768, %r1767, -2147483648;
	add.s32 	%r1769, %r1768, -1;
	not.b32 	%r1770, %r1768;
	and.b32  	%r1771, %r1770, %r1769;
	popc.b32 	%r1743, %r1771;
	mov.b32 	%r1742, 1;
	// begin inline asm
	shfl.sync.down.b32 %r1740, %r2420, %r1742, %r1743, %r1764;
	// end inline asm
	setp.lt.s32 	%p619, %r1516, %r1743;
	selp.b32 	%r1772, %r1740, 0, %p619;
	add.s32 	%r1746, %r1772, %r2420;
	mov.b32 	%r1747, 2;
	// begin inline asm
	shfl.sync.down.b32 %r1745, %r1746, %r1747, %r1743, %r1764;
	// end inline asm
	add.s32 	%r160, %r1516, 2;
	setp.gt.s32 	%p620, %r160, %r1743;
	selp.b32 	%r1773, 0, %r1745, %p620;
	add.s32 	%r1751, %r1746, %r1773;
	mov.b32 	%r1752, 4;
	// begin inline asm
	shfl.sync.down.b32 %r1750, %r1751, %r1752, %r1743, %r1764;
	// end inline asm
	add.s32 	%r161, %r1516, 4;
	setp.gt.s32 	%p621, %r161, %r1743;
	selp.b32 	%r1774, 0, %r1750, %p621;
	add.s32 	%r1756, %r1751, %r1774;
	mov.b32 	%r1757, 8;
	// begin inline asm
	shfl.sync.down.b32 %r1755, %r1756, %r1757, %r1743, %r1764;
	// end inline asm
	add.s32 	%r162, %r1516, 8;
	setp.gt.s32 	%p622, %r162, %r1743;
	selp.b32 	%r1775, 0, %r1755, %p622;
	add.s32 	%r1761, %r1756, %r1775;
	mov.b32 	%r1762, 16;
	// begin inline asm
	shfl.sync.down.b32 %r1760, %r1761, %r1762, %r1743, %r1764;
	// end inline asm
	add.s32 	%r163, %r1516, 16;
	setp.gt.s32 	%p623, %r163, %r1743;
	selp.b32 	%r1776, 0, %r1760, %p623;
	add.s32 	%r2424, %r1761, %r1776;
	add.s64 	%rd302, %rd4, 256;
	mov.b32 	%r2422, 942;
$L__BB3_263:
	setp.ne.s32 	%p624, %r2428, 101;
	mov.b32 	%r1777, -1;
	vote.sync.all.pred 	%p625, %p624, %r1777;
	not.pred 	%p626, %p625;
	@%p626 bra 	$L__BB3_268;
	shr.u32 	%r2422, %r2422, 1;
	mul.wide.s32 	%rd2103, %r2426, 8;
	add.s64 	%rd2104, %rd302, %rd2103;
	add.s64 	%rd2102, %rd2104, -256;
	// begin inline asm
	ld.relaxed.gpu.v2.u32 {%r2428, %r2429}, [%rd2102];
	// end inline asm
	mov.u32 	%r2430, %r2422;
$L__BB3_265:
	setp.eq.s32 	%p687, %r2428, 99;
	mov.b32 	%r1979, -1;
	vote.sync.any.pred 	%p688, %p687, %r1979;
	not.pred 	%p689, %p688;
	@%p689 bra 	$L__BB3_267;
	mul.lo.s32 	%r2021, %r2418, 16807;
	and.b32  	%r2418, %r2021, 2147483647;
	add.s32 	%r2022, %r2430, 1;
	rem.u32 	%r2018, %r2418, %r2022;
	// begin inline asm
	nanosleep.u32 %r2018;
	// end inline asm
	shr.u32 	%r2430, %r2430, 1;
	// begin inline asm
	ld.relaxed.gpu.v2.u32 {%r2428, %r2429}, [%rd2102];
	// end inline asm
	bra.uni 	$L__BB3_265;
$L__BB3_267:
	setp.eq.s32 	%p690, %r2428, 101;
	mov.b32 	%r2005, -1;
	vote.sync.ballot.b32 	%r2006, %p690, %r2005;
	and.b32  	%r2007, %r2006, %r1739;
	or.b32  	%r2008, %r2007, -2147483648;
	add.s32 	%r2009, %r2008, -1;
	not.b32 	%r2010, %r2008;
	and.b32  	%r2011, %r2010, %r2009;
	popc.b32 	%r1984, %r2011;
	mov.b32 	%r1983, 1;
	// begin inline asm
	shfl.sync.down.b32 %r1981, %r2429, %r1983, %r1984, %r2005;
	// end inline asm
	setp.lt.s32 	%p692, %r1516, %r1984;
	selp.b32 	%r2012, %r1981, 0, %p692;
	add.s32 	%r1987, %r2012, %r2429;
	mov.b32 	%r1988, 2;
	// begin inline asm
	shfl.sync.down.b32 %r1986, %r1987, %r1988, %r1984, %r2005;
	// end inline asm
	setp.gt.s32 	%p693, %r160, %r1984;
	selp.b32 	%r2013, 0, %r1986, %p693;
	add.s32 	%r1992, %r1987, %r2013;
	mov.b32 	%r1993, 4;
	// begin inline asm
	shfl.sync.down.b32 %r1991, %r1992, %r1993, %r1984, %r2005;
	// end inline asm
	setp.gt.s32 	%p694, %r161, %r1984;
	selp.b32 	%r2014, 0, %r1991, %p694;
	add.s32 	%r1997, %r1992, %r2014;
	mov.b32 	%r1998, 8;
	// begin inline asm
	shfl.sync.down.b32 %r1996, %r1997, %r1998, %r1984, %r2005;
	// end inline asm
	setp.gt.s32 	%p695, %r162, %r1984;
	selp.b32 	%r2015, 0, %r1996, %p695;
	add.s32 	%r2002, %r1997, %r2015;
	mov.b32 	%r2003, 16;
	// begin inline asm
	shfl.sync.down.b32 %r2001, %r2002, %r2003, %r1984, %r2005;
	// end inline asm
	setp.gt.s32 	%p696, %r163, %r1984;
	selp.b32 	%r2016, 0, %r2001, %p696;
	add.s32 	%r2017, %r2016, %r2424;
	add.s32 	%r2424, %r2017, %r2002;
	add.s32 	%r2426, %r2426, -32;
	bra.uni 	$L__BB3_263;
$L__BB3_268:
	setp.ne.s32 	%p627, %r84, 0;
	@%p627 bra 	$L__BB3_270;
	add.s32 	%r1780, %r2424, %r143;
	add.s64 	%rd1891, %rd300, 256;
	mov.b32 	%r1779, 101;
	// begin inline asm
	st.relaxed.gpu.v2.u32 [%rd1891], {%r1779, %r1780};
	// end inline asm
	st.shared.u32 	[_ZZN3cub18CUB_300001_SM_10006detail6select23DeviceSelectSweepKernelINS2_10policy_hubIjNS0_8NullTypeElLb0ELNS0_10SelectImplE2EE10Policy1000EPjPS5_S9_PmNS0_13ScanTileStateIiLb1EEE11IsProducingS5_iNS2_19streaming_context_tIlLb1EEELS6_2EEEvT0_T1_T2_T3_T4_T5_T6_T7_iT8_NS1_7vsmem_tEE19static_temp_storage+132], %r2424;
	st.shared.u32 	[_ZZN3cub18CUB_300001_SM_10006detail6select23DeviceSelectSweepKernelINS2_10policy_hubIjNS0_8NullTypeElLb0ELNS0_10SelectImplE2EE10Policy1000EPjPS5_S9_PmNS0_13ScanTileStateIiLb1EEE11IsProducingS5_iNS2_19streaming_context_tIlLb1EEELS6_2EEEvT0_T1_T2_T3_T4_T5_T6_T7_iT8_NS1_7vsmem_tEE19static_temp_storage+136], %r1780;
$L__BB3_270:
	setp.ne.s32 	%p628, %r1516, 0;
	mov.u32 	%r2431, %r145;
	@%p628 bra 	$L__BB3_272;
	st.shared.u32 	[_ZZN3cub18CUB_300001_SM_10006detail6select23DeviceSelectSweepKernelINS2_10policy_hubIjNS0_8NullTypeElLb0ELNS0_10SelectImplE2EE10Policy1000EPjPS5_S9_PmNS0_13ScanTileStateIiLb1EEE11IsProducingS5_iNS2_19streaming_context_tIlLb1EEELS6_2EEEvT0_T1_T2_T3_T4_T5_T6_T7_iT8_NS1_7vsmem_tEE19static_temp_storage+96], %r2424;
	mov.u32 	%r2431, %r2424;
$L__BB3_272:
	bar.sync 	0;
	setp.eq.s32 	%p629, %r84, 0;
	@%p629 bra 	$L__BB3_274;
	ld.shared.u32 	%r1781, [_ZZN3cub18CUB_300001_SM_10006detail6select23DeviceSelectSweepKernelINS2_10policy_hubIjNS0_8NullTypeElLb0ELNS0_10SelectImplE2EE10Policy1000EPjPS5_S9_PmNS0_13ScanTileStateIiLb1EEE11IsProducingS5_iNS2_19streaming_context_tIlLb1EEELS6_2EEEvT0_T1_T2_T3_T4_T5_T6_T7_iT8_NS1_7vsmem_tEE19static_temp_storage+96];
	add.s32 	%r2431, %r1781, %r2431;
$L__BB3_274:
	add.s32 	%r1782, %r2431, %r106;
	add.s32 	%r1783, %r124, %r2431;
	add.s32 	%r1784, %r125, %r2431;
	add.s32 	%r1785, %r126, %r2431;
	add.s32 	%r1786, %r127, %r2431;
	add.s32 	%r1787, %r128, %r2431;
	add.s32 	%r1788, %r129, %r2431;
	add.s32 	%r1789, %r130, %r2431;
	add.s32 	%r1790, %r131, %r2431;
	add.s32 	%r1791, %r132, %r2431;
	add.s32 	%r1792, %r133, %r2431;
	add.s32 	%r1793, %r134, %r2431;
	add.s32 	%r1794, %r135, %r2431;
	add.s32 	%r1795, %r136, %r2431;
	add.s32 	%r1796, %r137, %r2431;
	add.s32 	%r1797, %r138, %r2431;
	add.s32 	%r1798, %r139, %r2431;
	add.s32 	%r1799, %r140, %r2431;
	mov.u32 	%r1800, _ZZN3cub18CUB_300001_SM_10006detail6select23DeviceSelectSweepKernelINS2_10policy_hubIjNS0_8NullTypeElLb0ELNS0_10SelectImplE2EE10Policy1000EPjPS5_S9_PmNS0_13ScanTileStateIiLb1EEE11IsProducingS5_iNS2_19streaming_context_tIlLb1EEELS6_2EEEvT0_T1_T2_T3_T4_T5_T6_T7_iT8_NS1_7vsmem_tEE19static_temp_storage;
	ld.shared.u32 	%r1801, [_ZZN3cub18CUB_300001_SM_10006detail6select23DeviceSelectSweepKernelINS2_10policy_hubIjNS0_8NullTypeElLb0ELNS0_10SelectImplE2EE10Policy1000EPjPS5_S9_PmNS0_13ScanTileStateIiLb1EEE11IsProducingS5_iNS2_19streaming_context_tIlLb1EEELS6_2EEEvT0_T1_T2_T3_T4_T5_T6_T7_iT8_NS1_7vsmem_tEE19static_temp_storage+140];
	ld.shared.u32 	%r1802, [_ZZN3cub18CUB_300001_SM_10006detail6select23DeviceSelectSweepKernelINS2_10policy_hubIjNS0_8NullTypeElLb0ELNS0_10SelectImplE2EE10Policy1000EPjPS5_S9_PmNS0_13ScanTileStateIiLb1EEE11IsProducingS5_iNS2_19streaming_context_tIlLb1EEELS6_2EEEvT0_T1_T2_T3_T4_T5_T6_T7_iT8_NS1_7vsmem_tEE19static_temp_storage+132];
	sub.s32 	%r1803, %r2, %r1802;
	bar.sync 	0;
	sub.s32 	%r188, 11552, %r1801;
	mul.lo.s32 	%r1804, %r84, 19;
	sub.s32 	%r1805, %r2431, %r1802;
	sub.s32 	%r1806, %r1804, %r1805;
	add.s32 	%r1807, %r1805, %r188;
	selp.b32 	%r1808, %r1807, %r1806, %p20;
	shl.b32 	%r1809, %r1808, 2;
	add.s32 	%r1810, %r1800, %r1809;
	st.shared.u32 	[%r1810], %r87;
	sub.s32 	%r1811, %r1802, %r1782;
	add.s32 	%r1812, %r1804, %r1811;
	add.s32 	%r1813, %r1812, 1;
	add.s32 	%r1814, %r1807, %r106;
	selp.b32 	%r1815, %r1814, %r1813, %p21;
	shl.b32 	%r1816, %r1815, 2;
	add.s32 	%r1817, %r1800, %r1816;
	st.shared.u32 	[%r1817], %r88;
	sub.s32 	%r1818, %r1802, %r1783;
	add.s32 	%r1819, %r1804, %r1818;
	add.s32 	%r1820, %r1819, 2;
	add.s32 	%r1821, %r1814, %r107;
	selp.b32 	%r1822, %r1821, %r1820, %p22;
	shl.b32 	%r1823, %r1822, 2;
	add.s32 	%r1824, %r1800, %r1823;
	st.shared.u32 	[%r1824], %r89;
	sub.s32 	%r1825, %r1802, %r1784;
	add.s32 	%r1826, %r1804, %r1825;
	add.s32 	%r1827, %r1826, 3;
	add.s32 	%r1828, %r1821, %r108;
	selp.b32 	%r1829, %r1828, %r1827, %p23;
	shl.b32 	%r1830, %r1829, 2;
	add.s32 	%r1831, %r1800, %r1830;
	st.shared.u32 	[%r1831], %r90;
	sub.s32 	%r1832, %r1802, %r1785;
	add.s32 	%r1833, %r1804, %r1832;
	add.s32 	%r1834, %r1833, 4;
	add.s32 	%r1835, %r1828, %r109;
	selp.b32 	%r1836, %r1835, %r1834, %p24;
	shl.b32 	%r1837, %r1836, 2;
	add.s32 	%r1838, %r1800, %r1837;
	st.shared.u32 	[%r1838], %r91;
	sub.s32 	%r1839, %r1802, %r1786;
	add.s32 	%r1840, %r1804, %r1839;
	add.s32 	%r1841, %r1840, 5;
	add.s32 	%r1842, %r1835, %r110;
	selp.b32 	%r1843, %r1842, %r1841, %p25;
	shl.b32 	%r1844, %r1843, 2;
	add.s32 	%r1845, %r1800, %r1844;
	st.shared.u32 	[%r1845], %r92;
	sub.s32 	%r1846, %r1802, %r1787;
	add.s32 	%r1847, %r1804, %r1846;
	add.s32 	%r1848, %r1847, 6;
	add.s32 	%r1849, %r1842, %r111;
	selp.b32 	%r1850, %r1849, %r1848, %p26;
	shl.b32 	%r1851, %r1850, 2;
	add.s32 	%r1852, %r1800, %r1851;
	st.shared.u32 	[%r1852], %r93;
	sub.s32 	%r1853, %r1802, %r1788;
	add.s32 	%r1854, %r1804, %r1853;
	add.s32 	%r1855, %r1854, 7;
	add.s32 	%r1856, %r1849, %r112;
	selp.b32 	%r1857, %r1856, %r1855, %p27;
	shl.b32 	%r1858, %r1857, 2;
	add.s32 	%r1859, %r1800, %r1858;
	st.shared.u32 	[%r1859], %r94;
	sub.s32 	%r1860, %r1802, %r1789;
	add.s32 	%r1861, %r1804, %r1860;
	add.s32 	%r1862, %r1861, 8;
	add.s32 	%r1863, %r1856, %r113;
	selp.b32 	%r1864, %r1863, %r1862, %p28;
	shl.b32 	%r1865, %r1864, 2;
	add.s32 	%r1866, %r1800, %r1865;
	st.shared.u32 	[%r1866], %r95;
	sub.s32 	%r1867, %r1802, %r1790;
	add.s32 	%r1868, %r1804, %r1867;
	add.s32 	%r1869, %r1868, 9;
	add.s32 	%r1870, %r1863, %r114;
	selp.b32 	%r1871, %r1870, %r1869, %p29;
	shl.b32 	%r1872, %r1871, 2;
	add.s32 	%r1873, %r1800, %r1872;
	st.shared.u32 	[%r1873], %r96;
	sub.s32 	%r1874, %r1802, %r1791;
	add.s32 	%r1875, %r1804, %r1874;
	add.s32 	%r1876, %r1875, 10;
	add.s32 	%r1877, %r1870, %r115;
	selp.b32 	%r1878, %r1877, %r1876, %p30;
	shl.b32 	%r1879, %r1878, 2;
	add.s32 	%r1880, %r1800, %r1879;
	st.shared.u32 	[%r1880], %r97;
	sub.s32 	%r1881, %r1802, %r1792;
	add.s32 	%r1882, %r1804, %r1881;
	add.s32 	%r1883, %r1882, 11;
	add.s32 	%r1884, %r1877, %r116;
	selp.b32 	%r1885, %r1884, %r1883, %p31;
	shl.b32 	%r1886, %r1885, 2;
	add.s32 	%r1887, %r1800, %r1886;
	st.shared.u32 	[%r1887], %r98;
	sub.s32 	%r1888, %r1802, %r1793;
	add.s32 	%r1889, %r1804, %r1888;
	add.s32 	%r1890, %r1889, 12;
	add.s32 	%r1891, %r1884, %r117;
	selp.b32 	%r1892, %r1891, %r1890, %p32;
	shl.b32 	%r1893, %r1892, 2;
	add.s32 	%r1894, %r1800, %r1893;
	st.shared.u32 	[%r1894], %r99;
	sub.s32 	%r1895, %r1802, %r1794;
	add.s32 	%r1896, %r1804, %r1895;
	add.s32 	%r1897, %r1896, 13;
	add.s32 	%r1898, %r1891, %r118;
	selp.b32 	%r1899, %r1898, %r1897, %p33;
	shl.b32 	%r1900, %r1899, 2;
	add.s32 	%r1901, %r1800, %r1900;
	st.shared.u32 	[%r1901], %r100;
	sub.s32 	%r1902, %r1802, %r1795;
	add.s32 	%r1903, %r1804, %r1902;
	add.s32 	%r1904, %r1903, 14;
	add.s32 	%r1905, %r1898, %r119;
	selp.b32 	%r1906, %r1905, %r1904, %p34;
	shl.b32 	%r1907, %r1906, 2;
	add.s32 	%r1908, %r1800, %r1907;
	st.shared.u32 	[%r1908], %r101;
	sub.s32 	%r1909, %r1802, %r1796;
	add.s32 	%r1910, %r1804, %r1909;
	add.s32 	%r1911, %r1910, 15;
	add.s32 	%r1912, %r1905, %r120;
	selp.b32 	%r1913, %r1912, %r1911, %p35;
	shl.b32 	%r1914, %r1913, 2;
	add.s32 	%r1915, %r1800, %r1914;
	st.shared.u32 	[%r1915], %r102;
	sub.s32 	%r1916, %r1802, %r1797;
	add.s32 	%r1917, %r1804, %r1916;
	add.s32 	%r1918, %r1917, 16;
	add.s32 	%r1919, %r1912, %r121;
	selp.b32 	%r1920, %r1919, %r1918, %p36;
	shl.b32 	%r1921, %r1920, 2;
	add.s32 	%r1922, %r1800, %r1921;
	st.shared.u32 	[%r1922], %r103;
	sub.s32 	%r1923, %r1802, %r1798;
	add.s32 	%r1924, %r1804, %r1923;
	add.s32 	%r1925, %r1924, 17;
	add.s32 	%r1926, %r1919, %r122;
	selp.b32 	%r1927, %r1926, %r1925, %p37;
	shl.b32 	%r1928, %r1927, 2;
	add.s32 	%r1929, %r1800, %r1928;
	st.shared.u32 	[%r1929], %r104;
	sub.s32 	%r1930, %r1802, %r1799;
	add.s32 	%r1931, %r1804, %r1930;
	add.s32 	%r1932, %r1931, 18;
	add.s32 	%r1933, %r1926, %r123;
	selp.b32 	%r1934, %r1933, %r1932, %p38;
	shl.b32 	%r1935, %r1934, 2;
	add.s32 	%r1936, %r1800, %r1935;
	st.shared.u32 	[%r1936], %r105;
	bar.sync 	0;
	ld.param.u8 	%rs2, [%rd1];
	ld.param.u64 	%rd1892, [%rd1+24];
	cvta.to.global.u64 	%rd304, %rd1892;
	cvt.s64.s32 	%rd305, %r1802;
	ld.param.u64 	%rd306, [%rd1+8];
	ld.param.u64 	%rd307, [%rd1+16];
	cvt.s64.s32 	%rd308, %r1803;
	setp.ge.s32 	%p630, %r84, %r188;
	@%p630 bra 	$L__BB3_278;
	setp.ne.s16 	%p632, %rs2, 0;
	mov.b64 	%rd2574, 0;
	@%p632 bra 	$L__BB3_277;
	ld.global.u64 	%rd1897, [%rd304];
	sub.s64 	%rd2574, %rd307, %rd1897;
$L__BB3_277:
	cvt.u64.u32 	%rd1898, %r84;
	add.s64 	%rd1899, %rd1898, %rd308;
	add.s64 	%rd1900, %rd1899, %rd2574;
	not.b64 	%rd1901, %rd1900;
	add.s64 	%rd2576, %rd306, %rd1901;
	bra.uni 	$L__BB3_281;
$L__BB3_278:
	setp.ne.s16 	%p631, %rs2, 0;
	mov.b64 	%rd2575, 0;
	@%p631 bra 	$L__BB3_280;
	ld.global.u64 	%rd2575, [%rd304];
$L__BB3_280:
	sub.s32 	%r1937, %r84, %r188;
	cvt.s64.s32 	%rd1894, %r1937;
	add.s64 	%rd1895, %rd1894, %rd305;
	add.s64 	%rd2576, %rd1895, %rd2575;
$L__BB3_281:
	shl.b32 	%r1938, %r84, 2;
	add.s32 	%r189, %r1800, %r1938;
	ld.shared.u32 	%r1940, [%r189];
	shl.b64 	%rd1902, %rd2576, 2;
	add.s64 	%rd1903, %rd3, %rd1902;
	st.global.u32 	[%rd1903], %r1940;
	add.s32 	%r190, %r84, 608;
	setp.lt.s32 	%p633, %r190, %r188;
	@%p633 bra 	$L__BB3_285;
	setp.ne.s16 	%p634, %rs2, 0;
	mov.b64 	%rd2577, 0;
	@%p634 bra 	$L__BB3_284;
	ld.global.u64 	%rd2577, [%rd304];
$L__BB3_284:
	sub.s32 	%r1941, %r190, %r188;
	cvt.s64.s32 	%rd1905, %r1941;
	add.s64 	%rd1906, %rd1905, %rd305;
	add.s64 	%rd2579, %rd1906, %rd2577;
	bra.uni 	$L__BB3_288;
$L__BB3_285:
	setp.ne.s16 	%p635, %rs2, 0;
	mov.b64 	%rd2578, 0;
	@%p635 bra 	$L__BB3_287;
	ld.global.u64 	%rd1908, [%rd304];
	sub.s64 	%rd2578, %rd307, %rd1908;
$L__BB3_287:
	cvt.u64.u32 	%rd1909, %r190;
	add.s64 	%rd1910, %rd1909, %rd308;
	add.s64 	%rd1911, %rd1910, %rd2578;
	not.b64 	%rd1912, %rd1911;
	add.s64 	%rd2579, %rd306, %rd1912;
$L__BB3_288:
	ld.shared.u32 	%r1942, [%r189+2432];
	shl.b64 	%rd1913, %rd2579, 2;
	add.s64 	%rd1914, %rd3, %rd1913;
	st.global.u32 	[%rd1914], %r1942;
	add.s32 	%r191, %r84, 1216;
	setp.lt.s32 	%p636, %r191, %r188;
	@%p636 bra 	$L__BB3_292;
	setp.ne.s16 	%p637, %rs2, 0;
	mov.b64 	%rd2580, 0;
	@%p637 bra 	$L__BB3_291;
	ld.global.u64 	%rd2580, [%rd304];
$L__BB3_291:
	sub.s32 	%r1943, %r191, %r188;
	cvt.s64.s32 	%rd1916, %r1943;
	add.s64 	%rd1917, %rd1916, %rd305;
	add.s64 	%rd2582, %rd1917, %rd2580;
	bra.uni 	$L__BB3_295;
$L__BB3_292:
	setp.ne.s16 	%p638, %rs2, 0;
	mov.b64 	%rd2581, 0;
	@%p638 bra 	$L__BB3_294;
	ld.global.u64 	%rd1919, [%rd304];
	sub.s64 	%rd2581, %rd307, %rd1919;
$L__BB3_294:
	cvt.u64.u32 	%rd1920, %r191;
	add.s64 	%rd1921, %rd1920, %rd308;
	add.s64 	%rd1922, %rd1921, %rd2581;
	not.b64 	%rd1923, %rd1922;
	add.s64 	%rd2582, %rd306, %rd1923;
$L__BB3_295:
	ld.shared.u32 	%r1944, [%r189+4864];
	shl.b64 	%rd1924, %rd2582, 2;
	add.s64 	%rd1925, %rd3, %rd1924;
	st.global.u32 	[%rd1925], %r1944;
	add.s32 	%r192, %r84, 1824;
	setp.lt.s32 	%p639, %r192, %r188;
	@%p639 bra 	$L__BB3_299;
	setp.ne.s16 	%p640, %rs2, 0;
	mov.b64 	%rd2583, 0;
	@%p640 bra 	$L__BB3_298;
	ld.global.u64 	%rd2583, [%rd304];
$L__BB3_298:
	sub.s32 	%r1945, %r192, %r188;
	cvt.s64.s32 	%rd1927, %r1945;
	add.s64 	%rd1928, %rd1927, %rd305;
	add.s64 	%rd2585, %rd1928, %rd2583;
	bra.uni 	$L__BB3_302;
$L__BB3_299:
	setp.ne.s16 	%p641, %rs2, 0;
	mov.b64 	%rd2584, 0;
	@%p641 bra 	$L__BB3_301;
	ld.global.u64 	%rd1930, [%rd304];
	sub.s64 	%rd2584, %rd307, %rd1930;
$L__BB3_301:
	cvt.u64.u32 	%rd1931, %r192;
	add.s64 	%rd1932, %rd1931, %rd308;
	add.s64 	%rd1933, %rd1932, %rd2584;
	not.b64 	%rd1934, %rd1933;
	add.s64 	%rd2585, %rd306, %rd1934;
$L__BB3_302:
	ld.shared.u32 	%r1946, [%r189+7296];
	shl.b64 	%rd1935, %rd2585, 2;
	add.s64 	%rd1936, %rd3, %rd1935;
	st.global.u32 	[%rd1936], %r1946;
	add.s32 	%r193, %r84, 2432;
	setp.lt.s32 	%p642, %r193, %r188;
	@%p642 bra 	$L__BB3_306;
	setp.ne.s16 	%p643, %rs2, 0;
	mov.b64 	%rd2586, 0;
	@%p643 bra 	$L__BB3_305;
	ld.global.u64 	%rd2586, [%rd304];
$L__BB3_305:
	sub.s32 	%r1947, %r193, %r188;
	cvt.s64.s32 	%rd1938, %r1947;
	add.s64 	%rd1939, %rd1938, %rd305;
	add.s64 	%rd2588, %rd1939, %rd2586;
	bra.uni 	$L__BB3_309;
$L__BB3_306:
	setp.ne.s16 	%p644, %rs2, 0;
	mov.b64 	%rd2587, 0;
	@%p644 bra 	$L__BB3_308;
	ld.global.u64 	%rd1941, [%rd304];
	sub.s64 	%rd2587, %rd307, %rd1941;
$L__BB3_308:
	cvt.u64.u32 	%rd1942, %r193;
	add.s64 	%rd1943, %rd1942, %rd308;
	add.s64 	%rd1944, %rd1943, %rd2587;
	not.b64 	%rd1945, %rd1944;
	add.s64 	%rd2588, %rd306, %rd1945;
$L__BB3_309:
	ld.shared.u32 	%r1948, [%r189+9728];
	shl.b64 	%rd1946, %rd2588, 2;
	add.s64 	%rd1947, %rd3, %rd1946;
	st.global.u32 	[%rd1947], %r1948;
	add.s32 	%r194, %r84, 3040;
	setp.lt.s32 	%p645, %r194, %r188;
	@%p645 bra 	$L__BB3_313;
	setp.ne.s16 	%p646, %rs2, 0;
	mov.b64 	%rd2589, 0;
	@%p646 bra 	$L__BB3_312;
	ld.global.u64 	%rd2589, [%rd304];
$L__BB3_312:
	sub.s32 	%r1949, %r194, %r188;
	cvt.s64.s32 	%rd1949, %r1949;
	add.s64 	%rd1950, %rd1949, %rd305;
	add.s64 	%rd2591, %rd1950, %rd2589;
	bra.uni 	$L__BB3_316;
$L__BB3_313:
	setp.ne.s16 	%p647, %rs2, 0;
	mov.b64 	%rd2590, 0;
	@%p647 bra 	$L__BB3_315;
	ld.global.u64 	%rd1952, [%rd304];
	sub.s64 	%rd2590, %rd307, %rd1952;
$L__BB3_315:
	cvt.u64.u32 	%rd1953, %r194;
	add.s64 	%rd1954, %rd1953, %rd308;
	add.s64 	%rd1955, %rd1954, %rd2590;
	not.b64 	%rd1956, %rd1955;
	add.s64 	%rd2591, %rd306, %rd1956;
$L__BB3_316:
	ld.shared.u32 	%r1950, [%r189+12160];
	shl.b64 	%rd1957, %rd2591, 2;
	add.s64 	%rd1958, %rd3, %rd1957;
	st.global.u32 	[%rd1958], %r1950;
	add.s32 	%r195, %r84, 3648;
	setp.lt.s32 	%p648, %r195, %r188;
	@%p648 bra 	$L__BB3_320;
	setp.ne.s16 	%p649, %rs2, 0;
	mov.b64 	%rd2592, 0;
	@%p649 bra 	$L__BB3_319;
	ld.global.u64 	%rd2592, [%rd304];
$L__BB3_319:
	sub.s32 	%r1951, %r195, %r188;
	cvt.s64.s32 	%rd1960, %r1951;
	add.s64 	%rd1961, %rd1960, %rd305;
	add.s64 	%rd2594, %rd1961, %rd2592;
	bra.uni 	$L__BB3_323;
$L__BB3_320:
	setp.ne.s16 	%p650, %rs2, 0;
	mov.b64 	%rd2593, 0;
	@%p650 bra 	$L__BB3_322;
	ld.global.u64 	%rd1963, [%rd304];
	sub.s64 	%rd2593, %rd307, %rd1963;
$L__BB3_322:
	cvt.u64.u32 	%rd1964, %r195;
	add.s64 	%rd1965, %rd1964, %rd308;
	add.s64 	%rd1966, %rd1965, %rd2593;
	not.b64 	%rd1967, %rd1966;
	add.s64 	%rd2594, %rd306, %rd1967;
$L__BB3_323:
	ld.shared.u32 	%r1952, [%r189+14592];
	shl.b64 	%rd1968, %rd2594, 2;
	add.s64 	%rd1969, %rd3, %rd1968;
	st.global.u32 	[%rd1969], %r1952;
	add.s32 	%r196, %r84, 4256;
	setp.lt.s32 	%p651, %r196, %r188;
	@%p651 bra 	$L__BB3_327;
	setp.ne.s16 	%p652, %rs2, 0;
	mov.b64 	%rd2595, 0;
	@%p652 bra 	$L__BB3_326;
	ld.global.u64 	%rd2595, [%rd304];
$L__BB3_326:
	sub.s32 	%r1953, %r196, %r188;
	cvt.s64.s32 	%rd1971, %r1953;
	add.s64 	%rd1972, %rd1971, %rd305;
	add.s64 	%rd2597, %rd1972, %rd2595;
	bra.uni 	$L__BB3_330;
$L__BB3_327:
	setp.ne.s16 	%p653, %rs2, 0;
	mov.b64 	%rd2596, 0;
	@%p653 bra 	$L__BB3_329;
	ld.global.u64 	%rd1974, [%rd304];
	sub.s64 	%rd2596, %rd307, %rd1974;
$L__BB3_329:
	cvt.u64.u32 	%rd1975, %r196;
	add.s64 	%rd1976, %rd1975, %rd308;
	add.s64 	%rd1977, %rd1976, %rd2596;
	not.b64 	%rd1978, %rd1977;
	add.s64 	%rd2597, %rd306, %rd1978;
$L__BB3_330:
	ld.shared.u32 	%r1954, [%r189+17024];
	shl.b64 	%rd1979, %rd2597, 2;
	add.s64 	%rd1980, %rd3, %rd1979;
	st.global.u32 	[%rd1980], %r1954;
	add.s32 	%r197, %r84, 4864;
	setp.lt.s32 	%p654, %r197, %r188;
	@%p654 bra 	$L__BB3_334;
	setp.ne.s16 	%p655, %rs2, 0;
	mov.b64 	%rd2598, 0;
	@%p655 bra 	$L__BB3_333;
	ld.global.u64 	%rd2598, [%rd304];
$L__BB3_333:
	sub.s32 	%r1955, %r197, %r188;
	cvt.s64.s32 	%rd1982, %r1955;
	add.s64 	%rd1983, %rd1982, %rd305;
	add.s64 	%rd2600, %rd1983, %rd2598;
	bra.uni 	$L__BB3_337;
$L__BB3_334:
	setp.ne.s16 	%p656, %rs2, 0;
	mov.b64 	%rd2599, 0;
	@%p656 bra 	$L__BB3_336;
	ld.global.u64 	%rd1985, [%rd304];
	sub.s64 	%rd2599, %rd307, %rd1985;
$L__BB3_336:
	cvt.u64.u32 	%rd1986, %r197;
	add.s64 	%rd1987, %rd1986, %rd308;
	add.s64 	%rd1988, %rd1987, %rd2599;
	not.b64 	%rd1989, %rd1988;
	add.s64 	%rd2600, %rd306, %rd1989;
$L__BB3_337:
	ld.shared.u32 	%r1956, [%r189+19456];
	shl.b64 	%rd1990, %rd2600, 2;
	add.s64 	%rd1991, %rd3, %rd1990;
	st.global.u32 	[%rd1991], %r1956;
	add.s32 	%r198, %r84, 5472;
	setp.lt.s32 	%p657, %r198, %r188;
	@%p657 bra 	$L__BB3_341;
	setp.ne.s16 	%p658, %rs2, 0;
	mov.b64 	%rd2601, 0;
	@%p658 bra 	$L__BB3_340;
	ld.global.u64 	%rd2601, [%rd304];
$L__BB3_340:
	sub.s32 	%r1957, %r198, %r188;
	cvt.s64.s32 	%rd1993, %r1957;
	add.s64 	%rd1994, %rd1993, %rd305;
	add.s64 	%rd2603, %rd1994, %rd2601;
	bra.uni 	$L__BB3_344;
$L__BB3_341:
	setp.ne.s16 	%p659, %rs2, 0;
	mov.b64 	%rd2602, 0;
	@%p659 bra 	$L__BB3_343;
	ld.global.u64 	%rd1996, [%rd304];
	sub.s64 	%rd2602, %rd307, %rd1996;
$L__BB3_343:
	cvt.u64.u32 	%rd1997, %r198;
	add.s64 	%rd1998, %rd1997, %rd308;
	add.s64 	%rd1999, %rd1998, %rd2602;
	not.b64 	%rd2000, %rd1999;
	add.s64 	%rd2603, %rd306, %rd2000;
$L__BB3_344:
	ld.shared.u32 	%r1958, [%r189+21888];
	shl.b64 	%rd2001, %rd2603, 2;
	add.s64 	%rd2002, %rd3, %rd2001;
	st.global.u32 	[%rd2002], %r1958;
	add.s32 	%r199, %r84, 6080;
	setp.lt.s32 	%p660, %r199, %r188;
	@%p660 bra 	$L__BB3_348;
	setp.ne.s16 	%p661, %rs2, 0;
	mov.b64 	%rd2604, 0;
	@%p661 bra 	$L__BB3_347;
	ld.global.u64 	%rd2604, [%rd304];
$L__BB3_347:
	sub.s32 	%r1959, %r199, %r188;
	cvt.s64.s32 	%rd2004, %r1959;
	add.s64 	%rd2005, %rd2004, %rd305;
	add.s64 	%rd2606, %rd2005, %rd2604;
	bra.uni 	$L__BB3_351;
$L__BB3_348:
	setp.ne.s16 	%p662, %rs2, 0;
	mov.b64 	%rd2605, 0;
	@%p662 bra 	$L__BB3_350;
	ld.global.u64 	%rd2007, [%rd304];
	sub.s64 	%rd2605, %rd307, %rd2007;
$L__BB3_350:
	cvt.u64.u32 	%rd2008, %r199;
	add.s64 	%rd2009, %rd2008, %rd308;
	add.s64 	%rd2010, %rd2009, %rd2605;
	not.b64 	%rd2011, %rd2010;
	add.s64 	%rd2606, %rd306, %rd2011;
$L__BB3_351:
	ld.shared.u32 	%r1960, [%r189+24320];
	shl.b64 	%rd2012, %rd2606, 2;
	add.s64 	%rd2013, %rd3, %rd2012;
	st.global.u32 	[%rd2013], %r1960;
	add.s32 	%r200, %r84, 6688;
	setp.lt.s32 	%p663, %r200, %r188;
	@%p663 bra 	$L__BB3_355;
	setp.ne.s16 	%p664, %rs2, 0;
	mov.b64 	%rd2607, 0;
	@%p664 bra 	$L__BB3_354;
	ld.global.u64 	%rd2607, [%rd304];
$L__BB3_354:
	sub.s32 	%r1961, %r200, %r188;
	cvt.s64.s32 	%rd2015, %r1961;
	add.s64 	%rd2016, %rd2015, %rd305;
	add.s64 	%rd2609, %rd2016, %rd2607;
	bra.uni 	$L__BB3_358;
$L__BB3_355:
	setp.ne.s16 	%p665, %rs2, 0;
	mov.b64 	%rd2608, 0;
	@%p665 bra 	$L__BB3_357;
	ld.global.u64 	%rd2018, [%rd304];
	sub.s64 	%rd2608, %rd307, %rd2018;
$L__BB3_357:
	cvt.u64.u32 	%rd2019, %r200;
	add.s64 	%rd2020, %rd2019, %rd308;
	add.s64 	%rd2021, %rd2020, %rd2608;
	not.b64 	%rd2022, %rd2021;
	add.s64 	%rd2609, %rd306, %rd2022;
$L__BB3_358:
	ld.shared.u32 	%r1962, [%r189+26752];
	shl.b64 	%rd2023, %rd2609, 2;
	add.s64 	%rd2024, %rd3, %rd2023;
	st.global.u32 	[%rd2024], %r1962;
	add.s32 	%r201, %r84, 7296;
	setp.lt.s32 	%p666, %r201, %r188;
	@%p666 bra 	$L__BB3_362;
	setp.ne.s16 	%p667, %rs2, 0;
	mov.b64 	%rd2610, 0;
	@%p667 bra 	$L__BB3_361;
	ld.global.u64 	%rd2610, [%rd304];
$L__BB3_361:
	sub.s32 	%r1963, %r201, %r188;
	cvt.s64.s32 	%rd2026, %r1963;
	add.s64 	%rd2027, %rd2026, %rd305;
	add.s64 	%rd2612, %rd2027, %rd2610;
	bra.uni 	$L__BB3_365;
$L__BB3_362:
	setp.ne.s16 	%p668, %rs2, 0;
	mov.b64 	%rd2611, 0;
	@%p668 bra 	$L__BB3_364;
	ld.global.u64 	%rd2029, [%rd304];
	sub.s64 	%rd2611, %rd307, %rd2029;
$L__BB3_364:
	cvt.u64.u32 	%rd2030, %r201;
	add.s64 	%rd2031, %rd2030, %rd308;
	add.s64 	%rd2032, %rd2031, %rd2611;
	not.b64 	%rd2033, %rd2032;
	add.s64 	%rd2612, %rd306, %rd2033;
$L__BB3_365:
	ld.shared.u32 	%r1964, [%r189+29184];
	shl.b64 	%rd2034, %rd2612, 2;
	add.s64 	%rd2035, %rd3, %rd2034;
	st.global.u32 	[%rd2035], %r1964;
	add.s32 	%r202, %r84, 7904;
	setp.lt.s32 	%p669, %r202, %r188;
	@%p669 bra 	$L__BB3_369;
	setp.ne.s16 	%p670, %rs2, 0;
	mov.b64 	%rd2613, 0;
	@%p670 bra 	$L__BB3_368;
	ld.global.u64 	%rd2613, [%rd304];
$L__BB3_368:
	sub.s32 	%r1965, %r202, %r188;
	cvt.s64.s32 	%rd2037, %r1965;
	add.s64 	%rd2038, %rd2037, %rd305;
	add.s64 	%rd2615, %rd2038, %rd2613;
	bra.uni 	$L__BB3_372;
$L__BB3_369:
	setp.ne.s16 	%p671, %rs2, 0;
	mov.b64 	%rd2614, 0;
	@%p671 bra 	$L__BB3_371;
	ld.global.u64 	%rd2040, [%rd304];
	sub.s64 	%rd2614, %rd307, %rd2040;
$L__BB3_371:
	cvt.u64.u32 	%rd2041, %r202;
	add.s64 	%rd2042, %rd2041, %rd308;
	add.s64 	%rd2043, %rd2042, %rd2614;
	not.b64 	%rd2044, %rd2043;
	add.s64 	%rd2615, %rd306, %rd2044;
$L__BB3_372:
	ld.shared.u32 	%r1966, [%r189+31616];
	shl.b64 	%rd2045, %rd2615, 2;
	add.s64 	%rd2046, %rd3, %rd2045;
	st.global.u32 	[%rd2046], %r1966;
	add.s32 	%r203, %r84, 8512;
	setp.lt.s32 	%p672, %r203, %r188;
	@%p672 bra 	$L__BB3_376;
	setp.ne.s16 	%p673, %rs2, 0;
	mov.b64 	%rd2616, 0;
	@%p673 bra 	$L__BB3_375;
	ld.global.u64 	%rd2616, [%rd304];
$L__BB3_375:
	sub.s32 	%r1967, %r203, %r188;
	cvt.s64.s32 	%rd2048, %r1967;
	add.s64 	%rd2049, %rd2048, %rd305;
	add.s64 	%rd2618, %rd2049, %rd2616;
	bra.uni 	$L__BB3_379;
$L__BB3_376:
	setp.ne.s16 	%p674, %rs2, 0;
	mov.b64 	%rd2617, 0;
	@%p674 bra 	$L__BB3_378;
	ld.global.u64 	%rd2051, [%rd304];
	sub.s64 	%rd2617, %rd307, %rd2051;
$L__BB3_378:
	cvt.u64.u32 	%rd2052, %r203;
	add.s64 	%rd2053, %rd2052, %rd308;
	add.s64 	%rd2054, %rd2053, %rd2617;
	not.b64 	%rd2055, %rd2054;
	add.s64 	%rd2618, %rd306, %rd2055;
$L__BB3_379:
	ld.shared.u32 	%r1968, [%r189+34048];
	shl.b64 	%rd2056, %rd2618, 2;
	add.s64 	%rd2057, %rd3, %rd2056;
	st.global.u32 	[%rd2057], %r1968;
	add.s32 	%r204, %r84, 9120;
	setp.lt.s32 	%p675, %r204, %r188;
	@%p675 bra 	$L__BB3_383;
	setp.ne.s16 	%p676, %rs2, 0;
	mov.b64 	%rd2619, 0;
	@%p676 bra 	$L__BB3_382;
	ld.global.u64 	%rd2619, [%rd304];
$L__BB3_382:
	sub.s32 	%r1969, %r204, %r188;
	cvt.s64.s32 	%rd2059, %r1969;
	add.s64 	%rd2060, %rd2059, %rd305;
	add.s64 	%rd2621, %rd2060, %rd2619;
	bra.uni 	$L__BB3_386;
$L__BB3_383:
	setp.ne.s16 	%p677, %rs2, 0;
	mov.b64 	%rd2620, 0;
	@%p677 bra 	$L__BB3_385;
	ld.global.u64 	%rd2062, [%rd304];
	sub.s64 	%rd2620, %rd307, %rd2062;
$L__BB3_385:
	cvt.u64.u32 	%rd2063, %r204;
	add.s64 	%rd2064, %rd2063, %rd308;
	add.s64 	%rd2065, %rd2064, %rd2620;
	not.b64 	%rd2066, %rd2065;
	add.s64 	%rd2621, %rd306, %rd2066;
$L__BB3_386:
	ld.shared.u32 	%r1970, [%r189+36480];
	shl.b64 	%rd2067, %rd2621, 2;
	add.s64 	%rd2068, %rd3, %rd2067;
	st.global.u32 	[%rd2068], %r1970;
	add.s32 	%r205, %r84, 9728;
	setp.lt.s32 	%p678, %r205, %r188;
	@%p678 bra 	$L__BB3_390;
	setp.ne.s16 	%p679, %rs2, 0;
	mov.b64 	%rd2622, 0;
	@%p679 bra 	$L__BB3_389;
	ld.global.u64 	%rd2622, [%rd304];
$L__BB3_389:
	sub.s32 	%r1971, %r205, %r188;
	cvt.s64.s32 	%rd2070, %r1971;
	add.s64 	%rd2071, %rd2070, %rd305;
	add.s64 	%rd2624, %rd2071, %rd2622;
	bra.uni 	$L__BB3_393;
$L__BB3_390:
	setp.ne.s16 	%p680, %rs2, 0;
	mov.b64 	%rd2623, 0;
	@%p680 bra 	$L__BB3_392;
	ld.global.u64 	%rd2073, [%rd304];
	sub.s64 	%rd2623, %rd307, %rd2073;
$L__BB3_392:
	cvt.u64.u32 	%rd2074, %r205;
	add.s64 	%rd2075, %rd2074, %rd308;
	add.s64 	%rd2076, %rd2075, %rd2623;
	not.b64 	%rd2077, %rd2076;
	add.s64 	%rd2624, %rd306, %rd2077;
$L__BB3_393:
	ld.shared.u32 	%r1972, [%r189+38912];
	shl.b64 	%rd2078, %rd2624, 2;
	add.s64 	%rd2079, %rd3, %rd2078;
	st.global.u32 	[%rd2079], %r1972;
	add.s32 	%r206, %r84, 10336;
	setp.lt.s32 	%p681, %r206, %r188;
	@%p681 bra 	$L__BB3_397;
	setp.ne.s16 	%p682, %rs2, 0;
	mov.b64 	%rd2625, 0;
	@%p682 bra 	$L__BB3_396;
	ld.global.u64 	%rd2625, [%rd304];
$L__BB3_396:
	sub.s32 	%r1973, %r206, %r188;
	cvt.s64.s32 	%rd2081, %r1973;
	add.s64 	%rd2082, %rd2081, %rd305;
	add.s64 	%rd2627, %rd2082, %rd2625;
	bra.uni 	$L__BB3_400;
$L__BB3_397:
	setp.ne.s16 	%p683, %rs2, 0;
	mov.b64 	%rd2626, 0;
	@%p683 bra 	$L__BB3_399;
	ld.global.u64 	%rd2084, [%rd304];
	sub.s64 	%rd2626, %rd307, %rd2084;
$L__BB3_399:
	cvt.u64.u32 	%rd2085, %r206;
	add.s64 	%rd2086, %rd2085, %rd308;
	add.s64 	%rd2087, %rd2086, %rd2626;
	not.b64 	%rd2088, %rd2087;
	add.s64 	%rd2627, %rd306, %rd2088;
$L__BB3_400:
	ld.shared.u32 	%r1974, [%r189+41344];
	shl.b64 	%rd2089, %rd2627, 2;
	add.s64 	%rd2090, %rd3, %rd2089;
	st.global.u32 	[%rd2090], %r1974;
	add.s32 	%r207, %r84, 10944;
	setp.lt.s32 	%p684, %r207, %r188;
	@%p684 bra 	$L__BB3_404;
	setp.ne.s16 	%p685, %rs2, 0;
	mov.b64 	%rd2628, 0;
	@%p685 bra 	$L__BB3_403;
	ld.global.u64 	%rd2628, [%rd304];
$L__BB3_403:
	sub.s32 	%r1975, %r207, %r188;
	cvt.s64.s32 	%rd2092, %r1975;
	add.s64 	%rd2093, %rd2092, %rd305;
	add.s64 	%rd2630, %rd2093, %rd2628;
	bra.uni 	$L__BB3_407;
$L__BB3_404:
	setp.ne.s16 	%p686, %rs2, 0;
	mov.b64 	%rd2629, 0;
	@%p686 bra 	$L__BB3_406;
	ld.global.u64 	%rd2095, [%rd304];
	sub.s64 	%rd2629, %rd307, %rd2095;
$L__BB3_406:
	cvt.u64.u32 	%rd2096, %r207;
	add.s64 	%rd2097, %rd2096, %rd308;
	add.s64 	%rd2098, %rd2097, %rd2629;
	not.b64 	%rd2099, %rd2098;
	add.s64 	%rd2630, %rd306, %rd2099;
$L__BB3_407:
	ld.shared.u32 	%r1976, [%r189+43776];
	shl.b64 	%rd2100, %rd2630, 2;
	add.s64 	%rd2101, %rd3, %rd2100;
	st.global.u32 	[%rd2101], %r1976;
	bra.uni 	$L__BB3_1047;
$L__BB3_408:
	sub.s32 	%r208, %r571, %r2;
	setp.ne.s32 	%p40, %r2418, 0;
	@%p40 bra 	$L__BB3_715;
	ld.param.u8 	%rs101, [%rd1];
	setp.eq.s16 	%p299, %rs101, 0;
	ld.param.u64 	%rd1306, [%rd1+16];
	selp.b64 	%rd1307, %rd1306, 0, %p299;
	cvt.u64.u32 	%rd1308, %r2;
	add.s64 	%rd1309, %rd1307, %rd1308;
	mov.u32 	%r209, %tid.x;
	and.b32  	%r1109, %r209, 31;
	and.b32  	%r1110, %r209, 992;
	mul.lo.s32 	%r1111, %r1110, 19;
	or.b32  	%r210, %r1111, %r1109;
	setp.ge.s32 	%p300, %r210, %r208;
	cvt.u64.u32 	%rd1310, %r210;
	add.s64 	%rd1311, %rd1309, %rd1310;
	shl.b64 	%rd1312, %rd1311, 2;
	add.s64 	%rd442, %rd2, %rd1312;
	@%p300 bra 	$L__BB3_411;
	ld.global.u32 	%r2433, [%rd442];
$L__BB3_411:
	add.s32 	%r1113, %r210, 32;
	setp.ge.s32 	%p301, %r1113, %r208;
	@%p301 bra 	$L__BB3_413;
	ld.global.u32 	%r2434, [%rd442+128];
$L__BB3_413:
	add.s32 	%r1115, %r210, 64;
	setp.ge.s32 	%p302, %r1115, %r208;
	@%p302 bra 	$L__BB3_415;
	ld.global.u32 	%r2435, [%rd442+256];
$L__BB3_415:
	add.s32 	%r1117, %r210, 96;
	setp.ge.s32 	%p303, %r1117, %r208;
	@%p303 bra 	$L__BB3_417;
	ld.global.u32 	%r2436, [%rd442+384];
$L__BB3_417:
	add.s32 	%r1119, %r210, 128;
	setp.ge.s32 	%p304, %r1119, %r208;
	@%p304 bra 	$L__BB3_419;
	ld.global.u32 	%r2437, [%rd442+512];
$L__BB3_419:
	add.s32 	%r1121, %r210, 160;
	setp.ge.s32 	%p305, %r1121, %r208;
	@%p305 bra 	$L__BB3_421;
	ld.global.u32 	%r2438, [%rd442+640];
$L__BB3_421:
	add.s32 	%r1123, %r210, 192;
	setp.ge.s32 	%p306, %r1123, %r208;
	@%p306 bra 	$L__BB3_423;
	ld.global.u32 	%r2439, [%rd442+768];
$L__BB3_423:
	add.s32 	%r1125, %r210, 224;
	setp.ge.s32 	%p307, %r1125, %r208;
	@%p307 bra 	$L__BB3_425;
	ld.global.u32 	%r2440, [%rd442+896];
$L__BB3_425:
	add.s32 	%r1127, %r210, 256;
	setp.ge.s32 	%p308, %r1127, %r208;
	@%p308 bra 	$L__BB3_427;
	ld.global.u32 	%r2441, [%rd442+1024];
$L__BB3_427:
	add.s32 	%r1129, %r210, 288;
	setp.ge.s32 	%p309, %r1129, %r208;
	@%p309 bra 	$L__BB3_429;
	ld.global.u32 	%r2442, [%rd442+1152];
$L__BB3_429:
	add.s32 	%r1131, %r210, 320;
	setp.ge.s32 	%p310, %r1131, %r208;
	@%p310 bra 	$L__BB3_431;
	ld.global.u32 	%r2443, [%rd442+1280];
$L__BB3_431:
	add.s32 	%r1133, %r210, 352;
	setp.ge.s32 	%p311, %r1133, %r208;
	@%p311 bra 	$L__BB3_433;
	ld.global.u32 	%r2444, [%rd442+1408];
$L__BB3_433:
	add.s32 	%r1135, %r210, 384;
	setp.ge.s32 	%p312, %r1135, %r208;
	@%p312 bra 	$L__BB3_435;
	ld.global.u32 	%r2445, [%rd442+1536];
$L__BB3_435:
	add.s32 	%r1137, %r210, 416;
	setp.ge.s32 	%p313, %r1137, %r208;
	@%p313 bra 	$L__BB3_437;
	ld.global.u32 	%r2446, [%rd442+1664];
$L__BB3_437:
	add.s32 	%r1139, %r210, 448;
	setp.ge.s32 	%p314, %r1139, %r208;
	@%p314 bra 	$L__BB3_439;
	ld.global.u32 	%r2447, [%rd442+1792];
$L__BB3_439:
	add.s32 	%r1141, %r210, 480;
	setp.ge.s32 	%p315, %r1141, %r208;
	@%p315 bra 	$L__BB3_441;
	ld.global.u32 	%r2448, [%rd442+1920];
$L__BB3_441:
	add.s32 	%r1143, %r210, 512;
	setp.ge.s32 	%p316, %r1143, %r208;
	@%p316 bra 	$L__BB3_443;
	ld.global.u32 	%r2449, [%rd442+2048];
$L__BB3_443:
	add.s32 	%r1145, %r210, 544;
	setp.ge.s32 	%p317, %r1145, %r208;
	@%p317 bra 	$L__BB3_445;
	ld.global.u32 	%r2450, [%rd442+2176];
$L__BB3_445:
	add.s32 	%r1147, %r210, 576;
	setp.ge.s32 	%p318, %r1147, %r208;
	@%p318 bra 	$L__BB3_447;
	ld.global.u32 	%r2451, [%rd442+2304];
$L__BB3_447:
	// begin inline asm
	mov.u32 %r1148, %laneid;
	// end inline asm
	shr.u32 	%r250, %r209, 5;
	mad.lo.s32 	%r1150, %r250, 608, %r1148;
	shl.b32 	%r1151, %r1150, 2;
	mov.u32 	%r1152, _ZZN3cub18CUB_300001_SM_10006detail6select23DeviceSelectSweepKernelINS2_10policy_hubIjNS0_8NullTypeElLb0ELNS0_10SelectImplE2EE10Policy1000EPjPS5_S9_PmNS0_13ScanTileStateIiLb1EEE11IsProducingS5_iNS2_19streaming_context_tIlLb1EEELS6_2EEEvT0_T1_T2_T3_T4_T5_T6_T7_iT8_NS1_7vsmem_tEE19static_temp_storage;
	add.s32 	%r1153, %r1152, %r1151;
	st.shared.u32 	[%r1153], %r2433;
	st.shared.u32 	[%r1153+128], %r2434;
	st.shared.u32 	[%r1153+256], %r2435;
	st.shared.u32 	[%r1153+384], %r2436;
	st.shared.u32 	[%r1153+512], %r2437;
	st.shared.u32 	[%r1153+640], %r2438;
	st.shared.u32 	[%r1153+768], %r2439;
	st.shared.u32 	[%r1153+896], %r2440;
	st.shared.u32 	[%r1153+1024], %r2441;
	st.shared.u32 	[%r1153+1152], %r2442;
	st.shared.u32 	[%r1153+1280], %r2443;
	st.shared.u32 	[%r1153+1408], %r2444;
	st.shared.u32 	[%r1153+1536], %r2445;
	st.shared.u32 	[%r1153+1664], %r2446;
	st.shared.u32 	[%r1153+1792], %r2447;
	st.shared.u32 	[%r1153+1920], %r2448;
	st.shared.u32 	[%r1153+2048], %r2449;
	st.shared.u32 	[%r1153+2176], %r2450;
	st.shared.u32 	[%r1153+2304], %r2451;
	bar.warp.sync 	-1;
	mad.lo.s32 	%r1154, %r1148, 72, %r1153;
	ld.shared.u32 	%r251, [%r1154];
	ld.shared.u32 	%r252, [%r1154+4];
	ld.shared.u32 	%r253, [%r1154+8];
	ld.shared.u32 	%r254, [%r1154+12];
	ld.shared.u32 	%r255, [%r1154+16];
	ld.shared.u32 	%r256, [%r1154+20];
	ld.shared.u32 	%r257, [%r1154+24];
	ld.shared.u32 	%r258, [%r1154+28];
	ld.shared.u32 	%r259, [%r1154+32];
	ld.shared.u32 	%r260, [%r1154+36];
	ld.shared.u32 	%r261, [%r1154+40];
	ld.shared.u32 	%r262, [%r1154+44];
	ld.shared.u32 	%r263, [%r1154+48];
	ld.shared.u32 	%r264, [%r1154+52];
	ld.shared.u32 	%r265, [%r1154+56];
	ld.shared.u32 	%r266, [%r1154+60];
	ld.shared.u32 	%r267, [%r1154+64];
	ld.shared.u32 	%r268, [%r1154+68];
	ld.shared.u32 	%r269, [%r1154+72];
	mul.lo.s32 	%r270, %r209, 19;
	add.s64 	%rd443, %rd9, -1;
	setp.ge.s32 	%p319, %r270, %r208;
	mov.b32 	%r2452, 1;
	@%p319 bra 	$L__BB3_452;
	add.s32 	%r1155, %r251, 1;
	cvt.u64.u32 	%rd444, %r1155;
	and.b64  	%rd1313, %rd9, -4294967296;
	setp.ne.s64 	%p320, %rd1313, 0;
	@%p320 bra 	$L__BB3_450;
	cvt.u32.u64 	%r1156, %rd9;
	cvt.u32.u64 	%r1157, %rd444;
	rem.u32 	%r1158, %r1157, %r1156;
	cvt.u64.u32 	%rd2631, %r1158;
	bra.uni 	$L__BB3_451;
$L__BB3_450:
	rem.u64 	%rd2631, %rd444, %rd9;
$L__BB3_451:
	cvt.u64.u32 	%rd1314, %r251;
	add.s64 	%rd1315, %rd6, %rd1314;
	ld.global.u8 	%rd1316, [%rd1315];
	add.s64 	%rd1317, %rd8, %rd1316;
	ld.global.u8 	%r1159, [%rd1317];
	mul.wide.u32 	%rd1318, %r1159, 256;
	add.s64 	%rd1319, %rd5, %rd2631;
	ld.global.u8 	%rd1320, [%rd1319];
	or.b64  	%rd1321, %rd1318, %rd1320;
	add.s64 	%rd1322, %rd7, %rd1321;
	ld.global.u8 	%rs102, [%rd1322];
	setp.eq.s64 	%p321, %rd443, %rd1314;
	setp.ne.s16 	%p322, %rs102, 0;
	or.pred  	%p323, %p321, %p322;
	selp.u32 	%r2452, 1, 0, %p323;
$L__BB3_452:
	add.s32 	%r273, %r270, 1;
	setp.ge.s32 	%p324, %r273, %r208;
	mov.b32 	%r2453, 1;
	@%p324 bra 	$L__BB3_457;
	add.s32 	%r1161, %r252, 1;
	cvt.u64.u32 	%rd448, %r1161;
	and.b64  	%rd1323, %rd9, -4294967296;
	setp.ne.s64 	%p325, %rd1323, 0;
	@%p325 bra 	$L__BB3_455;
	cvt.u32.u64 	%r1162, %rd9;
	cvt.u32.u64 	%r1163, %rd448;
	rem.u32 	%r1164, %r1163, %r1162;
	cvt.u64.u32 	%rd2632, %r1164;
	bra.uni 	$L__BB3_456;
$L__BB3_455:
	rem.u64 	%rd2632, %rd448, %rd9;
$L__BB3_456:
	cvt.u64.u32 	%rd1324, %r252;
	add.s64 	%rd1325, %rd6, %rd1324;
	ld.global.u8 	%rd1326, [%rd1325];
	add.s64 	%rd1327, %rd8, %rd1326;
	ld.global.u8 	%r1165, [%rd1327];
	mul.wide.u32 	%rd1328, %r1165, 256;
	add.s64 	%rd1329, %rd5, %rd2632;
	ld.global.u8 	%rd1330, [%rd1329];
	or.b64  	%rd1331, %rd1328, %rd1330;
	add.s64 	%rd1332, %rd7, %rd1331;
	ld.global.u8 	%rs105, [%rd1332];
	setp.eq.s64 	%p326, %rd443, %rd1324;
	setp.ne.s16 	%p327, %rs105, 0;
	or.pred  	%p328, %p326, %p327;
	selp.u32 	%r2453, 1, 0, %p328;
$L__BB3_457:
	add.s32 	%r276, %r270, 2;
	setp.ge.s32 	%p329, %r276, %r208;
	mov.b32 	%r2454, 1;
	@%p329 bra 	$L__BB3_462;
	add.s32 	%r1167, %r253, 1;
	cvt.u64.u32 	%rd452, %r1167;
	and.b64  	%rd1333, %rd9, -4294967296;
	setp.ne.s64 	%p330, %rd1333, 0;
	@%p330 bra 	$L__BB3_460;
	cvt.u32.u64 	%r1168, %rd9;
	cvt.u32.u64 	%r1169, %rd452;
	rem.u32 	%r1170, %r1169, %r1168;
	cvt.u64.u32 	%rd2633, %r1170;
	bra.uni 	$L__BB3_461;
$L__BB3_460:
	rem.u64 	%rd2633, %rd452, %rd9;
$L__BB3_461:
	cvt.u64.u32 	%rd1334, %r253;
	add.s64 	%rd1335, %rd6, %rd1334;
	ld.global.u8 	%rd1336, [%rd1335];
	add.s64 	%rd1337, %rd8, %rd1336;
	ld.global.u8 	%r1171, [%rd1337];
	mul.wide.u32 	%rd1338, %r1171, 256;
	add.s64 	%rd1339, %rd5, %rd2633;
	ld.global.u8 	%rd1340, [%rd1339];
	or.b64  	%rd1341, %rd1338, %rd1340;
	add.s64 	%rd1342, %rd7, %rd1341;
	ld.global.u8 	%rs108, [%rd1342];
	setp.eq.s64 	%p331, %rd443, %rd1334;
	setp.ne.s16 	%p332, %rs108, 0;
	or.pred  	%p333, %p331, %p332;
	selp.u32 	%r2454, 1, 0, %p333;
$L__BB3_462:
	add.s32 	%r279, %r270, 3;
	setp.ge.s32 	%p334, %r279, %r208;
	mov.b32 	%r2455, 1;
	@%p334 bra 	$L__BB3_467;
	add.s32 	%r1173, %r254, 1;
	cvt.u64.u32 	%rd456, %r1173;
	and.b64  	%rd1343, %rd9, -4294967296;
	setp.ne.s64 	%p335, %rd1343, 0;
	@%p335 bra 	$L__BB3_465;
	cvt.u32.u64 	%r1174, %rd9;
	cvt.u32.u64 	%r1175, %rd456;
	rem.u32 	%r1176, %r1175, %r1174;
	cvt.u64.u32 	%rd2634, %r1176;
	bra.uni 	$L__BB3_466;
$L__BB3_465:
	rem.u64 	%rd2634, %rd456, %rd9;
$L__BB3_466:
	cvt.u64.u32 	%rd1344, %r254;
	add.s64 	%rd1345, %rd6, %rd1344;
	ld.global.u8 	%rd1346, [%rd1345];
	add.s64 	%rd1347, %rd8, %rd1346;
	ld.global.u8 	%r1177, [%rd1347];
	mul.wide.u32 	%rd1348, %r1177, 256;
	add.s64 	%rd1349, %rd5, %rd2634;
	ld.global.u8 	%rd1350, [%rd1349];
	or.b64  	%rd1351, %rd1348, %rd1350;
	add.s64 	%rd1352, %rd7, %rd1351;
	ld.global.u8 	%rs111, [%rd1352];
	setp.eq.s64 	%p336, %rd443, %rd1344;
	setp.ne.s16 	%p337, %rs111, 0;
	or.pred  	%p338, %p336, %p337;
	selp.u32 	%r2455, 1, 0, %p338;
$L__BB3_467:
	add.s32 	%r282, %r270, 4;
	setp.ge.s32 	%p339, %r282, %r208;
	mov.b32 	%r2456, 1;
	@%p339 bra 	$L__BB3_472;
	add.s32 	%r1179, %r255, 1;
	cvt.u64.u32 	%rd460, %r1179;
	and.b64  	%rd1353, %rd9, -4294967296;
	setp.ne.s64 	%p340, %rd1353, 0;
	@%p340 bra 	$L__BB3_470;
	cvt.u32.u64 	%r1180, %rd9;
	cvt.u32.u64 	%r1181, %rd460;
	rem.u32 	%r1182, %r1181, %r1180;
	cvt.u64.u32 	%rd2635, %r1182;
	bra.uni 	$L__BB3_471;
$L__BB3_470:
	rem.u64 	%rd2635, %rd460, %rd9;
$L__BB3_471:
	cvt.u64.u32 	%rd1354, %r255;
	add.s64 	%rd1355, %rd6, %rd1354;
	ld.global.u8 	%rd1356, [%rd1355];
	add.s64 	%rd1357, %rd8, %rd1356;
	ld.global.u8 	%r1183, [%rd1357];
	mul.wide.u32 	%rd1358, %r1183, 256;
	add.s64 	%rd1359, %rd5, %rd2635;
	ld.global.u8 	%rd1360, [%rd1359];
	or.b64  	%rd1361, %rd1358, %rd1360;
	add.s64 	%rd1362, %rd7, %rd1361;
	ld.global.u8 	%rs114, [%rd1362];
	setp.eq.s64 	%p341, %rd443, %rd1354;
	setp.ne.s16 	%p342, %rs114, 0;
	or.pred  	%p343, %p341, %p342;
	selp.u32 	%r2456, 1, 0, %p343;
$L__BB3_472:
	add.s32 	%r285, %r270, 5;
	setp.ge.s32 	%p344, %r285, %r208;
	mov.b32 	%r2457, 1;
	@%p344 bra 	$L__BB3_477;
	add.s32 	%r1185, %r256, 1;
	cvt.u64.u32 	%rd464, %r1185;
	and.b64  	%rd1363, %rd9, -4294967296;
	setp.ne.s64 	%p345, %rd1363, 0;
	@%p345 bra 	$L__BB3_475;
	cvt.u32.u64 	%r1186, %rd9;
	cvt.u32.u64 	%r1187, %rd464;
	rem.u32 	%r1188, %r1187, %r1186;
	cvt.u64.u32 	%rd2636, %r1188;
	bra.uni 	$L__BB3_476;
$L__BB3_475:
	rem.u64 	%rd2636, %rd464, %rd9;
$L__BB3_476:
	cvt.u64.u32 	%rd1364, %r256;
	add.s64 	%rd1365, %rd6, %rd1364;
	ld.global.u8 	%rd1366, [%rd1365];
	add.s64 	%rd1367, %rd8, %rd1366;
	ld.global.u8 	%r1189, [%rd1367];
	mul.wide.u32 	%rd1368, %r1189, 256;
	add.s64 	%rd1369, %rd5, %rd2636;
	ld.global.u8 	%rd1370, [%rd1369];
	or.b64  	%rd1371, %rd1368, %rd1370;
	add.s64 	%rd1372, %rd7, %rd1371;
	ld.global.u8 	%rs117, [%rd1372];
	setp.eq.s64 	%p346, %rd443, %rd1364;
	setp.ne.s16 	%p347, %rs117, 0;
	or.pred  	%p348, %p346, %p347;
	selp.u32 	%r2457, 1, 0, %p348;
$L__BB3_477:
	add.s32 	%r288, %r270, 6;
	setp.ge.s32 	%p349, %r288, %r208;
	mov.b32 	%r2458, 1;
	@%p349 bra 	$L__BB3_482;
	add.s32 	%r1191, %r257, 1;
	cvt.u64.u32 	%rd468, %r1191;
	and.b64  	%rd1373, %rd9, -4294967296;
	setp.ne.s64 	%p350, %rd1373, 0;
	@%p350 bra 	$L__BB3_480;
	cvt.u32.u64 	%r1192, %rd9;
	cvt.u32.u64 	%r1193, %rd468;
	rem.u32 	%r1194, %r1193, %r1192;
	cvt.u64.u32 	%rd2637, %r1194;
	bra.uni 	$L__BB3_481;
$L__BB3_480:
	rem.u64 	%rd2637, %rd468, %rd9;
$L__BB3_481:
	cvt.u64.u32 	%rd1374, %r257;
	add.s64 	%rd1375, %rd6, %rd1374;
	ld.global.u8 	%rd1376, [%rd1375];
	add.s64 	%rd1377, %rd8, %rd1376;
	ld.global.u8 	%r1195, [%rd1377];
	mul.wide.u32 	%rd1378, %r1195, 256;
	add.s64 	%rd1379, %rd5, %rd2637;
	ld.global.u8 	%rd1380, [%rd1379];
	or.b64  	%rd1381, %rd1378, %rd1380;
	add.s64 	%rd1382, %rd7, %rd1381;
	ld.global.u8 	%rs120, [%rd1382];
	setp.eq.s64 	%p351, %rd443, %rd1374;
	setp.ne.s16 	%p352, %rs120, 0;
	or.pred  	%p353, %p351, %p352;
	selp.u32 	%r2458, 1, 0, %p353;
$L__BB3_482:
	add.s32 	%r291, %r270, 7;
	setp.ge.s32 	%p354, %r291, %r208;
	mov.b32 	%r2459, 1;
	@%p354 bra 	$L__BB3_487;
	add.s32 	%r1197, %r258, 1;
	cvt.u64.u32 	%rd472, %r1197;
	and.b64  	%rd1383, %rd9, -4294967296;
	setp.ne.s64 	%p355, %rd1383, 0;
	@%p355 bra 	$L__BB3_485;
	cvt.u32.u64 	%r1198, %rd9;
	cvt.u32.u64 	%r1199, %rd472;
	rem.u32 	%r1200, %r1199, %r1198;
	cvt.u64.u32 	%rd2638, %r1200;
	bra.uni 	$L__BB3_486;
$L__BB3_485:
	rem.u64 	%rd2638, %rd472, %rd9;
$L__BB3_486:
	cvt.u64.u32 	%rd1384, %r258;
	add.s64 	%rd1385, %rd6, %rd1384;
	ld.global.u8 	%rd1386, [%rd1385];
	add.s64 	%rd1387, %rd8, %rd1386;
	ld.global.u8 	%r1201, [%rd1387];
	mul.wide.u32 	%rd1388, %r1201, 256;
	add.s64 	%rd1389, %rd5, %rd2638;
	ld.global.u8 	%rd1390, [%rd1389];
	or.b64  	%rd1391, %rd1388, %rd1390;
	add.s64 	%rd1392, %rd7, %rd1391;
	ld.global.u8 	%rs123, [%rd1392];
	setp.eq.s64 	%p356, %rd443, %rd1384;
	setp.ne.s16 	%p357, %rs123, 0;
	or.pred  	%p358, %p356, %p357;
	selp.u32 	%r2459, 1, 0, %p358;
$L__BB3_487:
	add.s32 	%r294, %r270, 8;
	setp.ge.s32 	%p359, %r294, %r208;
	mov.b32 	%r2460, 1;
	@%p359 bra 	$L__BB3_492;
	add.s32 	%r1203, %r259, 1;
	cvt.u64.u32 	%rd476, %r1203;
	and.b64  	%rd1393, %rd9, -4294967296;
	setp.ne.s64 	%p360, %rd1393, 0;
	@%p360 bra 	$L__BB3_490;
	cvt.u32.u64 	%r1204, %rd9;
	cvt.u32.u64 	%r1205, %rd476;
	rem.u32 	%r1206, %r1205, %r1204;
	cvt.u64.u32 	%rd2639, %r1206;
	bra.uni 	$L__BB3_491;
$L__BB3_490:
	rem.u64 	%rd2639, %rd476, %rd9;
$L__BB3_491:
	cvt.u64.u32 	%rd1394, %r259;
	add.s64 	%rd1395, %rd6, %rd1394;
	ld.global.u8 	%rd1396, [%rd1395];
	add.s64 	%rd1397, %rd8, %rd1396;
	ld.global.u8 	%r1207, [%rd1397];
	mul.wide.u32 	%rd1398, %r1207, 256;
	add.s64 	%rd1399, %rd5, %rd2639;
	ld.global.u8 	%rd1400, [%rd1399];
	or.b64  	%rd1401, %rd1398, %rd1400;
	add.s64 	%rd1402, %rd7, %rd1401;
	ld.global.u8 	%rs126, [%rd1402];
	setp.eq.s64 	%p361, %rd443, %rd1394;
	setp.ne.s16 	%p362, %rs126, 0;
	or.pred  	%p363, %p361, %p362;
	selp.u32 	%r2460, 1, 0, %p363;
$L__BB3_492:
	add.s32 	%r297, %r270, 9;
	setp.ge.s32 	%p364, %r297, %r208;
	mov.b32 	%r2461, 1;
	@%p364 bra 	$L__BB3_497;
	add.s32 	%r1209, %r260, 1;
	cvt.u64.u32 	%rd480, %r1209;
	and.b64  	%rd1403, %rd9, -4294967296;
	setp.ne.s64 	%p365, %rd1403, 0;
	@%p365 bra 	$L__BB3_495;
	cvt.u32.u64 	%r1210, %rd9;
	cvt.u32.u64 	%r1211, %rd480;
	rem.u32 	%r1212, %r1211, %r1210;
	cvt.u64.u32 	%rd2640, %r1212;
	bra.uni 	$L__BB3_496;
$L__BB3_495:
	rem.u64 	%rd2640, %rd480, %rd9;
$L__BB3_496:
	cvt.u64.u32 	%rd1404, %r260;
	add.s64 	%rd1405, %rd6, %rd1404;
	ld.global.u8 	%rd1406, [%rd1405];
	add.s64 	%rd1407, %rd8, %rd1406;
	ld.global.u8 	%r1213, [%rd1407];
	mul.wide.u32 	%rd1408, %r1213, 256;
	add.s64 	%rd1409, %rd5, %rd2640;
	ld.global.u8 	%rd1410, [%rd1409];
	or.b64  	%rd1411, %rd1408, %rd1410;
	add.s64 	%rd1412, %rd7, %rd1411;
	ld.global.u8 	%rs129, [%rd1412];
	setp.eq.s64 	%p366, %rd443, %rd1404;
	setp.ne.s16 	%p367, %rs129, 0;
	or.pred  	%p368, %p366, %p367;
	selp.u32 	%r2461, 1, 0, %p368;
$L__BB3_497:
	add.s32 	%r300, %r270, 10;
	setp.ge.s32 	%p369, %r300, %r208;
	mov.b32 	%r2462, 1;
	@%p369 bra 	$L__BB3_502;
	add.s32 	%r1215, %r261, 1;
	cvt.u64.u32 	%rd484, %r1215;
	and.b64  	%rd1413, %rd9, -4294967296;
	setp.ne.s64 	%p370, %rd1413, 0;
	@%p370 bra 	$L__BB3_500;
	cvt.u32.u64 	%r1216, %rd9;
	cvt.u32.u64 	%r1217, %rd484;
	rem.u32 	%r1218, %r1217, %r1216;
	cvt.u64.u32 	%rd2641, %r1218;
	bra.uni 	$L__BB3_501;
$L__BB3_500:
	rem.u64 	%rd2641, %rd484, %rd9;
$L__BB3_501:
	cvt.u64.u32 	%rd1414, %r261;
	add.s64 	%rd1415, %rd6, %rd1414;
	ld.global.u8 	%rd1416, [%rd1415];
	add.s64 	%rd1417, %rd8, %rd1416;
	ld.global.u8 	%r1219, [%rd1417];
	mul.wide.u32 	%rd1418, %r1219, 256;
	add.s64 	%rd1419, %rd5, %rd2641;
	ld.global.u8 	%rd1420, [%rd1419];
	or.b64  	%rd1421, %rd1418, %rd1420;
	add.s64 	%rd1422, %rd7, %rd1421;
	ld.global.u8 	%rs132, [%rd1422];
	setp.eq.s64 	%p371, %rd443, %rd1414;
	setp.ne.s16 	%p372, %rs132, 0;
	or.pred  	%p373, %p371, %p372;
	selp.u32 	%r2462, 1, 0, %p373;
$L__BB3_502:
	add.s32 	%r303, %r270, 11;
	setp.ge.s32 	%p374, %r303, %r208;
	mov.b32 	%r2463, 1;
	@%p374 bra 	$L__BB3_507;
	add.s32 	%r1221, %r262, 1;
	cvt.u64.u32 	%rd488, %r1221;
	and.b64  	%rd1423, %rd9, -4294967296;
	setp.ne.s64 	%p375, %rd1423, 0;
	@%p375 bra 	$L__BB3_505;
	cvt.u32.u64 	%r1222, %rd9;
	cvt.u32.u64 	%r1223, %rd488;
	rem.u32 	%r1224, %r1223, %r1222;
	cvt.u64.u32 	%rd2642, %r1224;
	bra.uni 	$L__BB3_506;
$L__BB3_505:
	rem.u64 	%rd2642, %rd488, %rd9;
$L__BB3_506:
	cvt.u64.u32 	%rd1424, %r262;
	add.s64 	%rd1425, %rd6, %rd1424;
	ld.global.u8 	%rd1426, [%rd1425];
	add.s64 	%rd1427, %rd8, %rd1426;
	ld.global.u8 	%r1225, [%rd1427];
	mul.wide.u32 	%rd1428, %r1225, 256;
	add.s64 	%rd1429, %rd5, %rd2642;
	ld.global.u8 	%rd1430, [%rd1429];
	or.b64  	%rd1431, %rd1428, %rd1430;
	add.s64 	%rd1432, %rd7, %rd1431;
	ld.global.u8 	%rs135, [%rd1432];
	setp.eq.s64 	%p376, %rd443, %rd1424;
	setp.ne.s16 	%p377, %rs135, 0;
	or.pred  	%p378, %p376, %p377;
	selp.u32 	%r2463, 1, 0, %p378;
$L__BB3_507:
	add.s32 	%r306, %r270, 12;
	setp.ge.s32 	%p379, %r306, %r208;
	mov.b32 	%r2464, 1;
	@%p379 bra 	$L__BB3_512;
	add.s32 	%r1227, %r263, 1;
	cvt.u64.u32 	%rd492, %r1227;
	and.b64  	%rd1433, %rd9, -4294967296;
	setp.ne.s64 	%p380, %rd1433, 0;
	@%p380 bra 	$L__BB3_510;
	cvt.u32.u64 	%r1228, %rd9;
	cvt.u32.u64 	%r1229, %rd492;
	rem.u32 	%r1230, %r1229, %r1228;
	cvt.u64.u32 	%rd2643, %r1230;
	bra.uni 	$L__BB3_511;
$L__BB3_510:
	rem.u64 	%rd2643, %rd492, %rd9;
$L__BB3_511:
	cvt.u64.u32 	%rd1434, %r263;
	add.s64 	%rd1435, %rd6, %rd1434;
	ld.global.u8 	%rd1436, [%rd1435];
	add.s64 	%rd1437, %rd8, %rd1436;
	ld.global.u8 	%r1231, [%rd1437];
	mul.wide.u32 	%rd1438, %r1231, 256;
	add.s64 	%rd1439, %rd5, %rd2643;
	ld.global.u8 	%rd1440, [%rd1439];
	or.b64  	%rd1441, %rd1438, %rd1440;
	add.s64 	%rd1442, %rd7, %rd1441;
	ld.global.u8 	%rs138, [%rd1442];
	setp.eq.s64 	%p381, %rd443, %rd1434;
	setp.ne.s16 	%p382, %rs138, 0;
	or.pred  	%p383, %p381, %p382;
	selp.u32 	%r2464, 1, 0, %p383;
$L__BB3_512:
	add.s32 	%r309, %r270, 13;
	setp.ge.s32 	%p384, %r309, %r208;
	mov.b32 	%r2465, 1;
	@%p384 bra 	$L__BB3_517;
	add.s32 	%r1233, %r264, 1;
	cvt.u64.u32 	%rd496, %r1233;
	and.b64  	%rd1443, %rd9, -4294967296;
	setp.ne.s64 	%p385, %rd1443, 0;
	@%p385 bra 	$L__BB3_515;
	cvt.u32.u64 	%r1234, %rd9;
	cvt.u32.u64 	%r1235, %rd496;
	rem.u32 	%r1236, %r1235, %r1234;
	cvt.u64.u32 	%rd2644, %r1236;
	bra.uni 	$L__BB3_516;
$L__BB3_515:
	rem.u64 	%rd2644, %rd496, %rd9;
$L__BB3_516:
	cvt.u64.u32 	%rd1444, %r264;
	add.s64 	%rd1445, %rd6, %rd1444;
	ld.global.u8 	%rd1446, [%rd1445];
	add.s64 	%rd1447, %rd8, %rd1446;
	ld.global.u8 	%r1237, [%rd1447];
	mul.wide.u32 	%rd1448, %r1237, 256;
	add.s64 	%rd1449, %rd5, %rd2644;
	ld.global.u8 	%rd1450, [%rd1449];
	or.b64  	%rd1451, %rd1448, %rd1450;
	add.s64 	%rd1452, %rd7, %rd1451;
	ld.global.u8 	%rs141, [%rd1452];
	setp.eq.s64 	%p386, %rd443, %rd1444;
	setp.ne.s16 	%p387, %rs141, 0;
	or.pred  	%p388, %p386, %p387;
	selp.u32 	%r2465, 1, 0, %p388;
$L__BB3_517:
	add.s32 	%r312, %r270, 14;
	setp.ge.s32 	%p389, %r312, %r208;
	mov.b32 	%r2466, 1;
	@%p389 bra 	$L__BB3_522;
	add.s32 	%r1239, %r265, 1;
	cvt.u64.u32 	%rd500, %r1239;
	and.b64  	%rd1453, %rd9, -4294967296;
	setp.ne.s64 	%p390, %rd1453, 0;
	@%p390 bra 	$L__BB3_520;
	cvt.u32.u64 	%r1240, %rd9;
	cvt.u32.u64 	%r1241, %rd500;
	rem.u32 	%r1242, %r1241, %r1240;
	cvt.u64.u32 	%rd2645, %r1242;
	bra.uni 	$L__BB3_521;
$L__BB3_520:
	rem.u64 	%rd2645, %rd500, %rd9;
$L__BB3_521:
	cvt.u64.u32 	%rd1454, %r265;
	add.s64 	%rd1455, %rd6, %rd1454;
	ld.global.u8 	%rd1456, [%rd1455];
	add.s64 	%rd1457, %rd8, %rd1456;
	ld.global.u8 	%r1243, [%rd1457];
	mul.wide.u32 	%rd1458, %r1243, 256;
	add.s64 	%rd1459, %rd5, %rd2645;
	ld.global.u8 	%rd1460, [%rd1459];
	or.b64  	%rd1461, %rd1458, %rd1460;
	add.s64 	%rd1462, %rd7, %rd1461;
	ld.global.u8 	%rs144, [%rd1462];
	setp.eq.s64 	%p391, %rd443, %rd1454;
	setp.ne.s16 	%p392, %rs144, 0;
	or.pred  	%p393, %p391, %p392;
	selp.u32 	%r2466, 1, 0, %p393;
$L__BB3_522:
	add.s32 	%r315, %r270, 15;
	setp.ge.s32 	%p394, %r315, %r208;
	mov.b32 	%r2467, 1;
	@%p394 bra 	$L__BB3_527;
	add.s32 	%r1245, %r266, 1;
	cvt.u64.u32 	%rd504, %r1245;
	and.b64  	%rd1463, %rd9, -4294967296;
	setp.ne.s64 	%p395, %rd1463, 0;
	@%p395 bra 	$L__BB3_525;
	cvt.u32.u64 	%r1246, %rd9;
	cvt.u32.u64 	%r1247, %rd504;
	rem.u32 	%r1248, %r1247, %r1246;
	cvt.u64.u32 	%rd2646, %r1248;
	bra.uni 	$L__BB3_526;
$L__BB3_525:
	rem.u64 	%rd2646, %rd504, %rd9;
$L__BB3_526:
	cvt.u64.u32 	%rd1464, %r266;
	add.s64 	%rd1465, %rd6, %rd1464;
	ld.global.u8 	%rd1466, [%rd1465];
	add.s64 	%rd1467, %rd8, %rd1466;
	ld.global.u8 	%r1249, [%rd1467];
	mul.wide.u32 	%rd1468, %r1249, 256;
	add.s64 	%rd1469, %rd5, %rd2646;
	ld.global.u8 	%rd1470, [%rd1469];
	or.b64  	%rd1471, %rd1468, %rd1470;
	add.s64 	%rd1472, %rd7, %rd1471;
	ld.global.u8 	%rs147, [%rd1472];
	setp.eq.s64 	%p396, %rd443, %rd1464;
	setp.ne.s16 	%p397, %rs147, 0;
	or.pred  	%p398, %p396, %p397;
	selp.u32 	%r2467, 1, 0, %p398;
$L__BB3_527:
	add.s32 	%r318, %r270, 16;
	setp.ge.s32 	%p399, %r318, %r208;
	mov.b32 	%r2468, 1;
	@%p399 bra 	$L__BB3_532;
	add.s32 	%r1251, %r267, 1;
	cvt.u64.u32 	%rd508, %r1251;
	and.b64  	%rd1473, %rd9, -4294967296;
	setp.ne.s64 	%p400, %rd1473, 0;
	@%p400 bra 	$L__BB3_530;
	cvt.u32.u64 	%r1252, %rd9;
	cvt.u32.u64 	%r1253, %rd508;
	rem.u32 	%r1254, %r1253, %r1252;
	cvt.u64.u32 	%rd2647, %r1254;
	bra.uni 	$L__BB3_531;
$L__BB3_530:
	rem.u64 	%rd2647, %rd508, %rd9;
$L__BB3_531:
	cvt.u64.u32 	%rd1474, %r267;
	add.s64 	%rd1475, %rd6, %rd1474;
	ld.global.u8 	%rd1476, [%rd1475];
	add.s64 	%rd1477, %rd8, %rd1476;
	ld.global.u8 	%r1255, [%rd1477];
	mul.wide.u32 	%rd1478, %r1255, 256;
	add.s64 	%rd1479, %rd5, %rd2647;
	ld.global.u8 	%rd1480, [%rd1479];
	or.b64  	%rd1481, %rd1478, %rd1480;
	add.s64 	%rd1482, %rd7, %rd1481;
	ld.global.u8 	%rs150, [%rd1482];
	setp.eq.s64 	%p401, %rd443, %rd1474;
	setp.ne.s16 	%p402, %rs150, 0;
	or.pred  	%p403, %p401, %p402;
	selp.u32 	%r2468, 1, 0, %p403;
$L__BB3_532:
	add.s32 	%r321, %r270, 17;
	setp.ge.s32 	%p404, %r321, %r208;
	mov.b32 	%r2469, 1;
	@%p404 bra 	$L__BB3_537;
	add.s32 	%r1257, %r268, 1;
	cvt.u64.u32 	%rd512, %r1257;
	and.b64  	%rd1483, %rd9, -4294967296;
	setp.ne.s64 	%p405, %rd1483, 0;
	@%p405 bra 	$L__BB3_535;
	cvt.u32.u64 	%r1258, %rd9;
	cvt.u32.u64 	%r1259, %rd512;
	rem.u32 	%r1260, %r1259, %r1258;
	cvt.u64.u32 	%rd2648, %r1260;
	bra.uni 	$L__BB3_536;
$L__BB3_535:
	rem.u64 	%rd2648, %rd512, %rd9;
$L__BB3_536:
	cvt.u64.u32 	%rd1484, %r268;
	add.s64 	%rd1485, %rd6, %rd1484;
	ld.global.u8 	%rd1486, [%rd1485];
	add.s64 	%rd1487, %rd8, %rd1486;
	ld.global.u8 	%r1261, [%rd1487];
	mul.wide.u32 	%rd1488, %r1261, 256;
	add.s64 	%rd1489, %rd5, %rd2648;
	ld.global.u8 	%rd1490, [%rd1489];
	or.b64  	%rd1491, %rd1488, %rd1490;
	add.s64 	%rd1492, %rd7, %rd1491;
	ld.global.u8 	%rs153, [%rd1492];
	setp.eq.s64 	%p406, %rd443, %rd1484;
	setp.ne.s16 	%p407, %rs153, 0;
	or.pred  	%p408, %p406, %p407;
	selp.u32 	%r2469, 1, 0, %p408;
$L__BB3_537:
	add.s32 	%r324, %r270, 18;
	setp.ge.s32 	%p409, %r324, %r208;
	mov.b32 	%r2470, 1;
	@%p409 bra 	$L__BB3_542;
	add.s32 	%r1263, %r269, 1;
	cvt.u64.u32 	%rd516, %r1263;
	and.b64  	%rd1493, %rd9, -4294967296;
	setp.ne.s64 	%p410, %rd1493, 0;
	@%p410 bra 	$L__BB3_540;
	cvt.u32.u64 	%r1264, %rd9;
	cvt.u32.u64 	%r1265, %rd516;
	rem.u32 	%r1266, %r1265, %r1264;
	cvt.u64.u32 	%rd2649, %r1266;
	bra.uni 	$L__BB3_541;
$L__BB3_540:
	rem.u64 	%rd2649, %rd516, %rd9;
$L__BB3_541:
	cvt.u64.u32 	%rd1494, %r269;
	add.s64 	%rd1495, %rd6, %rd1494;
	ld.global.u8 	%rd1496, [%rd1495];
	add.s64 	%rd1497, %rd8, %rd1496;
	ld.global.u8 	%r1267, [%rd1497];
	mul.wide.u32 	%rd1498, %r1267, 256;
	add.s64 	%rd1499, %rd5, %rd2649;
	ld.global.u8 	%rd1500, [%rd1499];
	or.b64  	%rd1501, %rd1498, %rd1500;
	add.s64 	%rd1502, %rd7, %rd1501;
	ld.global.u8 	%rs156, [%rd1502];
	setp.eq.s64 	%p411, %rd443, %rd1494;
	setp.ne.s16 	%p412, %rs156, 0;
	or.pred  	%p413, %p411, %p412;
	selp.u32 	%r2470, 1, 0, %p413;
$L__BB3_542:
	bar.sync 	0;
	add.s32 	%r327, %r2453, %r2452;
	add.s32 	%r328, %r2454, %r327;
	add.s32 	%r329, %r2455, %r328;
	add.s32 	%r330, %r2456, %r329;
	add.s32 	%r331, %r2457, %r330;
	add.s32 	%r332, %r2458, %r331;
	add.s32 	%r333, %r2459, %r332;
	add.s32 	%r334, %r2460, %r333;
	add.s32 	%r335, %r2461, %r334;
	add.s32 	%r336, %r2462, %r335;
	add.s32 	%r337, %r2463, %r336;
	add.s32 	%r338, %r2464, %r337;
	add.s32 	%r339, %r2465, %r338;
	add.s32 	%r340, %r2466, %r339;
	add.s32 	%r341, %r2467, %r340;
	add.s32 	%r342, %r2468, %r341;
	add.s32 	%r343, %r2469, %r342;
	add.s32 	%r1272, %r2470, %r343;
	mov.b32 	%r1270, 1;
	mov.b32 	%r1295, 0;
	mov.b32 	%r1297, -1;
	// begin inline asm
	{  .reg .s32 r0;  .reg .pred p;  shfl.sync.up.b32 r0|p, %r1272, %r1270, %r1295, %r1297;  @p add.s32 r0, r0, %r1272;  mov.s32 %r1268, r0;}
	// end inline asm
	mov.b32 	%r1276, 2;
	// begin inline asm
	{  .reg .s32 r0;  .reg .pred p;  shfl.sync.up.b32 r0|p, %r1268, %r1276, %r1295, %r1297;  @p add.s32 r0, r0, %r1268;  mov.s32 %r1274, r0;}
	// end inline asm
	mov.b32 	%r1282, 4;
	// begin inline asm
	{  .reg .s32 r0;  .reg .pred p;  shfl.sync.up.b32 r0|p, %r1274, %r1282, %r1295, %r1297;  @p add.s32 r0, r0, %r1274;  mov.s32 %r1280, r0;}
	// end inline asm
	mov.b32 	%r1288, 8;
	// begin inline asm
	{  .reg .s32 r0;  .reg .pred p;  shfl.sync.up.b32 r0|p, %r1280, %r1288, %r1295, %r1297;  @p add.s32 r0, r0, %r1280;  mov.s32 %r1286, r0;}
	// end inline asm
	mov.b32 	%r1294, 16;
	// begin inline asm
	{  .reg .s32 r0;  .reg .pred p;  shfl.sync.up.b32 r0|p, %r1286, %r1294, %r1295, %r1297;  @p add.s32 r0, r0, %r1286;  mov.s32 %r1292, r0;}
	// end inline asm
	setp.ne.s32 	%p414, %r1148, 31;
	@%p414 bra 	$L__BB3_544;
	shl.b32 	%r1298, %r250, 2;
	mov.u32 	%r1299, _ZZN3cub18CUB_300001_SM_10006detail6select23DeviceSelectSweepKernelINS2_10policy_hubIjNS0_8NullTypeElLb0ELNS0_10SelectImplE2EE10Policy1000EPjPS5_S9_PmNS0_13ScanTileStateIiLb1EEE11IsProducingS5_iNS2_19streaming_context_tIlLb1EEELS6_2EEEvT0_T1_T2_T3_T4_T5_T6_T7_iT8_NS1_7vsmem_tEE19static_temp_storage;
	add.s32 	%r1300, %r1299, %r1298;
	st.shared.u32 	[%r1300], %r1292;
$L__BB3_544:
	bar.sync 	0;
	mov.u32 	%r1301, _ZZN3cub18CUB_300001_SM_10006detail6select23DeviceSelectSweepKernelINS2_10policy_hubIjNS0_8NullTypeElLb0ELNS0_10SelectImplE2EE10Policy1000EPjPS5_S9_PmNS0_13ScanTileStateIiLb1EEE11IsProducingS5_iNS2_19streaming_context_tIlLb1EEELS6_2EEEvT0_T1_T2_T3_T4_T5_T6_T7_iT8_NS1_7vsmem_tEE19static_temp_storage;
	ld.shared.v4.u32 	{%r1302, %r1303, %r1304, %r1305}, [_ZZN3cub18CUB_300001_SM_10006detail6select23DeviceSelectSweepKernelINS2_10policy_hubIjNS0_8NullTypeElLb0ELNS0_10SelectImplE2EE10Policy1000EPjPS5_S9_PmNS0_13ScanTileStateIiLb1EEE11IsProducingS5_iNS2_19streaming_context_tIlLb1EEELS6_2EEEvT0_T1_T2_T3_T4_T5_T6_T7_iT8_NS1_7vsmem_tEE19static_temp_storage];
	add.s32 	%r1306, %r1303, %r1302;
	setp.eq.s32 	%p415, %r250, 2;
	selp.b32 	%r1307, %r1306, %r1302, %p415;
	add.s32 	%r1308, %r1306, %r1304;
	setp.eq.s32 	%p416, %r250, 3;
	selp.b32 	%r1309, %r1308, %r1307, %p416;
	add.s32 	%r1310, %r1308, %r1305;
	setp.eq.s32 	%p417, %r250, 4;
	selp.b32 	%r1311, %r1310, %r1309, %p417;
	ld.shared.v4.u32 	{%r1312, %r1313, %r1314, %r1315}, [_ZZN3cub18CUB_300001_SM_10006detail6select23DeviceSelectSweepKernelINS2_10policy_hubIjNS0_8NullTypeElLb0ELNS0_10SelectImplE2EE10Policy1000EPjPS5_S9_PmNS0_13ScanTileStateIiLb1EEE11IsProducingS5_iNS2_19streaming_context_tIlLb1EEELS6_2EEEvT0_T1_T2_T3_T4_T5_T6_T7_iT8_NS1_7vsmem_tEE19static_temp_storage+16];
	add.s32 	%r1316, %r1310, %r1312;
	setp.eq.s32 	%p418, %r250, 5;
	selp.b32 	%r1317, %r1316, %r1311, %p418;
	add.s32 	%r1318, %r1316, %r1313;
	setp.eq.s32 	%p419, %r250, 6;
	selp.b32 	%r1319, %r1318, %r1317, %p419;
	add.s32 	%r1320, %r1318, %r1314;
	setp.eq.s32 	%p420, %r250, 7;
	selp.b32 	%r1321, %r1320, %r1319, %p420;
	add.s32 	%r1322, %r1320, %r1315;
	setp.eq.s32 	%p421, %r250, 8;
	selp.b32 	%r1323, %r1322, %r1321, %p421;
	ld.shared.v4.u32 	{%r1324, %r1325, %r1326, %r1327}, [_ZZN3cub18CUB_300001_SM_10006detail6select23DeviceSelectSweepKernelINS2_10policy_hubIjNS0_8NullTypeElLb0ELNS0_10SelectImplE2EE10Policy1000EPjPS5_S9_PmNS0_13ScanTileStateIiLb1EEE11IsProducingS5_iNS2_19streaming_context_tIlLb1EEELS6_2EEEvT0_T1_T2_T3_T4_T5_T6_T7_iT8_NS1_7vsmem_tEE19static_temp_storage+32];
	add.s32 	%r1328, %r1322, %r1324;
	setp.eq.s32 	%p422, %r250, 9;
	selp.b32 	%r1329, %r1328, %r1323, %p422;
	add.s32 	%r1330, %r1328, %r1325;
	setp.eq.s32 	%p423, %r250, 10;
	selp.b32 	%r1331, %r1330, %r1329, %p423;
	add.s32 	%r1332, %r1330, %r1326;
	setp.eq.s32 	%p424, %r250, 11;
	selp.b32 	%r1333, %r1332, %r1331, %p424;
	add.s32 	%r1334, %r1332, %r1327;
	setp.eq.s32 	%p425, %r250, 12;
	selp.b32 	%r1335, %r1334, %r1333, %p425;
	ld.shared.v4.u32 	{%r1336, %r1337, %r1338, %r1339}, [_ZZN3cub18CUB_300001_SM_10006detail6select23DeviceSelectSweepKernelINS2_10policy_hubIjNS0_8NullTypeElLb0ELNS0_10SelectImplE2EE10Policy1000EPjPS5_S9_PmNS0_13ScanTileStateIiLb1EEE11IsProducingS5_iNS2_19streaming_context_tIlLb1EEELS6_2EEEvT0_T1_T2_T3_T4_T5_T6_T7_iT8_NS1_7vsmem_tEE19static_temp_storage+48];
	add.s32 	%r1340, %r1334, %r1336;
	setp.eq.s32 	%p426, %r250, 13;
	selp.b32 	%r1341, %r1340, %r1335, %p426;
	add.s32 	%r1342, %r1340, %r1337;
	setp.eq.s32 	%p427, %r250, 14;
	selp.b32 	%r1343, %r1342, %r1341, %p427;
	add.s32 	%r1344, %r1342, %r1338;
	setp.eq.s32 	%p428, %r250, 15;
	selp.b32 	%r1345, %r1344, %r1343, %p428;
	add.s32 	%r1346, %r1344, %r1339;
	setp.eq.s32 	%p429, %r250, 16;
	selp.b32 	%r1347, %r1346, %r1345, %p429;
	.pragma "used_bytes_mask 4095";
	ld.shared.v4.u32 	{%r1348, %r1349, %r1350, %r1351}, [_ZZN3cub18CUB_300001_SM_10006detail6select23DeviceSelectSweepKernelINS2_10policy_hubIjNS0_8NullTypeElLb0ELNS0_10SelectImplE2EE10Policy1000EPjPS5_S9_PmNS0_13ScanTileStateIiLb1EEE11IsProducingS5_iNS2_19streaming_context_tIlLb1EEELS6_2EEEvT0_T1_T2_T3_T4_T5_T6_T7_iT8_NS1_7vsmem_tEE19static_temp_storage+64];
	add.s32 	%r1352, %r1346, %r1348;
	setp.eq.s32 	%p430, %r250, 17;
	selp.b32 	%r1353, %r1352, %r1347, %p430;
	add.s32 	%r1354, %r1352, %r1349;
	setp.eq.s32 	%p431, %r250, 18;
	selp.b32 	%r1355, %r1354, %r1353, %p431;
	setp.lt.u32 	%p432, %r209, 32;
	selp.b32 	%r1356, 0, %r1355, %p432;
	setp.eq.s32 	%p433, %r1148, 0;
	sub.s32 	%r1357, %r1292, %r1272;
	selp.b32 	%r1358, 0, %r1357, %p433;
	add.s32 	%r1359, %r1356, %r1358;
	add.s32 	%r1360, %r1359, %r2452;
	add.s32 	%r1361, %r327, %r1359;
	add.s32 	%r1362, %r328, %r1359;
	add.s32 	%r1363, %r329, %r1359;
	add.s32 	%r1364, %r330, %r1359;
	add.s32 	%r1365, %r331, %r1359;
	add.s32 	%r1366, %r332, %r1359;
	add.s32 	%r1367, %r333, %r1359;
	add.s32 	%r1368, %r334, %r1359;
	add.s32 	%r1369, %r335, %r1359;
	add.s32 	%r1370, %r336, %r1359;
	add.s32 	%r1371, %r337, %r1359;
	add.s32 	%r1372, %r338, %r1359;
	add.s32 	%r1373, %r339, %r1359;
	add.s32 	%r1374, %r340, %r1359;
	add.s32 	%r1375, %r341, %r1359;
	add.s32 	%r1376, %r342, %r1359;
	add.s32 	%r1377, %r343, %r1359;
	add.s32 	%r1378, %r208, %r1350;
	add.s32 	%r1379, %r1378, %r1354;
	add.s32 	%r2524, %r1379, -11552;
	bar.sync 	0;
	sub.s32 	%r347, %r208, %r2524;
	sub.s32 	%r1380, %r270, %r1359;
	setp.eq.s32 	%p434, %r2452, 0;
	add.s32 	%r1381, %r1359, %r347;
	selp.b32 	%r1382, %r1380, %r1381, %p434;
	shl.b32 	%r1383, %r1382, 2;
	add.s32 	%r1384, %r1301, %r1383;
	st.shared.u32 	[%r1384], %r251;
	sub.s32 	%r1385, %r273, %r1360;
	setp.eq.s32 	%p435, %r2453, 0;
	add.s32 	%r1386, %r1381, %r2452;
	selp.b32 	%r1387, %r1385, %r1386, %p435;
	shl.b32 	%r1388, %r1387, 2;
	add.s32 	%r1389, %r1301, %r1388;
	st.shared.u32 	[%r1389], %r252;
	sub.s32 	%r1390, %r276, %r1361;
	setp.eq.s32 	%p436, %r2454, 0;
	add.s32 	%r1391, %r1386, %r2453;
	selp.b32 	%r1392, %r1390, %r1391, %p436;
	shl.b32 	%r1393, %r1392, 2;
	add.s32 	%r1394, %r1301, %r1393;
	st.shared.u32 	[%r1394], %r253;
	sub.s32 	%r1395, %r279, %r1362;
	setp.eq.s32 	%p437, %r2455, 0;
	add.s32 	%r1396, %r1391, %r2454;
	selp.b32 	%r1397, %r1395, %r1396, %p437;
	shl.b32 	%r1398, %r1397, 2;
	add.s32 	%r1399, %r1301, %r1398;
	st.shared.u32 	[%r1399], %r254;
	sub.s32 	%r1400, %r282, %r1363;
	setp.eq.s32 	%p438, %r2456, 0;
	add.s32 	%r1401, %r1396, %r2455;
	selp.b32 	%r1402, %r1400, %r1401, %p438;
	shl.b32 	%r1403, %r1402, 2;
	add.s32 	%r1404, %r1301, %r1403;
	st.shared.u32 	[%r1404], %r255;
	sub.s32 	%r1405, %r285, %r1364;
	setp.eq.s32 	%p439, %r2457, 0;
	add.s32 	%r1406, %r1401, %r2456;
	selp.b32 	%r1407, %r1405, %r1406, %p439;
	shl.b32 	%r1408, %r1407, 2;
	add.s32 	%r1409, %r1301, %r1408;
	st.shared.u32 	[%r1409], %r256;
	sub.s32 	%r1410, %r288, %r1365;
	setp.eq.s32 	%p440, %r2458, 0;
	add.s32 	%r1411, %r1406, %r2457;
	selp.b32 	%r1412, %r1410, %r1411, %p440;
	shl.b32 	%r1413, %r1412, 2;
	add.s32 	%r1414, %r1301, %r1413;
	st.shared.u32 	[%r1414], %r257;
	sub.s32 	%r1415, %r291, %r1366;
	setp.eq.s32 	%p441, %r2459, 0;
	add.s32 	%r1416, %r1411, %r2458;
	selp.b32 	%r1417, %r1415, %r1416, %p441;
	shl.b32 	%r1418, %r1417, 2;
	add.s32 	%r1419, %r1301, %r1418;
	st.shared.u32 	[%r1419], %r258;
	sub.s32 	%r1420, %r294, %r1367;
	setp.eq.s32 	%p442, %r2460, 0;
	add.s32 	%r1421, %r1416, %r2459;
	selp.b32 	%r1422, %r1420, %r1421, %p442;
	shl.b32 	%r1423, %r1422, 2;
	add.s32 	%r1424, %r1301, %r1423;
	st.shared.u32 	[%r1424], %r259;
	sub.s32 	%r1425, %r297, %r1368;
	setp.eq.s32 	%p443, %r2461, 0;
	add.s32 	%r1426, %r1421, %r2460;
	selp.b32 	%r1427, %r1425, %r1426, %p443;
	shl.b32 	%r1428, %r1427, 2;
	add.s32 	%r1429, %r1301, %r1428;
	st.shared.u32 	[%r1429], %r260;
	sub.s32 	%r1430, %r300, %r1369;
	setp.eq.s32 	%p444, %r2462, 0;
	add.s32 	%r1431, %r1426, %r2461;
	selp.b32 	%r1432, %r1430, %r1431, %p444;
	shl.b32 	%r1433, %r1432, 2;
	add.s32 	%r1434, %r1301, %r1433;
	st.shared.u32 	[%r1434], %r261;
	sub.s32 	%r1435, %r303, %r1370;
	setp.eq.s32 	%p445, %r2463, 0;
	add.s32 	%r1436, %r1431, %r2462;
	selp.b32 	%r1437, %r1435, %r1436, %p445;
	shl.b32 	%r1438, %r1437, 2;
	add.s32 	%r1439, %r1301, %r1438;
	st.shared.u32 	[%r1439], %r262;
	sub.s32 	%r1440, %r306, %r1371;
	setp.eq.s32 	%p446, %r2464, 0;
	add.s32 	%r1441, %r1436, %r2463;
	selp.b32 	%r1442, %r1440, %r1441, %p446;
	shl.b32 	%r1443, %r1442, 2;
	add.s32 	%r1444, %r1301, %r1443;
	st.shared.u32 	[%r1444], %r263;
	sub.s32 	%r1445, %r309, %r1372;
	setp.eq.s32 	%p447, %r2465, 0;
	add.s32 	%r1446, %r1441, %r2464;
	selp.b32 	%r1447, %r1445, %r1446, %p447;
	shl.b32 	%r1448, %r1447, 2;
	add.s32 	%r1449, %r1301, %r1448;
	st.shared.u32 	[%r1449], %r264;
	sub.s32 	%r1450, %r312, %r1373;
	setp.eq.s32 	%p448, %r2466, 0;
	add.s32 	%r1451, %r1446, %r2465;
	selp.b32 	%r1452, %r1450, %r1451, %p448;
	shl.b32 	%r1453, %r1452, 2;
	add.s32 	%r1454, %r1301, %r1453;
	st.shared.u32 	[%r1454], %r265;
	sub.s32 	%r1455, %r315, %r1374;
	setp.eq.s32 	%p449, %r2467, 0;
	add.s32 	%r1456, %r1451, %r2466;
	selp.b32 	%r1457, %r1455, %r1456, %p449;
	shl.b32 	%r1458, %r1457, 2;
	add.s32 	%r1459, %r1301, %r1458;
	st.shared.u32 	[%r1459], %r266;
	sub.s32 	%r1460, %r318, %r1375;
	setp.eq.s32 	%p450, %r2468, 0;
	add.s32 	%r1461, %r1456, %r2467;
	selp.b32 	%r1462, %r1460, %r1461, %p450;
	shl.b32 	%r1463, %r1462, 2;
	add.s32 	%r1464, %r1301, %r1463;
	st.shared.u32 	[%r1464], %r267;
	sub.s32 	%r1465, %r321, %r1376;
	setp.eq.s32 	%p451, %r2469, 0;
	add.s32 	%r1466, %r1461, %r2468;
	selp.b32 	%r1467, %r1465, %r1466, %p451;
	shl.b32 	%r1468, %r1467, 2;
	add.s32 	%r1469, %r1301, %r1468;
	st.shared.u32 	[%r1469], %r268;
	sub.s32 	%r1470, %r324, %r1377;
	setp.eq.s32 	%p452, %r2470, 0;
	add.s32 	%r1471, %r1466, %r2469;
	selp.b32 	%r1472, %r1470, %r1471, %p452;
	shl.b32 	%r1473, %r1472, 2;
	add.s32 	%r1474, %r1301, %r1473;
	st.shared.u32 	[%r1474], %r269;
	bar.sync 	0;
	ld.param.u8 	%rs3, [%rd1];
	ld.param.u64 	%rd1503, [%rd1+24];
	cvta.to.global.u64 	%rd520, %rd1503;
	ld.param.u64 	%rd521, [%rd1+8];
	ld.param.u64 	%rd522, [%rd1+16];
	setp.ge.s32 	%p453, %r209, %r347;
	@%p453 bra 	$L__BB3_548;
	setp.ne.s16 	%p455, %rs3, 0;
	mov.b64 	%rd2650, 0;
	@%p455 bra 	$L__BB3_547;
	ld.global.u64 	%rd1507, [%rd520];
	sub.s64 	%rd2650, %rd522, %rd1507;
$L__BB3_547:
	cvt.u64.u32 	%rd1508, %r209;
	add.s64 	%rd1509, %rd2650, %rd1508;
	not.b64 	%rd1510, %rd1509;
	add.s64 	%rd2652, %rd521, %rd1510;
	bra.uni 	$L__BB3_551;
$L__BB3_548:
	setp.ne.s16 	%p454, %rs3, 0;
	mov.b64 	%rd2651, 0;
	@%p454 bra 	$L__BB3_550;
	ld.global.u64 	%rd2651, [%rd520];
$L__BB3_550:
	sub.s32 	%r1475, %r209, %r347;
	cvt.s64.s32 	%rd1505, %r1475;
	add.s64 	%rd2652, %rd2651, %rd1505;
$L__BB3_551:
	setp.ge.s32 	%p456, %r209, %r208;
	shl.b32 	%r1476, %r209, 2;
	add.s32 	%r348, %r1301, %r1476;
	@%p456 bra 	$L__BB3_553;
	ld.shared.u32 	%r1478, [%r348];
	shl.b64 	%rd1511, %rd2652, 2;
	add.s64 	%rd1512, %rd3, %rd1511;
	st.global.u32 	[%rd1512], %r1478;
$L__BB3_553:
	add.s32 	%r349, %r209, 608;
	setp.lt.s32 	%p457, %r349, %r347;
	@%p457 bra 	$L__BB3_557;
	setp.ne.s16 	%p458, %rs3, 0;
	mov.b64 	%rd2653, 0;
	@%p458 bra 	$L__BB3_556;
	ld.global.u64 	%rd2653, [%rd520];
$L__BB3_556:
	sub.s32 	%r1479, %r349, %r347;
	cvt.s64.s32 	%rd1514, %r1479;
	add.s64 	%rd2655, %rd2653, %rd1514;
	bra.uni 	$L__BB3_560;
$L__BB3_557:
	setp.ne.s16 	%p459, %rs3, 0;
	mov.b64 	%rd2654, 0;
	@%p459 bra 	$L__BB3_559;
	ld.global.u64 	%rd1516, [%rd520];
	sub.s64 	%rd2654, %rd522, %rd1516;
$L__BB3_559:
	cvt.u64.u32 	%rd1517, %r349;
	add.s64 	%rd1518, %rd2654, %rd1517;
	not.b64 	%rd1519, %rd1518;
	add.s64 	%rd2655, %rd521, %rd1519;
$L__BB3_560:
	setp.ge.s32 	%p460, %r349, %r208;
	@%p460 bra 	$L__BB3_562;
	ld.shared.u32 	%r1480, [%r348+2432];
	shl.b64 	%rd1520, %rd2655, 2;
	add.s64 	%rd1521, %rd3, %rd1520;
	st.global.u32 	[%rd1521], %r1480;
$L__BB3_562:
	add.s32 	%r350, %r209, 1216;
	setp.lt.s32 	%p461, %r350, %r347;
	@%p461 bra 	$L__BB3_566;
	setp.ne.s16 	%p462, %rs3, 0;
	mov.b64 	%rd2656, 0;
	@%p462 bra 	$L__BB3_565;
	ld.global.u64 	%rd2656, [%rd520];
$L__BB3_565:
	sub.s32 	%r1481, %r350, %r347;
	cvt.s64.s32 	%rd1523, %r1481;
	add.s64 	%rd2658, %rd2656, %rd1523;
	bra.uni 	$L__BB3_569;
$L__BB3_566:
	setp.ne.s16 	%p463, %rs3, 0;
	mov.b64 	%rd2657, 0;
	@%p463 bra 	$L__BB3_568;
	ld.global.u64 	%rd1525, [%rd520];
	sub.s64 	%rd2657, %rd522, %rd1525;
$L__BB3_568:
	cvt.u64.u32 	%rd1526, %r350;
	add.s64 	%rd1527, %rd2657, %rd1526;
	not.b64 	%rd1528, %rd1527;
	add.s64 	%rd2658, %rd521, %rd1528;
$L__BB3_569:
	setp.ge.s32 	%p464, %r350, %r208;
	@%p464 bra 	$L__BB3_571;
	ld.shared.u32 	%r1482, [%r348+4864];
	shl.b64 	%rd1529, %rd2658, 2;
	add.s64 	%rd1530, %rd3, %rd1529;
	st.global.u32 	[%rd1530], %r1482;
$L__BB3_571:
	add.s32 	%r351, %r209, 1824;
	setp.lt.s32 	%p465, %r351, %r347;
	@%p465 bra 	$L__BB3_575;
	setp.ne.s16 	%p466, %rs3, 0;
	mov.b64 	%rd2659, 0;
	@%p466 bra 	$L__BB3_574;
	ld.global.u64 	%rd2659, [%rd520];
$L__BB3_574:
	sub.s32 	%r1483, %r351, %r347;
	cvt.s64.s32 	%rd1532, %r1483;
	add.s64 	%rd2661, %rd2659, %rd1532;
	bra.uni 	$L__BB3_578;
$L__BB3_575:
	setp.ne.s16 	%p467, %rs3, 0;
	mov.b64 	%rd2660, 0;
	@%p467 bra 	$L__BB3_577;
	ld.global.u64 	%rd1534, [%rd520];
	sub.s64 	%rd2660, %rd522, %rd1534;
$L__BB3_577:
	cvt.u64.u32 	%rd1535, %r351;
	add.s64 	%rd1536, %rd2660, %rd1535;
	not.b64 	%rd1537, %rd1536;
	add.s64 	%rd2661, %rd521, %rd1537;
$L__BB3_578:
	setp.ge.s32 	%p468, %r351, %r208;
	@%p468 bra 	$L__BB3_580;
	ld.shared.u32 	%r1484, [%r348+7296];
	shl.b64 	%rd1538, %rd2661, 2;
	add.s64 	%rd1539, %rd3, %rd1538;
	st.global.u32 	[%rd1539], %r1484;
$L__BB3_580:
	add.s32 	%r352, %r209, 2432;
	setp.lt.s32 	%p469, %r352, %r347;
	@%p469 bra 	$L__BB3_584;
	setp.ne.s16 	%p470, %rs3, 0;
	mov.b64 	%rd2662, 0;
	@%p470 bra 	$L__BB3_583;
	ld.global.u64 	%rd2662, [%rd520];
$L__BB3_583:
	sub.s32 	%r1485, %r352, %r347;
	cvt.s64.s32 	%rd1541, %r1485;
	add.s64 	%rd2664, %rd2662, %rd1541;
	bra.uni 	$L__BB3_587;
$L__BB3_584:
	setp.ne.s16 	%p471, %rs3, 0;
	mov.b64 	%rd2663, 0;
	@%p471 bra 	$L__BB3_586;
	ld.global.u64 	%rd1543, [%rd520];
	sub.s64 	%rd2663, %rd522, %rd1543;
$L__BB3_586:
	cvt.u64.u32 	%rd1544, %r352;
	add.s64 	%rd1545, %rd2663, %rd1544;
	not.b64 	%rd1546, %rd1545;
	add.s64 	%rd2664, %rd521, %rd1546;
$L__BB3_587:
	setp.ge.s32 	%p472, %r352, %r208;
	@%p472 bra 	$L__BB3_589;
	ld.shared.u32 	%r1486, [%r348+9728];
	shl.b64 	%rd1547, %rd2664, 2;
	add.s64 	%rd1548, %rd3, %rd1547;
	st.global.u32 	[%rd1548], %r1486;
$L__BB3_589:
	add.s32 	%r353, %r209, 3040;
	setp.lt.s32 	%p473, %r353, %r347;
	@%p473 bra 	$L__BB3_593;
	setp.ne.s16 	%p474, %rs3, 0;
	mov.b64 	%rd2665, 0;
	@%p474 bra 	$L__BB3_592;
	ld.global.u64 	%rd2665, [%rd520];
$L__BB3_592:
	sub.s32 	%r1487, %r353, %r347;
	cvt.s64.s32 	%rd1550, %r1487;
	add.s64 	%rd2667, %rd2665, %rd1550;
	bra.uni 	$L__BB3_596;
$L__BB3_593:
	setp.ne.s16 	%p475, %rs3, 0;
	mov.b64 	%rd2666, 0;
	@%p475 bra 	$L__BB3_595;
	ld.global.u64 	%rd1552, [%rd520];
	sub.s64 	%rd2666, %rd522, %rd1552;
$L__BB3_595:
	cvt.u64.u32 	%rd1553, %r353;
	add.s64 	%rd1554, %rd2666, %rd1553;
	not.b64 	%rd1555, %rd1554;
	add.s64 	%rd2667, %rd521, %rd1555;
$L__BB3_596:
	setp.ge.s32 	%p476, %r353, %r208;
	@%p476 bra 	$L__BB3_598;
	ld.shared.u32 	%r1488, [%r348+12160];
	shl.b64 	%rd1556, %rd2667, 2;
	add.s64 	%rd1557, %rd3, %rd1556;
	st.global.u32 	[%rd1557], %r1488;
$L__BB3_598:
	add.s32 	%r354, %r209, 3648;
	setp.lt.s32 	%p477, %r354, %r347;
	@%p477 bra 	$L__BB3_602;
	setp.ne.s16 	%p478, %rs3, 0;
	mov.b64 	%rd2668, 0;
	@%p478 bra 	$L__BB3_601;
	ld.global.u64 	%rd2668, [%rd520];
$L__BB3_601:
	sub.s32 	%r1489, %r354, %r347;
	cvt.s64.s32 	%rd1559, %r1489;
	add.s64 	%rd2670, %rd2668, %rd1559;
	bra.uni 	$L__BB3_605;
$L__BB3_602:
	setp.ne.s16 	%p479, %rs3, 0;
	mov.b64 	%rd2669, 0;
	@%p479 bra 	$L__BB3_604;
	ld.global.u64 	%rd1561, [%rd520];
	sub.s64 	%rd2669, %rd522, %rd1561;
$L__BB3_604:
	cvt.u64.u32 	%rd1562, %r354;
	add.s64 	%rd1563, %rd2669, %rd1562;
	not.b64 	%rd1564, %rd1563;
	add.s64 	%rd2670, %rd521, %rd1564;
$L__BB3_605:
	setp.ge.s32 	%p480, %r354, %r208;
	@%p480 bra 	$L__BB3_607;
	ld.shared.u32 	%r1490, [%r348+14592];
	shl.b64 	%rd1565, %rd2670, 2;
	add.s64 	%rd1566, %rd3, %rd1565;
	st.global.u32 	[%rd1566], %r1490;
$L__BB3_607:
	add.s32 	%r355, %r209, 4256;
	setp.lt.s32 	%p481, %r355, %r347;
	@%p481 bra 	$L__BB3_611;
	setp.ne.s16 	%p482, %rs3, 0;
	mov.b64 	%rd2671, 0;
	@%p482 bra 	$L__BB3_610;
	ld.global.u64 	%rd2671, [%rd520];
$L__BB3_610:
	sub.s32 	%r1491, %r355, %r347;
	cvt.s64.s32 	%rd1568, %r1491;
	add.s64 	%rd2673, %rd2671, %rd1568;
	bra.uni 	$L__BB3_614;
$L__BB3_611:
	setp.ne.s16 	%p483, %rs3, 0;
	mov.b64 	%rd2672, 0;
	@%p483 bra 	$L__BB3_613;
	ld.global.u64 	%rd1570, [%rd520];
	sub.s64 	%rd2672, %rd522, %rd1570;
$L__BB3_613:
	cvt.u64.u32 	%rd1571, %r355;
	add.s64 	%rd1572, %rd2672, %rd1571;
	not.b64 	%rd1573, %rd1572;
	add.s64 	%rd2673, %rd521, %rd1573;
$L__BB3_614:
	setp.ge.s32 	%p484, %r355, %r208;
	@%p484 bra 	$L__BB3_616;
	ld.shared.u32 	%r1492, [%r348+17024];
	shl.b64 	%rd1574, %rd2673, 2;
	add.s64 	%rd1575, %rd3, %rd1574;
	st.global.u32 	[%rd1575], %r1492;
$L__BB3_616:
	add.s32 	%r356, %r209, 4864;
	setp.lt.s32 	%p485, %r356, %r347;
	@%p485 bra 	$L__BB3_620;
	setp.ne.s16 	%p486, %rs3, 0;
	mov.b64 	%rd2674, 0;
	@%p486 bra 	$L__BB3_619;
	ld.global.u64 	%rd2674, [%rd520];
$L__BB3_619:
	sub.s32 	%r1493, %r356, %r347;
	cvt.s64.s32 	%rd1577, %r1493;
	add.s64 	%rd2676, %rd2674, %rd1577;
	bra.uni 	$L__BB3_623;
$L__BB3_620:
	setp.ne.s16 	%p487, %rs3, 0;
	mov.b64 	%rd2675, 0;
	@%p487 bra 	$L__BB3_622;
	ld.global.u64 	%rd1579, [%rd520];
	sub.s64 	%rd2675, %rd522, %rd1579;
$L__BB3_622:
	cvt.u64.u32 	%rd1580, %r356;
	add.s64 	%rd1581, %rd2675, %rd1580;
	not.b64 	%rd1582, %rd1581;
	add.s64 	%rd2676, %rd521, %rd1582;
$L__BB3_623:
	setp.ge.s32 	%p488, %r356, %r208;
	@%p488 bra 	$L__BB3_625;
	ld.shared.u32 	%r1494, [%r348+19456];
	shl.b64 	%rd1583, %rd2676, 2;
	add.s64 	%rd1584, %rd3, %rd1583;
	st.global.u32 	[%rd1584], %r1494;
$L__BB3_625:
	add.s32 	%r357, %r209, 5472;
	setp.lt.s32 	%p489, %r357, %r347;
	@%p489 bra 	$L__BB3_629;
	setp.ne.s16 	%p490, %rs3, 0;
	mov.b64 	%rd2677, 0;
	@%p490 bra 	$L__BB3_628;
	ld.global.u64 	%rd2677, [%rd520];
$L__BB3_628:
	sub.s32 	%r1495, %r357, %r347;
	cvt.s64.s32 	%rd1586, %r1495;
	add.s64 	%rd2679, %rd2677, %rd1586;
	bra.uni 	$L__BB3_632;
$L__BB3_629:
	setp.ne.s16 	%p491, %rs3, 0;
	mov.b64 	%rd2678, 0;
	@%p491 bra 	$L__BB3_631;
	ld.global.u64 	%rd1588, [%rd520];
	sub.s64 	%rd2678, %rd522, %rd1588;
$L__BB3_631:
	cvt.u64.u32 	%rd1589, %r357;
	add.s64 	%rd1590, %rd2678, %rd1589;
	not.b64 	%rd1591, %rd1590;
	add.s64 	%rd2679, %rd521, %rd1591;
$L__BB3_632:
	setp.ge.s32 	%p492, %r357, %r208;
	@%p492 bra 	$L__BB3_634;
	ld.shared.u32 	%r1496, [%r348+21888];
	shl.b64 	%rd1592, %rd2679, 2;
	add.s64 	%rd1593, %rd3, %rd1592;
	st.global.u32 	[%rd1593], %r1496;
$L__BB3_634:
	add.s32 	%r358, %r209, 6080;
	setp.lt.s32 	%p493, %r358, %r347;
	@%p493 bra 	$L__BB3_638;
	setp.ne.s16 	%p494, %rs3, 0;
	mov.b64 	%rd2680, 0;
	@%p494 bra 	$L__BB3_637;
	ld.global.u64 	%rd2680, [%rd520];
$L__BB3_637:
	sub.s32 	%r1497, %r358, %r347;
	cvt.s64.s32 	%rd1595, %r1497;
	add.s64 	%rd2682, %rd2680, %rd1595;
	bra.uni 	$L__BB3_641;
$L__BB3_638:
	setp.ne.s16 	%p495, %rs3, 0;
	mov.b64 	%rd2681, 0;
	@%p495 bra 	$L__BB3_640;
	ld.global.u64 	%rd1597, [%rd520];
	sub.s64 	%rd2681, %rd522, %rd1597;
$L__BB3_640:
	cvt.u64.u32 	%rd1598, %r358;
	add.s64 	%rd1599, %rd2681, %rd1598;
	not.b64 	%rd1600, %rd1599;
	add.s64 	%rd2682, %rd521, %rd1600;
$L__BB3_641:
	setp.ge.s32 	%p496, %r358, %r208;
	@%p496 bra 	$L__BB3_643;
	ld.shared.u32 	%r1498, [%r348+24320];
	shl.b64 	%rd1601, %rd2682, 2;
	add.s64 	%rd1602, %rd3, %rd1601;
	st.global.u32 	[%rd1602], %r1498;
$L__BB3_643:
	add.s32 	%r359, %r209, 6688;
	setp.lt.s32 	%p497, %r359, %r347;
	@%p497 bra 	$L__BB3_647;
	setp.ne.s16 	%p498, %rs3, 0;
	mov.b64 	%rd2683, 0;
	@%p498 bra 	$L__BB3_646;
	ld.global.u64 	%rd2683, [%rd520];
$L__BB3_646:
	sub.s32 	%r1499, %r359, %r347;
	cvt.s64.s32 	%rd1604, %r1499;
	add.s64 	%rd2685, %rd2683, %rd1604;
	bra.uni 	$L__BB3_650;
$L__BB3_647:
	setp.ne.s16 	%p499, %rs3, 0;
	mov.b64 	%rd2684, 0;
	@%p499 bra 	$L__BB3_649;
	ld.global.u64 	%rd1606, [%rd520];
	sub.s64 	%rd2684, %rd522, %rd1606;
$L__BB3_649:
	cvt.u64.u32 	%rd1607, %r359;
	add.s64 	%rd1608, %rd2684, %rd1607;
	not.b64 	%rd1609, %rd1608;
	add.s64 	%rd2685, %rd521, %rd1609;
$L__BB3_650:
	setp.ge.s32 	%p500, %r359, %r208;
	@%p500 bra 	$L__BB3_652;
	ld.shared.u32 	%r1500, [%r348+26752];
	shl.b64 	%rd1610, %rd2685, 2;
	add.s64 	%rd1611, %rd3, %rd1610;
	st.global.u32 	[%rd1611], %r1500;
$L__BB3_652:
	add.s32 	%r360, %r209, 7296;
	setp.lt.s32 	%p501, %r360, %r347;
	@%p501 bra 	$L__BB3_656;
	setp.ne.s16 	%p502, %rs3, 0;
	mov.b64 	%rd2686, 0;
	@%p502 bra 	$L__BB3_655;
	ld.global.u64 	%rd2686, [%rd520];
$L__BB3_655:
	sub.s32 	%r1501, %r360, %r347;
	cvt.s64.s32 	%rd1613, %r1501;
	add.s64 	%rd2688, %rd2686, %rd1613;
	bra.uni 	$L__BB3_659;
$L__BB3_656:
	setp.ne.s16 	%p503, %rs3, 0;
	mov.b64 	%rd2687, 0;
	@%p503 bra 	$L__BB3_658;
	ld.global.u64 	%rd1615, [%rd520];
	sub.s64 	%rd2687, %rd522, %rd1615;
$L__BB3_658:
	cvt.u64.u32 	%rd1616, %r360;
	add.s64 	%rd1617, %rd2687, %rd1616;
	not.b64 	%rd1618, %rd1617;
	add.s64 	%rd2688, %rd521, %rd1618;
$L__BB3_659:
	setp.ge.s32 	%p504, %r360, %r208;
	@%p504 bra 	$L__BB3_661;
	ld.shared.u32 	%r1502, [%r348+29184];
	shl.b64 	%rd1619, %rd2688, 2;
	add.s64 	%rd1620, %rd3, %rd1619;
	st.global.u32 	[%rd1620], %r1502;
$L__BB3_661:
	add.s32 	%r361, %r209, 7904;
	setp.lt.s32 	%p505, %r361, %r347;
	@%p505 bra 	$L__BB3_665;
	setp.ne.s16 	%p506, %rs3, 0;
	mov.b64 	%rd2689, 0;
	@%p506 bra 	$L__BB3_664;
	ld.global.u64 	%rd2689, [%rd520];
$L__BB3_664:
	sub.s32 	%r1503, %r361, %r347;
	cvt.s64.s32 	%rd1622, %r1503;
	add.s64 	%rd2691, %rd2689, %rd1622;
	bra.uni 	$L__BB3_668;
$L__BB3_665:
	setp.ne.s16 	%p507, %rs3, 0;
	mov.b64 	%rd2690, 0;
	@%p507 bra 	$L__BB3_667;
	ld.global.u64 	%rd1624, [%rd520];
	sub.s64 	%rd2690, %rd522, %rd1624;
$L__BB3_667:
	cvt.u64.u32 	%rd1625, %r361;
	add.s64 	%rd1626, %rd2690, %rd1625;
	not.b64 	%rd1627, %rd1626;
	add.s64 	%rd2691, %rd521, %rd1627;
$L__BB3_668:
	setp.ge.s32 	%p508, %r361, %r208;
	@%p508 bra 	$L__BB3_670;
	ld.shared.u32 	%r1504, [%r348+31616];
	shl.b64 	%rd1628, %rd2691, 2;
	add.s64 	%rd1629, %rd3, %rd1628;
	st.global.u32 	[%rd1629], %r1504;
$L__BB3_670:
	add.s32 	%r362, %r209, 8512;
	setp.lt.s32 	%p509, %r362, %r347;
	@%p509 bra 	$L__BB3_674;
	setp.ne.s16 	%p510, %rs3, 0;
	mov.b64 	%rd2692, 0;
	@%p510 bra 	$L__BB3_673;
	ld.global.u64 	%rd2692, [%rd520];
$L__BB3_673:
	sub.s32 	%r1505, %r362, %r347;
	cvt.s64.s32 	%rd1631, %r1505;
	add.s64 	%rd2694, %rd2692, %rd1631;
	bra.uni 	$L__BB3_677;
$L__BB3_674:
	setp.ne.s16 	%p511, %rs3, 0;
	mov.b64 	%rd2693, 0;
	@%p511 bra 	$L__BB3_676;
	ld.global.u64 	%rd1633, [%rd520];
	sub.s64 	%rd2693, %rd522, %rd1633;
$L__BB3_676:
	cvt.u64.u32 	%rd1634, %r362;
	add.s64 	%rd1635, %rd2693, %rd1634;
	not.b64 	%rd1636, %rd1635;
	add.s64 	%rd2694, %rd521, %rd1636;
$L__BB3_677:
	setp.ge.s32 	%p512, %r362, %r208;
	@%p512 bra 	$L__BB3_679;
	ld.shared.u32 	%r1506, [%r348+34048];
	shl.b64 	%rd1637, %rd2694, 2;
	add.s64 	%rd1638, %rd3, %rd1637;
	st.global.u32 	[%rd1638], %r1506;
$L__BB3_679:
	add.s32 	%r363, %r209, 9120;
	setp.lt.s32 	%p513, %r363, %r347;
	@%p513 bra 	$L__BB3_683;
	setp.ne.s16 	%p514, %rs3, 0;
	mov.b64 	%rd2695, 0;
	@%p514 bra 	$L__BB3_682;
	ld.global.u64 	%rd2695, [%rd520];
$L__BB3_682:
	sub.s32 	%r1507, %r363, %r347;
	cvt.s64.s32 	%rd1640, %r1507;
	add.s64 	%rd2697, %rd2695, %rd1640;
	bra.uni 	$L__BB3_686;
$L__BB3_683:
	setp.ne.s16 	%p515, %rs3, 0;
	mov.b64 	%rd2696, 0;
	@%p515 bra 	$L__BB3_685;
	ld.global.u64 	%rd1642, [%rd520];
	sub.s64 	%rd2696, %rd522, %rd1642;
$L__BB3_685:
	cvt.u64.u32 	%rd1643, %r363;
	add.s64 	%rd1644, %rd2696, %rd1643;
	not.b64 	%rd1645, %rd1644;
	add.s64 	%rd2697, %rd521, %rd1645;
$L__BB3_686:
	setp.ge.s32 	%p516, %r363, %r208;
	@%p516 bra 	$L__BB3_688;
	ld.shared.u32 	%r1508, [%r348+36480];
	shl.b64 	%rd1646, %rd2697, 2;
	add.s64 	%rd1647, %rd3, %rd1646;
	st.global.u32 	[%rd1647], %r1508;
$L__BB3_688:
	add.s32 	%r364, %r209, 9728;
	setp.lt.s32 	%p517, %r364, %r347;
	@%p517 bra 	$L__BB3_692;
	setp.ne.s16 	%p518, %rs3, 0;
	mov.b64 	%rd2698, 0;
	@%p518 bra 	$L__BB3_691;
	ld.global.u64 	%rd2698, [%rd520];
$L__BB3_691:
	sub.s32 	%r1509, %r364, %r347;
	cvt.s64.s32 	%rd1649, %r1509;
	add.s64 	%rd2700, %rd2698, %rd1649;
	bra.uni 	$L__BB3_695;
$L__BB3_692:
	setp.ne.s16 	%p519, %rs3, 0;
	mov.b64 	%rd2699, 0;
	@%p519 bra 	$L__BB3_694;
	ld.global.u64 	%rd1651, [%rd520];
	sub.s64 	%rd2699, %rd522, %rd1651;
$L__BB3_694:
	cvt.u64.u32 	%rd1652, %r364;
	add.s64 	%rd1653, %rd2699, %rd1652;
	not.b64 	%rd1654, %rd1653;
	add.s64 	%rd2700, %rd521, %rd1654;
$L__BB3_695:
	setp.ge.s32 	%p520, %r364, %r208;
	@%p520 bra 	$L__BB3_697;
	ld.shared.u32 	%r1510, [%r348+38912];
	shl.b64 	%rd1655, %rd2700, 2;
	add.s64 	%rd1656, %rd3, %rd1655;
	st.global.u32 	[%rd1656], %r1510;
$L__BB3_697:
	add.s32 	%r365, %r209, 10336;
	setp.lt.s32 	%p521, %r365, %r347;
	@%p521 bra 	$L__BB3_701;
	setp.ne.s16 	%p522, %rs3, 0;
	mov.b64 	%rd2701, 0;
	@%p522 bra 	$L__BB3_700;
	ld.global.u64 	%rd2701, [%rd520];
$L__BB3_700:
	sub.s32 	%r1511, %r365, %r347;
	cvt.s64.s32 	%rd1658, %r1511;
	add.s64 	%rd2703, %rd2701, %rd1658;
	bra.uni 	$L__BB3_704;
$L__BB3_701:
	setp.ne.s16 	%p523, %rs3, 0;
	mov.b64 	%rd2702, 0;
	@%p523 bra 	$L__BB3_703;
	ld.global.u64 	%rd1660, [%rd520];
	sub.s64 	%rd2702, %rd522, %rd1660;
$L__BB3_703:
	cvt.u64.u32 	%rd1661, %r365;
	add.s64 	%rd1662, %rd2702, %rd1661;
	not.b64 	%rd1663, %rd1662;
	add.s64 	%rd2703, %rd521, %rd1663;
$L__BB3_704:
	setp.ge.s32 	%p524, %r365, %r208;
	@%p524 bra 	$L__BB3_706;
	ld.shared.u32 	%r1512, [%r348+41344];
	shl.b64 	%rd1664, %rd2703, 2;
	add.s64 	%rd1665, %rd3, %rd1664;
	st.global.u32 	[%rd1665], %r1512;
$L__BB3_706:
	add.s32 	%r366, %r209, 10944;
	setp.lt.s32 	%p525, %r366, %r347;
	@%p525 bra 	$L__BB3_710;
	setp.ne.s16 	%p526, %rs3, 0;
	mov.b64 	%rd2704, 0;
	@%p526 bra 	$L__BB3_709;
	ld.global.u64 	%rd2704, [%rd520];
$L__BB3_709:
	sub.s32 	%r1513, %r366, %r347;
	cvt.s64.s32 	%rd1667, %r1513;
	add.s64 	%rd2706, %rd2704, %rd1667;
	bra.uni 	$L__BB3_713;
$L__BB3_710:
	setp.ne.s16 	%p527, %rs3, 0;
	mov.b64 	%rd2705, 0;
	@%p527 bra 	$L__BB3_712;
	ld.global.u64 	%rd1669, [%rd520];
	sub.s64 	%rd2705, %rd522, %rd1669;
$L__BB3_712:
	cvt.u64.u32 	%rd1670, %r366;
	add.s64 	%rd1671, %rd2705, %rd1670;
	not.b64 	%rd1672, %rd1671;
	add.s64 	%rd2706, %rd521, %rd1672;
$L__BB3_713:
	setp.ge.s32 	%p528, %r366, %r208;
	@%p528 bra 	$L__BB3_1039;
	ld.shared.u32 	%r1514, [%r348+43776];
	shl.b64 	%rd1673, %rd2706, 2;
	add.s64 	%rd1674, %rd3, %rd1673;
	st.global.u32 	[%rd1674], %r1514;
	bra.uni 	$L__BB3_1039;
$L__BB3_715:
	ld.param.u8 	%rs5, [%rd1];
	setp.eq.s16 	%p41, %rs5, 0;
	ld.param.u64 	%rd888, [%rd1+16];
	selp.b64 	%rd889, %rd888, 0, %p41;
	cvt.s64.s32 	%rd890, %r2;
	add.s64 	%rd891, %rd889, %rd890;
	mov.u32 	%r367, %tid.x;
	and.b32  	%r578, %r367, 31;
	and.b32  	%r579, %r367, 992;
	mul.lo.s32 	%r580, %r579, 19;
	or.b32  	%r368, %r580, %r578;
	setp.ge.s32 	%p42, %r368, %r208;
	cvt.u64.u32 	%rd892, %r368;
	add.s64 	%rd893, %rd891, %rd892;
	shl.b64 	%rd894, %rd893, 2;
	add.s64 	%rd656, %rd2, %rd894;
	@%p42 bra 	$L__BB3_717;
	ld.global.u32 	%r2471, [%rd656];
$L__BB3_717:
	add.s32 	%r582, %r368, 32;
	setp.ge.s32 	%p43, %r582, %r208;
	@%p43 bra 	$L__BB3_719;
	ld.global.u32 	%r2472, [%rd656+128];
$L__BB3_719:
	add.s32 	%r584, %r368, 64;
	setp.ge.s32 	%p44, %r584, %r208;
	@%p44 bra 	$L__BB3_721;
	ld.global.u32 	%r2473, [%rd656+256];
$L__BB3_721:
	add.s32 	%r586, %r368, 96;
	setp.ge.s32 	%p45, %r586, %r208;
	@%p45 bra 	$L__BB3_723;
	ld.global.u32 	%r2474, [%rd656+384];
$L__BB3_723:
	add.s32 	%r588, %r368, 128;
	setp.ge.s32 	%p46, %r588, %r208;
	@%p46 bra 	$L__BB3_725;
	ld.global.u32 	%r2475, [%rd656+512];
$L__BB3_725:
	add.s32 	%r590, %r368, 160;
	setp.ge.s32 	%p47, %r590, %r208;
	@%p47 bra 	$L__BB3_727;
	ld.global.u32 	%r2476, [%rd656+640];
$L__BB3_727:
	add.s32 	%r592, %r368, 192;
	setp.ge.s32 	%p48, %r592, %r208;
	@%p48 bra 	$L__BB3_729;
	ld.global.u32 	%r2477, [%rd656+768];
$L__BB3_729:
	add.s32 	%r594, %r368, 224;
	setp.ge.s32 	%p49, %r594, %r208;
	@%p49 bra 	$L__BB3_731;
	ld.global.u32 	%r2478, [%rd656+896];
$L__BB3_731:
	add.s32 	%r596, %r368, 256;
	setp.ge.s32 	%p50, %r596, %r208;
	@%p50 bra 	$L__BB3_733;
	ld.global.u32 	%r2479, [%rd656+1024];
$L__BB3_733:
	add.s32 	%r598, %r368, 288;
	setp.ge.s32 	%p51, %r598, %r208;
	@%p51 bra 	$L__BB3_735;
	ld.global.u32 	%r2480, [%rd656+1152];
$L__BB3_735:
	add.s32 	%r600, %r368, 320;
	setp.ge.s32 	%p52, %r600, %r208;
	@%p52 bra 	$L__BB3_737;
	ld.global.u32 	%r2481, [%rd656+1280];
$L__BB3_737:
	add.s32 	%r602, %r368, 352;
	setp.ge.s32 	%p53, %r602, %r208;
	@%p53 bra 	$L__BB3_739;
	ld.global.u32 	%r2482, [%rd656+1408];
$L__BB3_739:
	add.s32 	%r604, %r368, 384;
	setp.ge.s32 	%p54, %r604, %r208;
	@%p54 bra 	$L__BB3_741;
	ld.global.u32 	%r2483, [%rd656+1536];
$L__BB3_741:
	add.s32 	%r606, %r368, 416;
	setp.ge.s32 	%p55, %r606, %r208;
	@%p55 bra 	$L__BB3_743;
	ld.global.u32 	%r2484, [%rd656+1664];
$L__BB3_743:
	add.s32 	%r608, %r368, 448;
	setp.ge.s32 	%p56, %r608, %r208;
	@%p56 bra 	$L__BB3_745;
	ld.global.u32 	%r2485, [%rd656+1792];
$L__BB3_745:
	add.s32 	%r610, %r368, 480;
	setp.ge.s32 	%p57, %r610, %r208;
	@%p57 bra 	$L__BB3_747;
	ld.global.u32 	%r2486, [%rd656+1920];
$L__BB3_747:
	add.s32 	%r612, %r368, 512;
	setp.ge.s32 	%p58, %r612, %r208;
	@%p58 bra 	$L__BB3_749;
	ld.global.u32 	%r2487, [%rd656+2048];
$L__BB3_749:
	add.s32 	%r614, %r368, 544;
	setp.ge.s32 	%p59, %r614, %r208;
	@%p59 bra 	$L__BB3_751;
	ld.global.u32 	%r2488, [%rd656+2176];
$L__BB3_751:
	add.s32 	%r616, %r368, 576;
	setp.ge.s32 	%p60, %r616, %r208;
	@%p60 bra 	$L__BB3_753;
	ld.global.u32 	%r2489, [%rd656+2304];
$L__BB3_753:
	// begin inline asm
	mov.u32 %r617, %laneid;
	// end inline asm
	shr.u32 	%r408, %r367, 5;
	mad.lo.s32 	%r619, %r408, 608, %r617;
	shl.b32 	%r620, %r619, 2;
	mov.u32 	%r621, _ZZN3cub18CUB_300001_SM_10006detail6select23DeviceSelectSweepKernelINS2_10policy_hubIjNS0_8NullTypeElLb0ELNS0_10SelectImplE2EE10Policy1000EPjPS5_S9_PmNS0_13ScanTileStateIiLb1EEE11IsProducingS5_iNS2_19streaming_context_tIlLb1EEELS6_2EEEvT0_T1_T2_T3_T4_T5_T6_T7_iT8_NS1_7vsmem_tEE19static_temp_storage;
	add.s32 	%r622, %r621, %r620;
	st.shared.u32 	[%r622], %r2471;
	st.shared.u32 	[%r622+128], %r2472;
	st.shared.u32 	[%r622+256], %r2473;
	st.shared.u32 	[%r622+384], %r2474;
	st.shared.u32 	[%r622+512], %r2475;
	st.shared.u32 	[%r622+640], %r2476;
	st.shared.u32 	[%r622+768], %r2477;
	st.shared.u32 	[%r622+896], %r2478;
	st.shared.u32 	[%r622+1024], %r2479;
	st.shared.u32 	[%r622+1152], %r2480;
	st.shared.u32 	[%r622+1280], %r2481;
	st.shared.u32 	[%r622+1408], %r2482;
	st.shared.u32 	[%r622+1536], %r2483;
	st.shared.u32 	[%r622+1664], %r2484;
	st.shared.u32 	[%r622+1792], %r2485;
	st.shared.u32 	[%r622+1920], %r2486;
	st.shared.u32 	[%r622+2048], %r2487;
	st.shared.u32 	[%r622+2176], %r2488;
	st.shared.u32 	[%r622+2304], %r2489;
	bar.warp.sync 	-1;
	mad.lo.s32 	%r623, %r617, 72, %r622;
	ld.shared.u32 	%r409, [%r623];
	ld.shared.u32 	%r410, [%r623+4];
	ld.shared.u32 	%r411, [%r623+8];
	ld.shared.u32 	%r412, [%r623+12];
	ld.shared.u32 	%r413, [%r623+16];
	ld.shared.u32 	%r414, [%r623+20];
	ld.shared.u32 	%r415, [%r623+24];
	ld.shared.u32 	%r416, [%r623+28];
	ld.shared.u32 	%r417, [%r623+32];
	ld.shared.u32 	%r418, [%r623+36];
	ld.shared.u32 	%r419, [%r623+40];
	ld.shared.u32 	%r420, [%r623+44];
	ld.shared.u32 	%r421, [%r623+48];
	ld.shared.u32 	%r422, [%r623+52];
	ld.shared.u32 	%r423, [%r623+56];
	ld.shared.u32 	%r424, [%r623+60];
	ld.shared.u32 	%r425, [%r623+64];
	ld.shared.u32 	%r426, [%r623+68];
	ld.shared.u32 	%r427, [%r623+72];
	mul.lo.s32 	%r428, %r367, 19;
	add.s64 	%rd657, %rd9, -1;
	setp.ge.s32 	%p61, %r428, %r208;
	mov.b32 	%r2490, 1;
	@%p61 bra 	$L__BB3_758;
	add.s32 	%r624, %r409, 1;
	cvt.u64.u32 	%rd658, %r624;
	and.b64  	%rd895, %rd9, -4294967296;
	setp.ne.s64 	%p62, %rd895, 0;
	@%p62 bra 	$L__BB3_756;
	cvt.u32.u64 	%r625, %rd9;
	cvt.u32.u64 	%r626, %rd658;
	rem.u32 	%r627, %r626, %r625;
	cvt.u64.u32 	%rd2707, %r627;
	bra.uni 	$L__BB3_757;
$L__BB3_756:
	rem.u64 	%rd2707, %rd658, %rd9;
$L__BB3_757:
	cvt.u64.u32 	%rd896, %r409;
	add.s64 	%rd897, %rd6, %rd896;
	ld.global.u8 	%rd898, [%rd897];
	add.s64 	%rd899, %rd8, %rd898;
	ld.global.u8 	%r628, [%rd899];
	mul.wide.u32 	%rd900, %r628, 256;
	add.s64 	%rd901, %rd5, %rd2707;
	ld.global.u8 	%rd902, [%rd901];
	or.b64  	%rd903, %rd900, %rd902;
	add.s64 	%rd904, %rd7, %rd903;
	ld.global.u8 	%rs6, [%rd904];
	setp.eq.s64 	%p63, %rd657, %rd896;
	setp.ne.s16 	%p64, %rs6, 0;
	or.pred  	%p65, %p63, %p64;
	selp.u32 	%r2490, 1, 0, %p65;
$L__BB3_758:
	add.s32 	%r431, %r428, 1;
	setp.ge.s32 	%p66, %r431, %r208;
	mov.b32 	%r2491, 1;
	@%p66 bra 	$L__BB3_763;
	add.s32 	%r630, %r410, 1;
	cvt.u64.u32 	%rd662, %r630;
	and.b64  	%rd905, %rd9, -4294967296;
	setp.ne.s64 	%p67, %rd905, 0;
	@%p67 bra 	$L__BB3_761;
	cvt.u32.u64 	%r631, %rd9;
	cvt.u32.u64 	%r632, %rd662;
	rem.u32 	%r633, %r632, %r631;
	cvt.u64.u32 	%rd2708, %r633;
	bra.uni 	$L__BB3_762;
$L__BB3_761:
	rem.u64 	%rd2708, %rd662, %rd9;
$L__BB3_762:
	cvt.u64.u32 	%rd906, %r410;
	add.s64 	%rd907, %rd6, %rd906;
	ld.global.u8 	%rd908, [%rd907];
	add.s64 	%rd909, %rd8, %rd908;
	ld.global.u8 	%r634, [%rd909];
	mul.wide.u32 	%rd910, %r634, 256;
	add.s64 	%rd911, %rd5, %rd2708;
	ld.global.u8 	%rd912, [%rd911];
	or.b64  	%rd913, %rd910, %rd912;
	add.s64 	%rd914, %rd7, %rd913;
	ld.global.u8 	%rs9, [%rd914];
	setp.eq.s64 	%p68, %rd657, %rd906;
	setp.ne.s16 	%p69, %rs9, 0;
	or.pred  	%p70, %p68, %p69;
	selp.u32 	%r2491, 1, 0, %p70;
$L__BB3_763:
	add.s32 	%r434, %r428, 2;
	setp.ge.s32 	%p71, %r434, %r208;
	mov.b32 	%r2492, 1;
	@%p71 bra 	$L__BB3_768;
	add.s32 	%r636, %r411, 1;
	cvt.u64.u32 	%rd666, %r636;
	and.b64  	%rd915, %rd9, -4294967296;
	setp.ne.s64 	%p72, %rd915, 0;
	@%p72 bra 	$L__BB3_766;
	cvt.u32.u64 	%r637, %rd9;
	cvt.u32.u64 	%r638, %rd666;
	rem.u32 	%r639, %r638, %r637;
	cvt.u64.u32 	%rd2709, %r639;
	bra.uni 	$L__BB3_767;
$L__BB3_766:
	rem.u64 	%rd2709, %rd666, %rd9;
$L__BB3_767:
	cvt.u64.u32 	%rd916, %r411;
	add.s64 	%rd917, %rd6, %rd916;
	ld.global.u8 	%rd918, [%rd917];
	add.s64 	%rd919, %rd8, %rd918;
	ld.global.u8 	%r640, [%rd919];
	mul.wide.u32 	%rd920, %r640, 256;
	add.s64 	%rd921, %rd5, %rd2709;
	ld.global.u8 	%rd922, [%rd921];
	or.b64  	%rd923, %rd920, %rd922;
	add.s64 	%rd924, %rd7, %rd923;
	ld.global.u8 	%rs12, [%rd924];
	setp.eq.s64 	%p73, %rd657, %rd916;
	setp.ne.s16 	%p74, %rs12, 0;
	or.pred  	%p75, %p73, %p74;
	selp.u32 	%r2492, 1, 0, %p75;
$L__BB3_768:
	add.s32 	%r437, %r428, 3;
	setp.ge.s32 	%p76, %r437, %r208;
	mov.b32 	%r2493, 1;
	@%p76 bra 	$L__BB3_773;
	add.s32 	%r642, %r412, 1;
	cvt.u64.u32 	%rd670, %r642;
	and.b64  	%rd925, %rd9, -4294967296;
	setp.ne.s64 	%p77, %rd925, 0;
	@%p77 bra 	$L__BB3_771;
	cvt.u32.u64 	%r643, %rd9;
	cvt.u32.u64 	%r644, %rd670;
	rem.u32 	%r645, %r644, %r643;
	cvt.u64.u32 	%rd2710, %r645;
	bra.uni 	$L__BB3_772;
$L__BB3_771:
	rem.u64 	%rd2710, %rd670, %rd9;
$L__BB3_772:
	cvt.u64.u32 	%rd926, %r412;
	add.s64 	%rd927, %rd6, %rd926;
	ld.global.u8 	%rd928, [%rd927];
	add.s64 	%rd929, %rd8, %rd928;
	ld.global.u8 	%r646, [%rd929];
	mul.wide.u32 	%rd930, %r646, 256;
	add.s64 	%rd931, %rd5, %rd2710;
	ld.global.u8 	%rd932, [%rd931];
	or.b64  	%rd933, %rd930, %rd932;
	add.s64 	%rd934, %rd7, %rd933;
	ld.global.u8 	%rs15, [%rd934];
	setp.eq.s64 	%p78, %rd657, %rd926;
	setp.ne.s16 	%p79, %rs15, 0;
	or.pred  	%p80, %p78, %p79;
	selp.u32 	%r2493, 1, 0, %p80;
$L__BB3_773:
	add.s32 	%r440, %r428, 4;
	setp.ge.s32 	%p81, %r440, %r208;
	mov.b32 	%r2494, 1;
	@%p81 bra 	$L__BB3_778;
	add.s32 	%r648, %r413, 1;
	cvt.u64.u32 	%rd674, %r648;
	and.b64  	%rd935, %rd9, -4294967296;
	setp.ne.s64 	%p82, %rd935, 0;
	@%p82 bra 	$L__BB3_776;
	cvt.u32.u64 	%r649, %rd9;
	cvt.u32.u64 	%r650, %rd674;
	rem.u32 	%r651, %r650, %r649;
	cvt.u64.u32 	%rd2711, %r651;
	bra.uni 	$L__BB3_777;
$L__BB3_776:
	rem.u64 	%rd2711, %rd674, %rd9;
$L__BB3_777:
	cvt.u64.u32 	%rd936, %r413;
	add.s64 	%rd937, %rd6, %rd936;
	ld.global.u8 	%rd938, [%rd937];
	add.s64 	%rd939, %rd8, %rd938;
	ld.global.u8 	%r652, [%rd939];
	mul.wide.u32 	%rd940, %r652, 256;
	add.s64 	%rd941, %rd5, %rd2711;
	ld.global.u8 	%rd942, [%rd941];
	or.b64  	%rd943, %rd940, %rd942;
	add.s64 	%rd944, %rd7, %rd943;
	ld.global.u8 	%rs18, [%rd944];
	setp.eq.s64 	%p83, %rd657, %rd936;
	setp.ne.s16 	%p84, %rs18, 0;
	or.pred  	%p85, %p83, %p84;
	selp.u32 	%r2494, 1, 0, %p85;
$L__BB3_778:
	add.s32 	%r443, %r428, 5;
	setp.ge.s32 	%p86, %r443, %r208;
	mov.b32 	%r2495, 1;
	@%p86 bra 	$L__BB3_783;
	add.s32 	%r654, %r414, 1;
	cvt.u64.u32 	%rd678, %r654;
	and.b64  	%rd945, %rd9, -4294967296;
	setp.ne.s64 	%p87, %rd945, 0;
	@%p87 bra 	$L__BB3_781;
	cvt.u32.u64 	%r655, %rd9;
	cvt.u32.u64 	%r656, %rd678;
	rem.u32 	%r657, %r656, %r655;
	cvt.u64.u32 	%rd2712, %r657;
	bra.uni 	$L__BB3_782;
$L__BB3_781:
	rem.u64 	%rd2712, %rd678, %rd9;
$L__BB3_782:
	cvt.u64.u32 	%rd946, %r414;
	add.s64 	%rd947, %rd6, %rd946;
	ld.global.u8 	%rd948, [%rd947];
	add.s64 	%rd949, %rd8, %rd948;
	ld.global.u8 	%r658, [%rd949];
	mul.wide.u32 	%rd950, %r658, 256;
	add.s64 	%rd951, %rd5, %rd2712;
	ld.global.u8 	%rd952, [%rd951];
	or.b64  	%rd953, %rd950, %rd952;
	add.s64 	%rd954, %rd7, %rd953;
	ld.global.u8 	%rs21, [%rd954];
	setp.eq.s64 	%p88, %rd657, %rd946;
	setp.ne.s16 	%p89, %rs21, 0;
	or.pred  	%p90, %p88, %p89;
	selp.u32 	%r2495, 1, 0, %p90;
$L__BB3_783:
	add.s32 	%r446, %r428, 6;
	setp.ge.s32 	%p91, %r446, %r208;
	mov.b32 	%r2496, 1;
	@%p91 bra 	$L__BB3_788;
	add.s32 	%r660, %r415, 1;
	cvt.u64.u32 	%rd682, %r660;
	and.b64  	%rd955, %rd9, -4294967296;
	setp.ne.s64 	%p92, %rd955, 0;
	@%p92 bra 	$L__BB3_786;
	cvt.u32.u64 	%r661, %rd9;
	cvt.u32.u64 	%r662, %rd682;
	rem.u32 	%r663, %r662, %r661;
	cvt.u64.u32 	%rd2713, %r663;
	bra.uni 	$L__BB3_787;
$L__BB3_786:
	rem.u64 	%rd2713, %rd682, %rd9;
$L__BB3_787:
	cvt.u64.u32 	%rd956, %r415;
	add.s64 	%rd957, %rd6, %rd956;
	ld.global.u8 	%rd958, [%rd957];
	add.s64 	%rd959, %rd8, %rd958;
	ld.global.u8 	%r664, [%rd959];
	mul.wide.u32 	%rd960, %r664, 256;
	add.s64 	%rd961, %rd5, %rd2713;
	ld.global.u8 	%rd962, [%rd961];
	or.b64  	%rd963, %rd960, %rd962;
	add.s64 	%rd964, %rd7, %rd963;
	ld.global.u8 	%rs24, [%rd964];
	setp.eq.s64 	%p93, %rd657, %rd956;
	setp.ne.s16 	%p94, %rs24, 0;
	or.pred  	%p95, %p93, %p94;
	selp.u32 	%r2496, 1, 0, %p95;
$L__BB3_788:
	add.s32 	%r449, %r428, 7;
	setp.ge.s32 	%p96, %r449, %r208;
	mov.b32 	%r2497, 1;
	@%p96 bra 	$L__BB3_793;
	add.s32 	%r666, %r416, 1;
	cvt.u64.u32 	%rd686, %r666;
	and.b64  	%rd965, %rd9, -4294967296;
	setp.ne.s64 	%p97, %rd965, 0;
	@%p97 bra 	$L__BB3_791;
	cvt.u32.u64 	%r667, %rd9;
	cvt.u32.u64 	%r668, %rd686;
	rem.u32 	%r669, %r668, %r667;
	cvt.u64.u32 	%rd2714, %r669;
	bra.uni 	$L__BB3_792;
$L__BB3_791:
	rem.u64 	%rd2714, %rd686, %rd9;
$L__BB3_792:
	cvt.u64.u32 	%rd966, %r416;
	add.s64 	%rd967, %rd6, %rd966;
	ld.global.u8 	%rd968, [%rd967];
	add.s64 	%rd969, %rd8, %rd968;
	ld.global.u8 	%r670, [%rd969];
	mul.wide.u32 	%rd970, %r670, 256;
	add.s64 	%rd971, %rd5, %rd2714;
	ld.global.u8 	%rd972, [%rd971];
	or.b64  	%rd973, %rd970, %rd972;
	add.s64 	%rd974, %rd7, %rd973;
	ld.global.u8 	%rs27, [%rd974];
	setp.eq.s64 	%p98, %rd657, %rd966;
	setp.ne.s16 	%p99, %rs27, 0;
	or.pred  	%p100, %p98, %p99;
	selp.u32 	%r2497, 1, 0, %p100;
$L__BB3_793:
	add.s32 	%r452, %r428, 8;
	setp.ge.s32 	%p101, %r452, %r208;
	mov.b32 	%r2498, 1;
	@%p101 bra 	$L__BB3_798;
	add.s32 	%r672, %r417, 1;
	cvt.u64.u32 	%rd690, %r672;
	and.b64  	%rd975, %rd9, -4294967296;
	setp.ne.s64 	%p102, %rd975, 0;
	@%p102 bra 	$L__BB3_796;
	cvt.u32.u64 	%r673, %rd9;
	cvt.u32.u64 	%r674, %rd690;
	rem.u32 	%r675, %r674, %r673;
	cvt.u64.u32 	%rd2715, %r675;
	bra.uni 	$L__BB3_797;
$L__BB3_796:
	rem.u64 	%rd2715, %rd690, %rd9;
$L__BB3_797:
	cvt.u64.u32 	%rd976, %r417;
	add.s64 	%rd977, %rd6, %rd976;
	ld.global.u8 	%rd978, [%rd977];
	add.s64 	%rd979, %rd8, %rd978;
	ld.global.u8 	%r676, [%rd979];
	mul.wide.u32 	%rd980, %r676, 256;
	add.s64 	%rd981, %rd5, %rd2715;
	ld.global.u8 	%rd982, [%rd981];
	or.b64  	%rd983, %rd980, %rd982;
	add.s64 	%rd984, %rd7, %rd983;
	ld.global.u8 	%rs30, [%rd984];
	setp.eq.s64 	%p103, %rd657, %rd976;
	setp.ne.s16 	%p104, %rs30, 0;
	or.pred  	%p105, %p103, %p104;
	selp.u32 	%r2498, 1, 0, %p105;
$L__BB3_798:
	add.s32 	%r455, %r428, 9;
	setp.ge.s32 	%p106, %r455, %r208;
	mov.b32 	%r2499, 1;
	@%p106 bra 	$L__BB3_803;
	add.s32 	%r678, %r418, 1;
	cvt.u64.u32 	%rd694, %r678;
	and.b64  	%rd985, %rd9, -4294967296;
	setp.ne.s64 	%p107, %rd985, 0;
	@%p107 bra 	$L__BB3_801;
	cvt.u32.u64 	%r679, %rd9;
	cvt.u32.u64 	%r680, %rd694;
	rem.u32 	%r681, %r680, %r679;
	cvt.u64.u32 	%rd2716, %r681;
	bra.uni 	$L__BB3_802;
$L__BB3_801:
	rem.u64 	%rd2716, %rd694, %rd9;
$L__BB3_802:
	cvt.u64.u32 	%rd986, %r418;
	add.s64 	%rd987, %rd6, %rd986;
	ld.global.u8 	%rd988, [%rd987];
	add.s64 	%rd989, %rd8, %rd988;
	ld.global.u8 	%r682, [%rd989];
	mul.wide.u32 	%rd990, %r682, 256;
	add.s64 	%rd991, %rd5, %rd2716;
	ld.global.u8 	%rd992, [%rd991];
	or.b64  	%rd993, %rd990, %rd992;
	add.s64 	%rd994, %rd7, %rd993;
	ld.global.u8 	%rs33, [%rd994];
	setp.eq.s64 	%p108, %rd657, %rd986;
	setp.ne.s16 	%p109, %rs33, 0;
	or.pred  	%p110, %p108, %p109;
	selp.u32 	%r2499, 1, 0, %p110;
$L__BB3_803:
	add.s32 	%r458, %r428, 10;
	setp.ge.s32 	%p111, %r458, %r208;
	mov.b32 	%r2500, 1;
	@%p111 bra 	$L__BB3_808;
	add.s32 	%r684, %r419, 1;
	cvt.u64.u32 	%rd698, %r684;
	and.b64  	%rd995, %rd9, -4294967296;
	setp.ne.s64 	%p112, %rd995, 0;
	@%p112 bra 	$L__BB3_806;
	cvt.u32.u64 	%r685, %rd9;
	cvt.u32.u64 	%r686, %rd698;
	rem.u32 	%r687, %r686, %r685;
	cvt.u64.u32 	%rd2717, %r687;
	bra.uni 	$L__BB3_807;
$L__BB3_806:
	rem.u64 	%rd2717, %rd698, %rd9;
$L__BB3_807:
	cvt.u64.u32 	%rd996, %r419;
	add.s64 	%rd997, %rd6, %rd996;
	ld.global.u8 	%rd998, [%rd997];
	add.s64 	%rd999, %rd8, %rd998;
	ld.global.u8 	%r688, [%rd999];
	mul.wide.u32 	%rd1000, %r688, 256;
	add.s64 	%rd1001, %rd5, %rd2717;
	ld.global.u8 	%rd1002, [%rd1001];
	or.b64  	%rd1003, %rd1000, %rd1002;
	add.s64 	%rd1004, %rd7, %rd1003;
	ld.global.u8 	%rs36, [%rd1004];
	setp.eq.s64 	%p113, %rd657, %rd996;
	setp.ne.s16 	%p114, %rs36, 0;
	or.pred  	%p115, %p113, %p114;
	selp.u32 	%r2500, 1, 0, %p115;
$L__BB3_808:
	add.s32 	%r461, %r428, 11;
	setp.ge.s32 	%p116, %r461, %r208;
	mov.b32 	%r2501, 1;
	@%p116 bra 	$L__BB3_813;
	add.s32 	%r690, %r420, 1;
	cvt.u64.u32 	%rd702, %r690;
	and.b64  	%rd1005, %rd9, -4294967296;
	setp.ne.s64 	%p117, %rd1005, 0;
	@%p117 bra 	$L__BB3_811;
	cvt.u32.u64 	%r691, %rd9;
	cvt.u32.u64 	%r692, %rd702;
	rem.u32 	%r693, %r692, %r691;
	cvt.u64.u32 	%rd2718, %r693;
	bra.uni 	$L__BB3_812;
$L__BB3_811:
	rem.u64 	%rd2718, %rd702, %rd9;
$L__BB3_812:
	cvt.u64.u32 	%rd1006, %r420;
	add.s64 	%rd1007, %rd6, %rd1006;
	ld.global.u8 	%rd1008, [%rd1007];
	add.s64 	%rd1009, %rd8, %rd1008;
	ld.global.u8 	%r694, [%rd1009];
	mul.wide.u32 	%rd1010, %r694, 256;
	add.s64 	%rd1011, %rd5, %rd2718;
	ld.global.u8 	%rd1012, [%rd1011];
	or.b64  	%rd1013, %rd1010, %rd1012;
	add.s64 	%rd1014, %rd7, %rd1013;
	ld.global.u8 	%rs39, [%rd1014];
	setp.eq.s64 	%p118, %rd657, %rd1006;
	setp.ne.s16 	%p119, %rs39, 0;
	or.pred  	%p120, %p118, %p119;
	selp.u32 	%r2501, 1, 0, %p120;
$L__BB3_813:
	add.s32 	%r464, %r428, 12;
	setp.ge.s32 	%p121, %r464, %r208;
	mov.b32 	%r2502, 1;
	@%p121 bra 	$L__BB3_818;
	add.s32 	%r696, %r421, 1;
	cvt.u64.u32 	%rd706, %r696;
	and.b64  	%rd1015, %rd9, -4294967296;
	setp.ne.s64 	%p122, %rd1015, 0;
	@%p122 bra 	$L__BB3_816;
	cvt.u32.u64 	%r697, %rd9;
	cvt.u32.u64 	%r698, %rd706;
	rem.u32 	%r699, %r698, %r697;
	cvt.u64.u32 	%rd2719, %r699;
	bra.uni 	$L__BB3_817;
$L__BB3_816:
	rem.u64 	%rd2719, %rd706, %rd9;
$L__BB3_817:
	cvt.u64.u32 	%rd1016, %r421;
	add.s64 	%rd1017, %rd6, %rd1016;
	ld.global.u8 	%rd1018, [%rd1017];
	add.s64 	%rd1019, %rd8, %rd1018;
	ld.global.u8 	%r700, [%rd1019];
	mul.wide.u32 	%rd1020, %r700, 256;
	add.s64 	%rd1021, %rd5, %rd2719;
	ld.global.u8 	%rd1022, [%rd1021];
	or.b64  	%rd1023, %rd1020, %rd1022;
	add.s64 	%rd1024, %rd7, %rd1023;
	ld.global.u8 	%rs42, [%rd1024];
	setp.eq.s64 	%p123, %rd657, %rd1016;
	setp.ne.s16 	%p124, %rs42, 0;
	or.pred  	%p125, %p123, %p124;
	selp.u32 	%r2502, 1, 0, %p125;
$L__BB3_818:
	add.s32 	%r467, %r428, 13;
	setp.ge.s32 	%p126, %r467, %r208;
	mov.b32 	%r2503, 1;
	@%p126 bra 	$L__BB3_823;
	add.s32 	%r702, %r422, 1;
	cvt.u64.u32 	%rd710, %r702;
	and.b64  	%rd1025, %rd9, -4294967296;
	setp.ne.s64 	%p127, %rd1025, 0;
	@%p127 bra 	$L__BB3_821;
	cvt.u32.u64 	%r703, %rd9;
	cvt.u32.u64 	%r704, %rd710;
	rem.u32 	%r705, %r704, %r703;
	cvt.u64.u32 	%rd2720, %r705;
	bra.uni 	$L__BB3_822;
$L__BB3_821:
	rem.u64 	%rd2720, %rd710, %rd9;
$L__BB3_822:
	cvt.u64.u32 	%rd1026, %r422;
	add.s64 	%rd1027, %rd6, %rd1026;
	ld.global.u8 	%rd1028, [%rd1027];
	add.s64 	%rd1029, %rd8, %rd1028;
	ld.global.u8 	%r706, [%rd1029];
	mul.wide.u32 	%rd1030, %r706, 256;
	add.s64 	%rd1031, %rd5, %rd2720;
	ld.global.u8 	%rd1032, [%rd1031];
	or.b64  	%rd1033, %rd1030, %rd1032;
	add.s64 	%rd1034, %rd7, %rd1033;
	ld.global.u8 	%rs45, [%rd1034];
	setp.eq.s64 	%p128, %rd657, %rd1026;
	setp.ne.s16 	%p129, %rs45, 0;
	or.pred  	%p130, %p128, %p129;
	selp.u32 	%r2503, 1, 0, %p130;
$L__BB3_823:
	add.s32 	%r470, %r428, 14;
	setp.ge.s32 	%p131, %r470, %r208;
	mov.b32 	%r2504, 1;
	@%p131 bra 	$L__BB3_828;
	add.s32 	%r708, %r423, 1;
	cvt.u64.u32 	%rd714, %r708;
	and.b64  	%rd1035, %rd9, -4294967296;
	setp.ne.s64 	%p132, %rd1035, 0;
	@%p132 bra 	$L__BB3_826;
	cvt.u32.u64 	%r709, %rd9;
	cvt.u32.u64 	%r710, %rd714;
	rem.u32 	%r711, %r710, %r709;
	cvt.u64.u32 	%rd2721, %r711;
	bra.uni 	$L__BB3_827;
$L__BB3_826:
	rem.u64 	%rd2721, %rd714, %rd9;
$L__BB3_827:
	cvt.u64.u32 	%rd1036, %r423;
	add.s64 	%rd1037, %rd6, %rd1036;
	ld.global.u8 	%rd1038, [%rd1037];
	add.s64 	%rd1039, %rd8, %rd1038;
	ld.global.u8 	%r712, [%rd1039];
	mul.wide.u32 	%rd1040, %r712, 256;
	add.s64 	%rd1041, %rd5, %rd2721;
	ld.global.u8 	%rd1042, [%rd1041];
	or.b64  	%rd1043, %rd1040, %rd1042;
	add.s64 	%rd1044, %rd7, %rd1043;
	ld.global.u8 	%rs48, [%rd1044];
	setp.eq.s64 	%p133, %rd657, %rd1036;
	setp.ne.s16 	%p134, %rs48, 0;
	or.pred  	%p135, %p133, %p134;
	selp.u32 	%r2504, 1, 0, %p135;
$L__BB3_828:
	add.s32 	%r473, %r428, 15;
	setp.ge.s32 	%p136, %r473, %r208;
	mov.b32 	%r2505, 1;
	@%p136 bra 	$L__BB3_833;
	add.s32 	%r714, %r424, 1;
	cvt.u64.u32 	%rd718, %r714;
	and.b64  	%rd1045, %rd9, -4294967296;
	setp.ne.s64 	%p137, %rd1045, 0;
	@%p137 bra 	$L__BB3_831;
	cvt.u32.u64 	%r715, %rd9;
	cvt.u32.u64 	%r716, %rd718;
	rem.u32 	%r717, %r716, %r715;
	cvt.u64.u32 	%rd2722, %r717;
	bra.uni 	$L__BB3_832;
$L__BB3_831:
	rem.u64 	%rd2722, %rd718, %rd9;
$L__BB3_832:
	cvt.u64.u32 	%rd1046, %r424;
	add.s64 	%rd1047, %rd6, %rd1046;
	ld.global.u8 	%rd1048, [%rd1047];
	add.s64 	%rd1049, %rd8, %rd1048;
	ld.global.u8 	%r718, [%rd1049];
	mul.wide.u32 	%rd1050, %r718, 256;
	add.s64 	%rd1051, %rd5, %rd2722;
	ld.global.u8 	%rd1052, [%rd1051];
	or.b64  	%rd1053, %rd1050, %rd1052;
	add.s64 	%rd1054, %rd7, %rd1053;
	ld.global.u8 	%rs51, [%rd1054];
	setp.eq.s64 	%p138, %rd657, %rd1046;
	setp.ne.s16 	%p139, %rs51, 0;
	or.pred  	%p140, %p138, %p139;
	selp.u32 	%r2505, 1, 0, %p140;
$L__BB3_833:
	add.s32 	%r476, %r428, 16;
	setp.ge.s32 	%p141, %r476, %r208;
	mov.b32 	%r2506, 1;
	@%p141 bra 	$L__BB3_838;
	add.s32 	%r720, %r425, 1;
	cvt.u64.u32 	%rd722, %r720;
	and.b64  	%rd1055, %rd9, -4294967296;
	setp.ne.s64 	%p142, %rd1055, 0;
	@%p142 bra 	$L__BB3_836;
	cvt.u32.u64 	%r721, %rd9;
	cvt.u32.u64 	%r722, %rd722;
	rem.u32 	%r723, %r722, %r721;
	cvt.u64.u32 	%rd2723, %r723;
	bra.uni 	$L__BB3_837;
$L__BB3_836:
	rem.u64 	%rd2723, %rd722, %rd9;
$L__BB3_837:
	cvt.u64.u32 	%rd1056, %r425;
	add.s64 	%rd1057, %rd6, %rd1056;
	ld.global.u8 	%rd1058, [%rd1057];
	add.s64 	%rd1059, %rd8, %rd1058;
	ld.global.u8 	%r724, [%rd1059];
	mul.wide.u32 	%rd1060, %r724, 256;
	add.s64 	%rd1061, %rd5, %rd2723;
	ld.global.u8 	%rd1062, [%rd1061];
	or.b64  	%rd1063, %rd1060, %rd1062;
	add.s64 	%rd1064, %rd7, %rd1063;
	ld.global.u8 	%rs54, [%rd1064];
	setp.eq.s64 	%p143, %rd657, %rd1056;
	setp.ne.s16 	%p144, %rs54, 0;
	or.pred  	%p145, %p143, %p144;
	selp.u32 	%r2506, 1, 0, %p145;
$L__BB3_838:
	add.s32 	%r479, %r428, 17;
	setp.ge.s32 	%p146, %r479, %r208;
	mov.b32 	%r2507, 1;
	@%p146 bra 	$L__BB3_843;
	add.s32 	%r726, %r426, 1;
	cvt.u64.u32 	%rd726, %r726;
	and.b64  	%rd1065, %rd9, -4294967296;
	setp.ne.s64 	%p147, %rd1065, 0;
	@%p147 bra 	$L__BB3_841;
	cvt.u32.u64 	%r727, %rd9;
	cvt.u32.u64 	%r728, %rd726;
	rem.u32 	%r729, %r728, %r727;
	cvt.u64.u32 	%rd2724, %r729;
	bra.uni 	$L__BB3_842;
$L__BB3_841:
	rem.u64 	%rd2724, %rd726, %rd9;
$L__BB3_842:
	cvt.u64.u32 	%rd1066, %r426;
	add.s64 	%rd1067, %rd6, %rd1066;
	ld.global.u8 	%rd1068, [%rd1067];
	add.s64 	%rd1069, %rd8, %rd1068;
	ld.global.u8 	%r730, [%rd1069];
	mul.wide.u32 	%rd1070, %r730, 256;
	add.s64 	%rd1071, %rd5, %rd2724;
	ld.global.u8 	%rd1072, [%rd1071];
	or.b64  	%rd1073, %rd1070, %rd1072;
	add.s64 	%rd1074, %rd7, %rd1073;
	ld.global.u8 	%rs57, [%rd1074];
	setp.eq.s64 	%p148, %rd657, %rd1066;
	setp.ne.s16 	%p149, %rs57, 0;
	or.pred  	%p150, %p148, %p149;
	selp.u32 	%r2507, 1, 0, %p150;
$L__BB3_843:
	add.s32 	%r482, %r428, 18;
	setp.ge.s32 	%p151, %r482, %r208;
	mov.b32 	%r2508, 1;
	@%p151 bra 	$L__BB3_848;
	add.s32 	%r732, %r427, 1;
	cvt.u64.u32 	%rd730, %r732;
	and.b64  	%rd1075, %rd9, -4294967296;
	setp.ne.s64 	%p152, %rd1075, 0;
	@%p152 bra 	$L__BB3_846;
	cvt.u32.u64 	%r733, %rd9;
	cvt.u32.u64 	%r734, %rd730;
	rem.u32 	%r735, %r734, %r733;
	cvt.u64.u32 	%rd2725, %r735;
	bra.uni 	$L__BB3_847;
$L__BB3_846:
	rem.u64 	%rd2725, %rd730, %rd9;
$L__BB3_847:
	cvt.u64.u32 	%rd1076, %r427;
	add.s64 	%rd1077, %rd6, %rd1076;
	ld.global.u8 	%rd1078, [%rd1077];
	add.s64 	%rd1079, %rd8, %rd1078;
	ld.global.u8 	%r736, [%rd1079];
	mul.wide.u32 	%rd1080, %r736, 256;
	add.s64 	%rd1081, %rd5, %rd2725;
	ld.global.u8 	%rd1082, [%rd1081];
	or.b64  	%rd1083, %rd1080, %rd1082;
	add.s64 	%rd1084, %rd7, %rd1083;
	ld.global.u8 	%rs60, [%rd1084];
	setp.eq.s64 	%p153, %rd657, %rd1076;
	setp.ne.s16 	%p154, %rs60, 0;
	or.pred  	%p155, %p153, %p154;
	selp.u32 	%r2508, 1, 0, %p155;
$L__BB3_848:
	bar.sync 	0;
	add.s32 	%r485, %r2491, %r2490;
	add.s32 	%r486, %r2492, %r485;
	add.s32 	%r487, %r2493, %r486;
	add.s32 	%r488, %r2494, %r487;
	add.s32 	%r489, %r2495, %r488;
	add.s32 	%r490, %r2496, %r489;
	add.s32 	%r491, %r2497, %r490;
	add.s32 	%r492, %r2498, %r491;
	add.s32 	%r493, %r2499, %r492;
	add.s32 	%r494, %r2500, %r493;
	add.s32 	%r495, %r2501, %r494;
	add.s32 	%r496, %r2502, %r495;
	add.s32 	%r497, %r2503, %r496;
	add.s32 	%r498, %r2504, %r497;
	add.s32 	%r499, %r2505, %r498;
	add.s32 	%r500, %r2506, %r499;
	add.s32 	%r501, %r2507, %r500;
	add.s32 	%r741, %r2508, %r501;
	mov.b32 	%r739, 1;
	mov.b32 	%r764, 0;
	mov.b32 	%r766, -1;
	// begin inline asm
	{  .reg .s32 r0;  .reg .pred p;  shfl.sync.up.b32 r0|p, %r741, %r739, %r764, %r766;  @p add.s32 r0, r0, %r741;  mov.s32 %r737, r0;}
	// end inline asm
	mov.b32 	%r745, 2;
	// begin inline asm
	{  .reg .s32 r0;  .reg .pred p;  shfl.sync.up.b32 r0|p, %r737, %r745, %r764, %r766;  @p add.s32 r0, r0, %r737;  mov.s32 %r743, r0;}
	// end inline asm
	mov.b32 	%r751, 4;
	// begin inline asm
	{  .reg .s32 r0;  .reg .pred p;  shfl.sync.up.b32 r0|p, %r743, %r751, %r764, %r766;  @p add.s32 r0, r0, %r743;  mov.s32 %r749, r0;}
	// end inline asm
	mov.b32 	%r757, 8;
	// begin inline asm
	{  .reg .s32 r0;  .reg .pred p;  shfl.sync.up.b32 r0|p, %r749, %r757, %r764, %r766;  @p add.s32 r0, r0, %r749;  mov.s32 %r755, r0;}
	// end inline asm
	mov.b32 	%r763, 16;
	// begin inline asm
	{  .reg .s32 r0;  .reg .pred p;  shfl.sync.up.b32 r0|p, %r755, %r763, %r764, %r766;  @p add.s32 r0, r0, %r755;  mov.s32 %r761, r0;}
	// end inline asm
	setp.ne.s32 	%p156, %r617, 31;
	@%p156 bra 	$L__BB3_850;
	shl.b32 	%r767, %r408, 2;
	mov.u32 	%r768, _ZZN3cub18CUB_300001_SM_10006detail6select23DeviceSelectSweepKernelINS2_10policy_hubIjNS0_8NullTypeElLb0ELNS0_10SelectImplE2EE10Policy1000EPjPS5_S9_PmNS0_13ScanTileStateIiLb1EEE11IsProducingS5_iNS2_19streaming_context_tIlLb1EEELS6_2EEEvT0_T1_T2_T3_T4_T5_T6_T7_iT8_NS1_7vsmem_tEE19static_temp_storage;
	add.s32 	%r769, %r768, %r767;
	st.shared.u32 	[%r769], %r761;
$L__BB3_850:
	sub.s32 	%r770, %r761, %r741;
	bar.sync 	0;
	ld.shared.v4.u32 	{%r771, %r772, %r773, %r774}, [_ZZN3cub18CUB_300001_SM_10006detail6select23DeviceSelectSweepKernelINS2_10policy_hubIjNS0_8NullTypeElLb0ELNS0_10SelectImplE2EE10Policy1000EPjPS5_S9_PmNS0_13ScanTileStateIiLb1EEE11IsProducingS5_iNS2_19streaming_context_tIlLb1EEELS6_2EEEvT0_T1_T2_T3_T4_T5_T6_T7_iT8_NS1_7vsmem_tEE19static_temp_storage];
	add.s32 	%r775, %r772, %r771;
	setp.eq.s32 	%p157, %r408, 2;
	selp.b32 	%r776, %r775, %r771, %p157;
	add.s32 	%r777, %r775, %r773;
	setp.eq.s32 	%p158, %r408, 3;
	selp.b32 	%r778, %r777, %r776, %p158;
	add.s32 	%r779, %r777, %r774;
	setp.eq.s32 	%p159, %r408, 4;
	selp.b32 	%r780, %r779, %r778, %p159;
	ld.shared.v4.u32 	{%r781, %r782, %r783, %r784}, [_ZZN3cub18CUB_300001_SM_10006detail6select23DeviceSelectSweepKernelINS2_10policy_hubIjNS0_8NullTypeElLb0ELNS0_10SelectImplE2EE10Policy1000EPjPS5_S9_PmNS0_13ScanTileStateIiLb1EEE11IsProducingS5_iNS2_19streaming_context_tIlLb1EEELS6_2EEEvT0_T1_T2_T3_T4_T5_T6_T7_iT8_NS1_7vsmem_tEE19static_temp_storage+16];
	add.s32 	%r785, %r779, %r781;
	setp.eq.s32 	%p160, %r408, 5;
	selp.b32 	%r786, %r785, %r780, %p160;
	add.s32 	%r787, %r785, %r782;
	setp.eq.s32 	%p161, %r408, 6;
	selp.b32 	%r788, %r787, %r786, %p161;
	add.s32 	%r789, %r787, %r783;
	setp.eq.s32 	%p162, %r408, 7;
	selp.b32 	%r790, %r789, %r788, %p162;
	add.s32 	%r791, %r789, %r784;
	setp.eq.s32 	%p163, %r408, 8;
	selp.b32 	%r792, %r791, %r790, %p163;
	ld.shared.v4.u32 	{%r793, %r794, %r795, %r796}, [_ZZN3cub18CUB_300001_SM_10006detail6select23DeviceSelectSweepKernelINS2_10policy_hubIjNS0_8NullTypeElLb0ELNS0_10SelectImplE2EE10Policy1000EPjPS5_S9_PmNS0_13ScanTileStateIiLb1EEE11IsProducingS5_iNS2_19streaming_context_tIlLb1EEELS6_2EEEvT0_T1_T2_T3_T4_T5_T6_T7_iT8_NS1_7vsmem_tEE19static_temp_storage+32];
	add.s32 	%r797, %r791, %r793;
	setp.eq.s32 	%p164, %r408, 9;
	selp.b32 	%r798, %r797, %r792, %p164;
	add.s32 	%r799, %r797, %r794;
	setp.eq.s32 	%p165, %r408, 10;
	selp.b32 	%r800, %r799, %r798, %p165;
	add.s32 	%r801, %r799, %r795;
	setp.eq.s32 	%p166, %r408, 11;
	selp.b32 	%r802, %r801, %r800, %p166;
	add.s32 	%r803, %r801, %r796;
	setp.eq.s32 	%p167, %r408, 12;
	selp.b32 	%r804, %r803, %r802, %p167;
	ld.shared.v4.u32 	{%r805, %r806, %r807, %r808}, [_ZZN3cub18CUB_300001_SM_10006detail6select23DeviceSelectSweepKernelINS2_10policy_hubIjNS0_8NullTypeElLb0ELNS0_10SelectImplE2EE10Policy1000EPjPS5_S9_PmNS0_13ScanTileStateIiLb1EEE11IsProducingS5_iNS2_19streaming_context_tIlLb1EEELS6_2EEEvT0_T1_T2_T3_T4_T5_T6_T7_iT8_NS1_7vsmem_tEE19static_temp_storage+48];
	add.s32 	%r809, %r803, %r805;
	setp.eq.s32 	%p168, %r408, 13;
	selp.b32 	%r810, %r809, %r804, %p168;
	add.s32 	%r811, %r809, %r806;
	setp.eq.s32 	%p169, %r408, 14;
	selp.b32 	%r812, %r811, %r810, %p169;
	add.s32 	%r813, %r811, %r807;
	setp.eq.s32 	%p170, %r408, 15;
	selp.b32 	%r814, %r813, %r812, %p170;
	add.s32 	%r815, %r813, %r808;
	setp.eq.s32 	%p171, %r408, 16;
	selp.b32 	%r816, %r815, %r814, %p171;
	.pragma "used_bytes_mask 4095";
	ld.shared.v4.u32 	{%r817, %r818, %r819, %r820}, [_ZZN3cub18CUB_300001_SM_10006detail6select23DeviceSelectSweepKernelINS2_10policy_hubIjNS0_8NullTypeElLb0ELNS0_10SelectImplE2EE10Policy1000EPjPS5_S9_PmNS0_13ScanTileStateIiLb1EEE11IsProducingS5_iNS2_19streaming_context_tIlLb1EEELS6_2EEEvT0_T1_T2_T3_T4_T5_T6_T7_iT8_NS1_7vsmem_tEE19static_temp_storage+64];
	add.s32 	%r821, %r815, %r817;
	setp.eq.s32 	%p172, %r408, 17;
	selp.b32 	%r822, %r821, %r816, %p172;
	add.s32 	%r823, %r821, %r818;
	setp.eq.s32 	%p173, %r408, 18;
	selp.b32 	%r824, %r823, %r822, %p173;
	add.s32 	%r504, %r823, %r819;
	setp.gt.u32 	%p174, %r367, 31;
	setp.lt.u32 	%p175, %r367, 32;
	setp.eq.s32 	%p176, %r617, 0;
	selp.b32 	%r825, 0, %r770, %p176;
	add.s32 	%r2522, %r824, %r825;
	selp.b32 	%r506, %r770, %r2522, %p175;
	@%p174 bra 	$L__BB3_866;
	setp.ne.s32 	%p177, %r367, 0;
	mul.wide.s32 	%rd1085, %r2418, 8;
	add.s64 	%rd734, %rd4, %rd1085;
	@%p177 bra 	$L__BB3_853;
	st.shared.u32 	[_ZZN3cub18CUB_300001_SM_10006detail6select23DeviceSelectSweepKernelINS2_10policy_hubIjNS0_8NullTypeElLb0ELNS0_10SelectImplE2EE10Policy1000EPjPS5_S9_PmNS0_13ScanTileStateIiLb1EEE11IsProducingS5_iNS2_19streaming_context_tIlLb1EEELS6_2EEEvT0_T1_T2_T3_T4_T5_T6_T7_iT8_NS1_7vsmem_tEE19static_temp_storage+140], %r504;
	add.s64 	%rd1086, %rd734, 256;
	mov.b32 	%r826, 100;
	// begin inline asm
	st.relaxed.gpu.v2.u32 [%rd1086], {%r826, %r504};
	// end inline asm
$L__BB3_853:
	not.b32 	%r832, %r367;
	add.s32 	%r2517, %r2418, %r832;
	mov.b32 	%r828, 950;
	// begin inline asm
	nanosleep.u32 %r828;
	// end inline asm
	mul.wide.s32 	%rd1088, %r2517, 8;
	add.s64 	%rd1089, %rd4, %rd1088;
	add.s64 	%rd1087, %rd1089, 256;
	// begin inline asm
	ld.relaxed.gpu.v2.u32 {%r2519, %r2511}, [%rd1087];
	// end inline asm
	mov.b32 	%r2512, 942;
$L__BB3_854:
	setp.eq.s32 	%p178, %r2519, 99;
	mov.b32 	%r833, -1;
	vote.sync.any.pred 	%p179, %p178, %r833;
	not.pred 	%p180, %p179;
	@%p180 bra 	$L__BB3_856;
	mul.lo.s32 	%r1106, %r2418, 16807;
	and.b32  	%r2418, %r1106, 2147483647;
	add.s32 	%r1107, %r2512, 1;
	rem.u32 	%r1103, %r2418, %r1107;
	// begin inline asm
	nanosleep.u32 %r1103;
	// end inline asm
	shr.u32 	%r2512, %r2512, 1;
	// begin inline asm
	ld.relaxed.gpu.v2.u32 {%r2519, %r2511}, [%rd1087];
	// end inline asm
	bra.uni 	$L__BB3_854;
$L__BB3_856:
	setp.eq.s32 	%p181, %r2519, 101;
	mov.b32 	%r860, -1;
	vote.sync.ballot.b32 	%r862, %p181, %r860;
	// begin inline asm
	mov.u32 %r835, %lanemask_ge;
	// end inline asm
	and.b32  	%r863, %r862, %r835;
	or.b32  	%r864, %r863, -2147483648;
	add.s32 	%r865, %r864, -1;
	not.b32 	%r866, %r864;
	and.b32  	%r867, %r866, %r865;
	popc.b32 	%r839, %r867;
	mov.b32 	%r838, 1;
	// begin inline asm
	shfl.sync.down.b32 %r836, %r2511, %r838, %r839, %r860;
	// end inline asm
	setp.lt.s32 	%p183, %r617, %r839;
	selp.b32 	%r868, %r836, 0, %p183;
	add.s32 	%r842, %r868, %r2511;
	mov.b32 	%r843, 2;
	// begin inline asm
	shfl.sync.down.b32 %r841, %r842, %r843, %r839, %r860;
	// end inline asm
	add.s32 	%r521, %r617, 2;
	setp.gt.s32 	%p184, %r521, %r839;
	selp.b32 	%r869, 0, %r841, %p184;
	add.s32 	%r847, %r842, %r869;
	mov.b32 	%r848, 4;
	// begin inline asm
	shfl.sync.down.b32 %r846, %r847, %r848, %r839, %r860;
	// end inline asm
	add.s32 	%r522, %r617, 4;
	setp.gt.s32 	%p185, %r522, %r839;
	selp.b32 	%r870, 0, %r846, %p185;
	add.s32 	%r852, %r847, %r870;
	mov.b32 	%r853, 8;
	// begin inline asm
	shfl.sync.down.b32 %r851, %r852, %r853, %r839, %r860;
	// end inline asm
	add.s32 	%r523, %r617, 8;
	setp.gt.s32 	%p186, %r523, %r839;
	selp.b32 	%r871, 0, %r851, %p186;
	add.s32 	%r857, %r852, %r871;
	mov.b32 	%r858, 16;
	// begin inline asm
	shfl.sync.down.b32 %r856, %r857, %r858, %r839, %r860;
	// end inline asm
	add.s32 	%r524, %r617, 16;
	setp.gt.s32 	%p187, %r524, %r839;
	selp.b32 	%r872, 0, %r856, %p187;
	add.s32 	%r2515, %r857, %r872;
	add.s64 	%rd736, %rd4, 256;
	mov.b32 	%r2513, 942;
$L__BB3_857:
	setp.ne.s32 	%p188, %r2519, 101;
	mov.b32 	%r873, -1;
	vote.sync.all.pred 	%p189, %p188, %r873;
	not.pred 	%p190, %p189;
	@%p190 bra 	$L__BB3_862;
	shr.u32 	%r2513, %r2513, 1;
	mul.wide.s32 	%rd1302, %r2517, 8;
	add.s64 	%rd1303, %rd736, %rd1302;
	add.s64 	%rd1301, %rd1303, -256;
	// begin inline asm
	ld.relaxed.gpu.v2.u32 {%r2519, %r2520}, [%rd1301];
	// end inline asm
	mov.u32 	%r2521, %r2513;
$L__BB3_859:
	setp.eq.s32 	%p289, %r2519, 99;
	mov.b32 	%r1059, -1;
	vote.sync.any.pred 	%p290, %p289, %r1059;
	not.pred 	%p291, %p290;
	@%p291 bra 	$L__BB3_861;
	mul.lo.s32 	%r1101, %r2418, 16807;
	and.b32  	%r2418, %r1101, 2147483647;
	add.s32 	%r1102, %r2521, 1;
	rem.u32 	%r1098, %r2418, %r1102;
	// begin inline asm
	nanosleep.u32 %r1098;
	// end inline asm
	shr.u32 	%r2521, %r2521, 1;
	// begin inline asm
	ld.relaxed.gpu.v2.u32 {%r2519, %r2520}, [%rd1301];
	// end inline asm
	bra.uni 	$L__BB3_859;
$L__BB3_861:
	setp.eq.s32 	%p292, %r2519, 101;
	mov.b32 	%r1085, -1;
	vote.sync.ballot.b32 	%r1086, %p292, %r1085;
	and.b32  	%r1087, %r1086, %r835;
	or.b32  	%r1088, %r1087, -2147483648;
	add.s32 	%r1089, %r1088, -1;
	not.b32 	%r1090, %r1088;
	and.b32  	%r1091, %r1090, %r1089;
	popc.b32 	%r1064, %r1091;
	mov.b32 	%r1063, 1;
	// begin inline asm
	shfl.sync.down.b32 %r1061, %r2520, %r1063, %r1064, %r1085;
	// end inline asm
	setp.lt.s32 	%p294, %r617, %r1064;
	selp.b32 	%r1092, %r1061, 0, %p294;
	add.s32 	%r1067, %r1092, %r2520;
	mov.b32 	%r1068, 2;
	// begin inline asm
	shfl.sync.down.b32 %r1066, %r1067, %r1068, %r1064, %r1085;
	// end inline asm
	setp.gt.s32 	%p295, %r521, %r1064;
	selp.b32 	%r1093, 0, %r1066, %p295;
	add.s32 	%r1072, %r1067, %r1093;
	mov.b32 	%r1073, 4;
	// begin inline asm
	shfl.sync.down.b32 %r1071, %r1072, %r1073, %r1064, %r1085;
	// end inline asm
	setp.gt.s32 	%p296, %r522, %r1064;
	selp.b32 	%r1094, 0, %r1071, %p296;
	add.s32 	%r1077, %r1072, %r1094;
	mov.b32 	%r1078, 8;
	// begin inline asm
	shfl.sync.down.b32 %r1076, %r1077, %r1078, %r1064, %r1085;
	// end inline asm
	setp.gt.s32 	%p297, %r523, %r1064;
	selp.b32 	%r1095, 0, %r1076, %p297;
	add.s32 	%r1082, %r1077, %r1095;
	mov.b32 	%r1083, 16;
	// begin inline asm
	shfl.sync.down.b32 %r1081, %r1082, %r1083, %r1064, %r1085;
	// end inline asm
	setp.gt.s32 	%p298, %r524, %r1064;
	selp.b32 	%r1096, 0, %r1081, %p298;
	add.s32 	%r1097, %r1096, %r2515;
	add.s32 	%r2515, %r1097, %r1082;
	add.s32 	%r2517, %r2517, -32;
	bra.uni 	$L__BB3_857;
$L__BB3_862:
	@%p177 bra 	$L__BB3_864;
	add.s32 	%r876, %r2515, %r504;
	add.s64 	%rd1090, %rd734, 256;
	mov.b32 	%r875, 101;
	// begin inline asm
	st.relaxed.gpu.v2.u32 [%rd1090], {%r875, %r876};
	// end inline asm
	st.shared.u32 	[_ZZN3cub18CUB_300001_SM_10006detail6select23DeviceSelectSweepKernelINS2_10policy_hubIjNS0_8NullTypeElLb0ELNS0_10SelectImplE2EE10Policy1000EPjPS5_S9_PmNS0_13ScanTileStateIiLb1EEE11IsProducingS5_iNS2_19streaming_context_tIlLb1EEELS6_2EEEvT0_T1_T2_T3_T4_T5_T6_T7_iT8_NS1_7vsmem_tEE19static_temp_storage+132], %r2515;
	st.shared.u32 	[_ZZN3cub18CUB_300001_SM_10006detail6select23DeviceSelectSweepKernelINS2_10policy_hubIjNS0_8NullTypeElLb0ELNS0_10SelectImplE2EE10Policy1000EPjPS5_S9_PmNS0_13ScanTileStateIiLb1EEE11IsProducingS5_iNS2_19streaming_context_tIlLb1EEELS6_2EEEvT0_T1_T2_T3_T4_T5_T6_T7_iT8_NS1_7vsmem_tEE19static_temp_storage+136], %r876;
$L__BB3_864:
	setp.ne.s32 	%p192, %r617, 0;
	mov.u32 	%r2522, %r506;
	@%p192 bra 	$L__BB3_866;
	st.shared.u32 	[_ZZN3cub18CUB_300001_SM_10006detail6select23DeviceSelectSweepKernelINS2_10policy_hubIjNS0_8NullTypeElLb0ELNS0_10SelectImplE2EE10Policy1000EPjPS5_S9_PmNS0_13ScanTileStateIiLb1EEE11IsProducingS5_iNS2_19streaming_context_tIlLb1EEELS6_2EEEvT0_T1_T2_T3_T4_T5_T6_T7_iT8_NS1_7vsmem_tEE19static_temp_storage+96], %r2515;
	mov.u32 	%r2522, %r2515;
$L__BB3_866:
	bar.sync 	0;
	setp.eq.s32 	%p193, %r367, 0;
	@%p193 bra 	$L__BB3_868;
	ld.shared.u32 	%r877, [_ZZN3cub18CUB_300001_SM_10006detail6select23DeviceSelectSweepKernelINS2_10policy_hubIjNS0_8NullTypeElLb0ELNS0_10SelectImplE2EE10Policy1000EPjPS5_S9_PmNS0_13ScanTileStateIiLb1EEE11IsProducingS5_iNS2_19streaming_context_tIlLb1EEELS6_2EEEvT0_T1_T2_T3_T4_T5_T6_T7_iT8_NS1_7vsmem_tEE19static_temp_storage+96];
	add.s32 	%r2522, %r877, %r2522;
$L__BB3_868:
	add.s32 	%r878, %r2490, %r2522;
	add.s32 	%r879, %r485, %r2522;
	add.s32 	%r880, %r486, %r2522;
	add.s32 	%r881, %r487, %r2522;
	add.s32 	%r882, %r488, %r2522;
	add.s32 	%r883, %r489, %r2522;
	add.s32 	%r884, %r490, %r2522;
	add.s32 	%r885, %r491, %r2522;
	add.s32 	%r886, %r492, %r2522;
	add.s32 	%r887, %r493, %r2522;
	add.s32 	%r888, %r494, %r2522;
	add.s32 	%r889, %r495, %r2522;
	add.s32 	%r890, %r496, %r2522;
	add.s32 	%r891, %r497, %r2522;
	add.s32 	%r892, %r498, %r2522;
	add.s32 	%r893, %r499, %r2522;
	add.s32 	%r894, %r500, %r2522;
	add.s32 	%r895, %r501, %r2522;
	mov.u32 	%r896, _ZZN3cub18CUB_300001_SM_10006detail6select23DeviceSelectSweepKernelINS2_10policy_hubIjNS0_8NullTypeElLb0ELNS0_10SelectImplE2EE10Policy1000EPjPS5_S9_PmNS0_13ScanTileStateIiLb1EEE11IsProducingS5_iNS2_19streaming_context_tIlLb1EEELS6_2EEEvT0_T1_T2_T3_T4_T5_T6_T7_iT8_NS1_7vsmem_tEE19static_temp_storage;
	ld.shared.v2.u32 	{%r897, %r898}, [_ZZN3cub18CUB_300001_SM_10006detail6select23DeviceSelectSweepKernelINS2_10policy_hubIjNS0_8NullTypeElLb0ELNS0_10SelectImplE2EE10Policy1000EPjPS5_S9_PmNS0_13ScanTileStateIiLb1EEE11IsProducingS5_iNS2_19streaming_context_tIlLb1EEELS6_2EEEvT0_T1_T2_T3_T4_T5_T6_T7_iT8_NS1_7vsmem_tEE19static_temp_storage+136];
	ld.shared.u32 	%r899, [_ZZN3cub18CUB_300001_SM_10006detail6select23DeviceSelectSweepKernelINS2_10policy_hubIjNS0_8NullTypeElLb0ELNS0_10SelectImplE2EE10Policy1000EPjPS5_S9_PmNS0_13ScanTileStateIiLb1EEE11IsProducingS5_iNS2_19streaming_context_tIlLb1EEELS6_2EEEvT0_T1_T2_T3_T4_T5_T6_T7_iT8_NS1_7vsmem_tEE19static_temp_storage+132];
	sub.s32 	%r900, %r2, %r899;
	sub.s32 	%r901, 11552, %r208;
	sub.s32 	%r2524, %r897, %r901;
	sub.s32 	%r902, %r901, %r898;
	bar.sync 	0;
	add.s32 	%r550, %r902, %r208;
	sub.s32 	%r903, %r2522, %r899;
	sub.s32 	%r904, %r428, %r903;
	setp.eq.s32 	%p194, %r2490, 0;
	add.s32 	%r905, %r903, %r550;
	selp.b32 	%r906, %r904, %r905, %p194;
	shl.b32 	%r907, %r906, 2;
	add.s32 	%r908, %r896, %r907;
	st.shared.u32 	[%r908], %r409;
	sub.s32 	%r909, %r899, %r878;
	add.s32 	%r910, %r909, %r431;
	setp.eq.s32 	%p195, %r2491, 0;
	add.s32 	%r911, %r905, %r2490;
	selp.b32 	%r912, %r910, %r911, %p195;
	shl.b32 	%r913, %r912, 2;
	add.s32 	%r914, %r896, %r913;
	st.shared.u32 	[%r914], %r410;
	sub.s32 	%r915, %r899, %r879;
	add.s32 	%r916, %r915, %r434;
	setp.eq.s32 	%p196, %r2492, 0;
	add.s32 	%r917, %r911, %r2491;
	selp.b32 	%r918, %r916, %r917, %p196;
	shl.b32 	%r919, %r918, 2;
	add.s32 	%r920, %r896, %r919;
	st.shared.u32 	[%r920], %r411;
	sub.s32 	%r921, %r899, %r880;
	add.s32 	%r922, %r921, %r437;
	setp.eq.s32 	%p197, %r2493, 0;
	add.s32 	%r923, %r917, %r2492;
	selp.b32 	%r924, %r922, %r923, %p197;
	shl.b32 	%r925, %r924, 2;
	add.s32 	%r926, %r896, %r925;
	st.shared.u32 	[%r926], %r412;
	sub.s32 	%r927, %r899, %r881;
	add.s32 	%r928, %r927, %r440;
	setp.eq.s32 	%p198, %r2494, 0;
	add.s32 	%r929, %r923, %r2493;
	selp.b32 	%r930, %r928, %r929, %p198;
	shl.b32 	%r931, %r930, 2;
	add.s32 	%r932, %r896, %r931;
	st.shared.u32 	[%r932], %r413;
	sub.s32 	%r933, %r899, %r882;
	add.s32 	%r934, %r933, %r443;
	setp.eq.s32 	%p199, %r2495, 0;
	add.s32 	%r935, %r929, %r2494;
	selp.b32 	%r936, %r934, %r935, %p199;
	shl.b32 	%r937, %r936, 2;
	add.s32 	%r938, %r896, %r937;
	st.shared.u32 	[%r938], %r414;
	sub.s32 	%r939, %r899, %r883;
	add.s32 	%r940, %r939, %r446;
	setp.eq.s32 	%p200, %r2496, 0;
	add.s32 	%r941, %r935, %r2495;
	selp.b32 	%r942, %r940, %r941, %p200;
	shl.b32 	%r943, %r942, 2;
	add.s32 	%r944, %r896, %r943;
	st.shared.u32 	[%r944], %r415;
	sub.s32 	%r945, %r899, %r884;
	add.s32 	%r946, %r945, %r449;
	setp.eq.s32 	%p201, %r2497, 0;
	add.s32 	%r947, %r941, %r2496;
	selp.b32 	%r948, %r946, %r947, %p201;
	shl.b32 	%r949, %r948, 2;
	add.s32 	%r950, %r896, %r949;
	st.shared.u32 	[%r950], %r416;
	sub.s32 	%r951, %r899, %r885;
	add.s32 	%r952, %r951, %r452;
	setp.eq.s32 	%p202, %r2498, 0;
	add.s32 	%r953, %r947, %r2497;
	selp.b32 	%r954, %r952, %r953, %p202;
	shl.b32 	%r955, %r954, 2;
	add.s32 	%r956, %r896, %r955;
	st.shared.u32 	[%r956], %r417;
	sub.s32 	%r957, %r899, %r886;
	add.s32 	%r958, %r957, %r455;
	setp.eq.s32 	%p203, %r2499, 0;
	add.s32 	%r959, %r953, %r2498;
	selp.b32 	%r960, %r958, %r959, %p203;
	shl.b32 	%r961, %r960, 2;
	add.s32 	%r962, %r896, %r961;
	st.shared.u32 	[%r962], %r418;
	sub.s32 	%r963, %r899, %r887;
	add.s32 	%r964, %r963, %r458;
	setp.eq.s32 	%p204, %r2500, 0;
	add.s32 	%r965, %r959, %r2499;
	selp.b32 	%r966, %r964, %r965, %p204;
	shl.b32 	%r967, %r966, 2;
	add.s32 	%r968, %r896, %r967;
	st.shared.u32 	[%r968], %r419;
	sub.s32 	%r969, %r899, %r888;
	add.s32 	%r970, %r969, %r461;
	setp.eq.s32 	%p205, %r2501, 0;
	add.s32 	%r971, %r965, %r2500;
	selp.b32 	%r972, %r970, %r971, %p205;
	shl.b32 	%r973, %r972, 2;
	add.s32 	%r974, %r896, %r973;
	st.shared.u32 	[%r974], %r420;
	sub.s32 	%r975, %r899, %r889;
	add.s32 	%r976, %r975, %r464;
	setp.eq.s32 	%p206, %r2502, 0;
	add.s32 	%r977, %r971, %r2501;
	selp.b32 	%r978, %r976, %r977, %p206;
	shl.b32 	%r979, %r978, 2;
	add.s32 	%r980, %r896, %r979;
	st.shared.u32 	[%r980], %r421;
	sub.s32 	%r981, %r899, %r890;
	add.s32 	%r982, %r981, %r467;
	setp.eq.s32 	%p207, %r2503, 0;
	add.s32 	%r983, %r977, %r2502;
	selp.b32 	%r984, %r982, %r983, %p207;
	shl.b32 	%r985, %r984, 2;
	add.s32 	%r986, %r896, %r985;
	st.shared.u32 	[%r986], %r422;
	sub.s32 	%r987, %r899, %r891;
	add.s32 	%r988, %r987, %r470;
	setp.eq.s32 	%p208, %r2504, 0;
	add.s32 	%r989, %r983, %r2503;
	selp.b32 	%r990, %r988, %r989, %p208;
	shl.b32 	%r991, %r990, 2;
	add.s32 	%r992, %r896, %r991;
	st.shared.u32 	[%r992], %r423;
	sub.s32 	%r993, %r899, %r892;
	add.s32 	%r994, %r993, %r473;
	setp.eq.s32 	%p209, %r2505, 0;
	add.s32 	%r995, %r989, %r2504;
	selp.b32 	%r996, %r994, %r995, %p209;
	shl.b32 	%r997, %r996, 2;
	add.s32 	%r998, %r896, %r997;
	st.shared.u32 	[%r998], %r424;
	sub.s32 	%r999, %r899, %r893;
	add.s32 	%r1000, %r999, %r476;
	setp.eq.s32 	%p210, %r2506, 0;
	add.s32 	%r1001, %r995, %r2505;
	selp.b32 	%r1002, %r1000, %r1001, %p210;
	shl.b32 	%r1003, %r1002, 2;
	add.s32 	%r1004, %r896, %r1003;
	st.shared.u32 	[%r1004], %r425;
	sub.s32 	%r1005, %r899, %r894;
	add.s32 	%r1006, %r1005, %r479;
	setp.eq.s32 	%p211, %r2507, 0;
	add.s32 	%r1007, %r1001, %r2506;
	selp.b32 	%r1008, %r1006, %r1007, %p211;
	shl.b32 	%r1009, %r1008, 2;
	add.s32 	%r1010, %r896, %r1009;
	st.shared.u32 	[%r1010], %r426;
	sub.s32 	%r1011, %r899, %r895;
	add.s32 	%r1012, %r1011, %r482;
	setp.eq.s32 	%p212, %r2508, 0;
	add.s32 	%r1013, %r1007, %r2507;
	selp.b32 	%r1014, %r1012, %r1013, %p212;
	shl.b32 	%r1015, %r1014, 2;
	add.s32 	%r1016, %r896, %r1015;
	st.shared.u32 	[%r1016], %r427;
	bar.sync 	0;
	ld.param.u8 	%rs4, [%rd1];
	ld.param.u64 	%rd1091, [%rd1+24];
	cvta.to.global.u64 	%rd738, %rd1091;
	cvt.s64.s32 	%rd739, %r899;
	ld.param.u64 	%rd740, [%rd1+8];
	ld.param.u64 	%rd741, [%rd1+16];
	cvt.s64.s32 	%rd742, %r900;
	setp.ge.s32 	%p213, %r367, %r550;
	@%p213 bra 	$L__BB3_872;
	setp.ne.s16 	%p215, %rs4, 0;
	mov.b64 	%rd2726, 0;
	@%p215 bra 	$L__BB3_871;
	ld.global.u64 	%rd1096, [%rd738];
	sub.s64 	%rd2726, %rd741, %rd1096;
$L__BB3_871:
	cvt.u64.u32 	%rd1097, %r367;
	add.s64 	%rd1098, %rd1097, %rd742;
	add.s64 	%rd1099, %rd1098, %rd2726;
	not.b64 	%rd1100, %rd1099;
	add.s64 	%rd2728, %rd740, %rd1100;
	bra.uni 	$L__BB3_875;
$L__BB3_872:
	setp.ne.s16 	%p214, %rs4, 0;
	mov.b64 	%rd2727, 0;
	@%p214 bra 	$L__BB3_874;
	ld.global.u64 	%rd2727, [%rd738];
$L__BB3_874:
	sub.s32 	%r1017, %r367, %r550;
	cvt.s64.s32 	%rd1093, %r1017;
	add.s64 	%rd1094, %rd1093, %rd739;
	add.s64 	%rd2728, %rd1094, %rd2727;
$L__BB3_875:
	setp.ge.s32 	%p216, %r367, %r208;
	shl.b32 	%r1018, %r367, 2;
	add.s32 	%r551, %r896, %r1018;
	@%p216 bra 	$L__BB3_877;
	ld.shared.u32 	%r1020, [%r551];
	shl.b64 	%rd1101, %rd2728, 2;
	add.s64 	%rd1102, %rd3, %rd1101;
	st.global.u32 	[%rd1102], %r1020;
$L__BB3_877:
	add.s32 	%r552, %r367, 608;
	setp.lt.s32 	%p217, %r552, %r550;
	@%p217 bra 	$L__BB3_881;
	setp.ne.s16 	%p218, %rs4, 0;
	mov.b64 	%rd2729, 0;
	@%p218 bra 	$L__BB3_880;
	ld.global.u64 	%rd2729, [%rd738];
$L__BB3_880:
	sub.s32 	%r1021, %r552, %r550;
	cvt.s64.s32 	%rd1104, %r1021;
	add.s64 	%rd1105, %rd1104, %rd739;
	add.s64 	%rd2731, %rd1105, %rd2729;
	bra.uni 	$L__BB3_884;
$L__BB3_881:
	setp.ne.s16 	%p219, %rs4, 0;
	mov.b64 	%rd2730, 0;
	@%p219 bra 	$L__BB3_883;
	ld.global.u64 	%rd1107, [%rd738];
	sub.s64 	%rd2730, %rd741, %rd1107;
$L__BB3_883:
	cvt.u64.u32 	%rd1108, %r552;
	add.s64 	%rd1109, %rd1108, %rd742;
	add.s64 	%rd1110, %rd1109, %rd2730;
	not.b64 	%rd1111, %rd1110;
	add.s64 	%rd2731, %rd740, %rd1111;
$L__BB3_884:
	setp.ge.s32 	%p220, %r552, %r208;
	@%p220 bra 	$L__BB3_886;
	ld.shared.u32 	%r1022, [%r551+2432];
	shl.b64 	%rd1112, %rd2731, 2;
	add.s64 	%rd1113, %rd3, %rd1112;
	st.global.u32 	[%rd1113], %r1022;
$L__BB3_886:
	add.s32 	%r553, %r367, 1216;
	setp.lt.s32 	%p221, %r553, %r550;
	@%p221 bra 	$L__BB3_890;
	setp.ne.s16 	%p222, %rs4, 0;
	mov.b64 	%rd2732, 0;
	@%p222 bra 	$L__BB3_889;
	ld.global.u64 	%rd2732, [%rd738];
$L__BB3_889:
	sub.s32 	%r1023, %r553, %r550;
	cvt.s64.s32 	%rd1115, %r1023;
	add.s64 	%rd1116, %rd1115, %rd739;
	add.s64 	%rd2734, %rd1116, %rd2732;
	bra.uni 	$L__BB3_893;
$L__BB3_890:
	setp.ne.s16 	%p223, %rs4, 0;
	mov.b64 	%rd2733, 0;
	@%p223 bra 	$L__BB3_892;
	ld.global.u64 	%rd1118, [%rd738];
	sub.s64 	%rd2733, %rd741, %rd1118;
$L__BB3_892:
	cvt.u64.u32 	%rd1119, %r553;
	add.s64 	%rd1120, %rd1119, %rd742;
	add.s64 	%rd1121, %rd1120, %rd2733;
	not.b64 	%rd1122, %rd1121;
	add.s64 	%rd2734, %rd740, %rd1122;
$L__BB3_893:
	setp.ge.s32 	%p224, %r553, %r208;
	@%p224 bra 	$L__BB3_895;
	ld.shared.u32 	%r1024, [%r551+4864];
	shl.b64 	%rd1123, %rd2734, 2;
	add.s64 	%rd1124, %rd3, %rd1123;
	st.global.u32 	[%rd1124], %r1024;
$L__BB3_895:
	add.s32 	%r554, %r367, 1824;
	setp.lt.s32 	%p225, %r554, %r550;
	@%p225 bra 	$L__BB3_899;
	setp.ne.s16 	%p226, %rs4, 0;
	mov.b64 	%rd2735, 0;
	@%p226 bra 	$L__BB3_898;
	ld.global.u64 	%rd2735, [%rd738];
$L__BB3_898:
	sub.s32 	%r1025, %r554, %r550;
	cvt.s64.s32 	%rd1126, %r1025;
	add.s64 	%rd1127, %rd1126, %rd739;
	add.s64 	%rd2737, %rd1127, %rd2735;
	bra.uni 	$L__BB3_902;
$L__BB3_899:
	setp.ne.s16 	%p227, %rs4, 0;
	mov.b64 	%rd2736, 0;
	@%p227 bra 	$L__BB3_901;
	ld.global.u64 	%rd1129, [%rd738];
	sub.s64 	%rd2736, %rd741, %rd1129;
$L__BB3_901:
	cvt.u64.u32 	%rd1130, %r554;
	add.s64 	%rd1131, %rd1130, %rd742;
	add.s64 	%rd1132, %rd1131, %rd2736;
	not.b64 	%rd1133, %rd1132;
	add.s64 	%rd2737, %rd740, %rd1133;
$L__BB3_902:
	setp.ge.s32 	%p228, %r554, %r208;
	@%p228 bra 	$L__BB3_904;
	ld.shared.u32 	%r1026, [%r551+7296];
	shl.b64 	%rd1134, %rd2737, 2;
	add.s64 	%rd1135, %rd3, %rd1134;
	st.global.u32 	[%rd1135], %r1026;
$L__BB3_904:
	add.s32 	%r555, %r367, 2432;
	setp.lt.s32 	%p229, %r555, %r550;
	@%p229 bra 	$L__BB3_908;
	setp.ne.s16 	%p230, %rs4, 0;
	mov.b64 	%rd2738, 0;
	@%p230 bra 	$L__BB3_907;
	ld.global.u64 	%rd2738, [%rd738];
$L__BB3_907:
	sub.s32 	%r1027, %r555, %r550;
	cvt.s64.s32 	%rd1137, %r1027;
	add.s64 	%rd1138, %rd1137, %rd739;
	add.s64 	%rd2740, %rd1138, %rd2738;
	bra.uni 	$L__BB3_911;
$L__BB3_908:
	setp.ne.s16 	%p231, %rs4, 0;
	mov.b64 	%rd2739, 0;
	@%p231 bra 	$L__BB3_910;
	ld.global.u64 	%rd1140, [%rd738];
	sub.s64 	%rd2739, %rd741, %rd1140;
$L__BB3_910:
	cvt.u64.u32 	%rd1141, %r555;
	add.s64 	%rd1142, %rd1141, %rd742;
	add.s64 	%rd1143, %rd1142, %rd2739;
	not.b64 	%rd1144, %rd1143;
	add.s64 	%rd2740, %rd740, %rd1144;
$L__BB3_911:
	setp.ge.s32 	%p232, %r555, %r208;
	@%p232 bra 	$L__BB3_913;
	ld.shared.u32 	%r1028, [%r551+9728];
	shl.b64 	%rd1145, %rd2740, 2;
	add.s64 	%rd1146, %rd3, %rd1145;
	st.global.u32 	[%rd1146], %r1028;
$L__BB3_913:
	add.s32 	%r556, %r367, 3040;
	setp.lt.s32 	%p233, %r556, %r550;
	@%p233 bra 	$L__BB3_917;
	setp.ne.s16 	%p234, %rs4, 0;
	mov.b64 	%rd2741, 0;
	@%p234 bra 	$L__BB3_916;
	ld.global.u64 	%rd2741, [%rd738];
$L__BB3_916:
	sub.s32 	%r1029, %r556, %r550;
	cvt.s64.s32 	%rd1148, %r1029;
	add.s64 	%rd1149, %rd1148, %rd739;
	add.s64 	%rd2743, %rd1149, %rd2741;
	bra.uni 	$L__BB3_920;
$L__BB3_917:
	setp.ne.s16 	%p235, %rs4, 0;
	mov.b64 	%rd2742, 0;
	@%p235 bra 	$L__BB3_919;
	ld.global.u64 	%rd1151, [%rd738];
	sub.s64 	%rd2742, %rd741, %rd1151;
$L__BB3_919:
	cvt.u64.u32 	%rd1152, %r556;
	add.s64 	%rd1153, %rd1152, %rd742;
	add.s64 	%rd1154, %rd1153, %rd2742;
	not.b64 	%rd1155, %rd1154;
	add.s64 	%rd2743, %rd740, %rd1155;
$L__BB3_920:
	setp.ge.s32 	%p236, %r556, %r208;
	@%p236 bra 	$L__BB3_922;
	ld.shared.u32 	%r1030, [%r551+12160];
	shl.b64 	%rd1156, %rd2743, 2;
	add.s64 	%rd1157, %rd3, %rd1156;
	st.global.u32 	[%rd1157], %r1030;
$L__BB3_922:
	add.s32 	%r557, %r367, 3648;
	setp.lt.s32 	%p237, %r557, %r550;
	@%p237 bra 	$L__BB3_926;
	setp.ne.s16 	%p238, %rs4, 0;
	mov.b64 	%rd2744, 0;
	@%p238 bra 	$L__BB3_925;
	ld.global.u64 	%rd2744, [%rd738];
$L__BB3_925:
	sub.s32 	%r1031, %r557, %r550;
	cvt.s64.s32 	%rd1159, %r1031;
	add.s64 	%rd1160, %rd1159, %rd739;
	add.s64 	%rd2746, %rd1160, %rd2744;
	bra.uni 	$L__BB3_929;
$L__BB3_926:
	setp.ne.s16 	%p239, %rs4, 0;
	mov.b64 	%rd2745, 0;
	@%p239 bra 	$L__BB3_928;
	ld.global.u64 	%rd1162, [%rd738];
	sub.s64 	%rd2745, %rd741, %rd1162;
$L__BB3_928:
	cvt.u64.u32 	%rd1163, %r557;
	add.s64 	%rd1164, %rd1163, %rd742;
	add.s64 	%rd1165, %rd1164, %rd2745;
	not.b64 	%rd1166, %rd1165;
	add.s64 	%rd2746, %rd740, %rd1166;
$L__BB3_929:
	setp.ge.s32 	%p240, %r557, %r208;
	@%p240 bra 	$L__BB3_931;
	ld.shared.u32 	%r1032, [%r551+14592];
	shl.b64 	%rd1167, %rd2746, 2;
	add.s64 	%rd1168, %rd3, %rd1167;
	st.global.u32 	[%rd1168], %r1032;
$L__BB3_931:
	add.s32 	%r558, %r367, 4256;
	setp.lt.s32 	%p241, %r558, %r550;
	@%p241 bra 	$L__BB3_935;
	setp.ne.s16 	%p242, %rs4, 0;
	mov.b64 	%rd2747, 0;
	@%p242 bra 	$L__BB3_934;
	ld.global.u64 	%rd2747, [%rd738];
$L__BB3_934:
	sub.s32 	%r1033, %r558, %r550;
	cvt.s64.s32 	%rd1170, %r1033;
	add.s64 	%rd1171, %rd1170, %rd739;
	add.s64 	%rd2749, %rd1171, %rd2747;
	bra.uni 	$L__BB3_938;
$L__BB3_935:
	setp.ne.s16 	%p243, %rs4, 0;
	mov.b64 	%rd2748, 0;
	@%p243 bra 	$L__BB3_937;
	ld.global.u64 	%rd1173, [%rd738];
	sub.s64 	%rd2748, %rd741, %rd1173;
$L__BB3_937:
	cvt.u64.u32 	%rd1174, %r558;
	add.s64 	%rd1175, %rd1174, %rd742;
	add.s64 	%rd1176, %rd1175, %rd2748;
	not.b64 	%rd1177, %rd1176;
	add.s64 	%rd2749, %rd740, %rd1177;
$L__BB3_938:
	setp.ge.s32 	%p244, %r558, %r208;
	@%p244 bra 	$L__BB3_940;
	ld.shared.u32 	%r1034, [%r551+17024];
	shl.b64 	%rd1178, %rd2749, 2;
	add.s64 	%rd1179, %rd3, %rd1178;
	st.global.u32 	[%rd1179], %r1034;
$L__BB3_940:
	add.s32 	%r559, %r367, 4864;
	setp.lt.s32 	%p245, %r559, %r550;
	@%p245 bra 	$L__BB3_944;
	setp.ne.s16 	%p246, %rs4, 0;
	mov.b64 	%rd2750, 0;
	@%p246 bra 	$L__BB3_943;
	ld.global.u64 	%rd2750, [%rd738];
$L__BB3_943:
	sub.s32 	%r1035, %r559, %r550;
	cvt.s64.s32 	%rd1181, %r1035;
	add.s64 	%rd1182, %rd1181, %rd739;
	add.s64 	%rd2752, %rd1182, %rd2750;
	bra.uni 	$L__BB3_947;
$L__BB3_944:
	setp.ne.s16 	%p247, %rs4, 0;
	mov.b64 	%rd2751, 0;
	@%p247 bra 	$L__BB3_946;
	ld.global.u64 	%rd1184, [%rd738];
	sub.s64 	%rd2751, %rd741, %rd1184;
$L__BB3_946:
	cvt.u64.u32 	%rd1185, %r559;
	add.s64 	%rd1186, %rd1185, %rd742;
	add.s64 	%rd1187, %rd1186, %rd2751;
	not.b64 	%rd1188, %rd1187;
	add.s64 	%rd2752, %rd740, %rd1188;
$L__BB3_947:
	setp.ge.s32 	%p248, %r559, %r208;
	@%p248 bra 	$L__BB3_949;
	ld.shared.u32 	%r1036, [%r551+19456];
	shl.b64 	%rd1189, %rd2752, 2;
	add.s64 	%rd1190, %rd3, %rd1189;
	st.global.u32 	[%rd1190], %r1036;
$L__BB3_949:
	add.s32 	%r560, %r367, 5472;
	setp.lt.s32 	%p249, %r560, %r550;
	@%p249 bra 	$L__BB3_953;
	setp.ne.s16 	%p250, %rs4, 0;
	mov.b64 	%rd2753, 0;
	@%p250 bra 	$L__BB3_952;
	ld.global.u64 	%rd2753, [%rd738];
$L__BB3_952:
	sub.s32 	%r1037, %r560, %r550;
	cvt.s64.s32 	%rd1192, %r1037;
	add.s64 	%rd1193, %rd1192, %rd739;
	add.s64 	%rd2755, %rd1193, %rd2753;
	bra.uni 	$L__BB3_956;
$L__BB3_953:
	setp.ne.s16 	%p251, %rs4, 0;
	mov.b64 	%rd2754, 0;
	@%p251 bra 	$L__BB3_955;
	ld.global.u64 	%rd1195, [%rd738];
	sub.s64 	%rd2754, %rd741, %rd1195;
$L__BB3_955:
	cvt.u64.u32 	%rd1196, %r560;
	add.s64 	%rd1197, %rd1196, %rd742;
	add.s64 	%rd1198, %rd1197, %rd2754;
	not.b64 	%rd1199, %rd1198;
	add.s64 	%rd2755, %rd740, %rd1199;
$L__BB3_956:
	setp.ge.s32 	%p252, %r560, %r208;
	@%p252 bra 	$L__BB3_958;
	ld.shared.u32 	%r1038, [%r551+21888];
	shl.b64 	%rd1200, %rd2755, 2;
	add.s64 	%rd1201, %rd3, %rd1200;
	st.global.u32 	[%rd1201], %r1038;
$L__BB3_958:
	add.s32 	%r561, %r367, 6080;
	setp.lt.s32 	%p253, %r561, %r550;
	@%p253 bra 	$L__BB3_962;
	setp.ne.s16 	%p254, %rs4, 0;
	mov.b64 	%rd2756, 0;
	@%p254 bra 	$L__BB3_961;
	ld.global.u64 	%rd2756, [%rd738];
$L__BB3_961:
	sub.s32 	%r1039, %r561, %r550;
	cvt.s64.s32 	%rd1203, %r1039;
	add.s64 	%rd1204, %rd1203, %rd739;
	add.s64 	%rd2758, %rd1204, %rd2756;
	bra.uni 	$L__BB3_965;
$L__BB3_962:
	setp.ne.s16 	%p255, %rs4, 0;
	mov.b64 	%rd2757, 0;
	@%p255 bra 	$L__BB3_964;
	ld.global.u64 	%rd1206, [%rd738];
	sub.s64 	%rd2757, %rd741, %rd1206;
$L__BB3_964:
	cvt.u64.u32 	%rd1207, %r561;
	add.s64 	%rd1208, %rd1207, %rd742;
	add.s64 	%rd1209, %rd1208, %rd2757;
	not.b64 	%rd1210, %rd1209;
	add.s64 	%rd2758, %rd740, %rd1210;
$L__BB3_965:
	setp.ge.s32 	%p256, %r561, %r208;
	@%p256 bra 	$L__BB3_967;
	ld.shared.u32 	%r1040, [%r551+24320];
	shl.b64 	%rd1211, %rd2758, 2;
	add.s64 	%rd1212, %rd3, %rd1211;
	st.global.u32 	[%rd1212], %r1040;
$L__BB3_967:
	add.s32 	%r562, %r367, 6688;
	setp.lt.s32 	%p257, %r562, %r550;
	@%p257 bra 	$L__BB3_971;
	setp.ne.s16 	%p258, %rs4, 0;
	mov.b64 	%rd2759, 0;
	@%p258 bra 	$L__BB3_970;
	ld.global.u64 	%rd2759, [%rd738];
$L__BB3_970:
	sub.s32 	%r1041, %r562, %r550;
	cvt.s64.s32 	%rd1214, %r1041;
	add.s64 	%rd1215, %rd1214, %rd739;
	add.s64 	%rd2761, %rd1215, %rd2759;
	bra.uni 	$L__BB3_974;
$L__BB3_971:
	setp.ne.s16 	%p259, %rs4, 0;
	mov.b64 	%rd2760, 0;
	@%p259 bra 	$L__BB3_973;
	ld.global.u64 	%rd1217, [%rd738];
	sub.s64 	%rd2760, %rd741, %rd1217;
$L__BB3_973:
	cvt.u64.u32 	%rd1218, %r562;
	add.s64 	%rd1219, %rd1218, %rd742;
	add.s64 	%rd1220, %rd1219, %rd2760;
	not.b64 	%rd1221, %rd1220;
	add.s64 	%rd2761, %rd740, %rd1221;
$L__BB3_974:
	setp.ge.s32 	%p260, %r562, %r208;
	@%p260 bra 	$L__BB3_976;
	ld.shared.u32 	%r1042, [%r551+26752];
	shl.b64 	%rd1222, %rd2761, 2;
	add.s64 	%rd1223, %rd3, %rd1222;
	st.global.u32 	[%rd1223], %r1042;
$L__BB3_976:
	add.s32 	%r563, %r367, 7296;
	setp.lt.s32 	%p261, %r563, %r550;
	@%p261 bra 	$L__BB3_980;
	setp.ne.s16 	%p262, %rs4, 0;
	mov.b64 	%rd2762, 0;
	@%p262 bra 	$L__BB3_979;
	ld.global.u64 	%rd2762, [%rd738];
$L__BB3_979:
	sub.s32 	%r1043, %r563, %r550;
	cvt.s64.s32 	%rd1225, %r1043;
	add.s64 	%rd1226, %rd1225, %rd739;
	add.s64 	%rd2764, %rd1226, %rd2762;
	bra.uni 	$L__BB3_983;
$L__BB3_980:
	setp.ne.s16 	%p263, %rs4, 0;
	mov.b64 	%rd2763, 0;
	@%p263 bra 	$L__BB3_982;
	ld.global.u64 	%rd1228, [%rd738];
	sub.s64 	%rd2763, %rd741, %rd1228;
$L__BB3_982:
	cvt.u64.u32 	%rd1229, %r563;
	add.s64 	%rd1230, %rd1229, %rd742;
	add.s64 	%rd1231, %rd1230, %rd2763;
	not.b64 	%rd1232, %rd1231;
	add.s64 	%rd2764, %rd740, %rd1232;
$L__BB3_983:
	setp.ge.s32 	%p264, %r563, %r208;
	@%p264 bra 	$L__BB3_985;
	ld.shared.u32 	%r1044, [%r551+29184];
	shl.b64 	%rd1233, %rd2764, 2;
	add.s64 	%rd1234, %rd3, %rd1233;
	st.global.u32 	[%rd1234], %r1044;
$L__BB3_985:
	add.s32 	%r564, %r367, 7904;
	setp.lt.s32 	%p265, %r564, %r550;
	@%p265 bra 	$L__BB3_989;
	setp.ne.s16 	%p266, %rs4, 0;
	mov.b64 	%rd2765, 0;
	@%p266 bra 	$L__BB3_988;
	ld.global.u64 	%rd2765, [%rd738];
$L__BB3_988:
	sub.s32 	%r1045, %r564, %r550;
	cvt.s64.s32 	%rd1236, %r1045;
	add.s64 	%rd1237, %rd1236, %rd739;
	add.s64 	%rd2767, %rd1237, %rd2765;
	bra.uni 	$L__BB3_992;
$L__BB3_989:
	setp.ne.s16 	%p267, %rs4, 0;
	mov.b64 	%rd2766, 0;
	@%p267 bra 	$L__BB3_991;
	ld.global.u64 	%rd1239, [%rd738];
	sub.s64 	%rd2766, %rd741, %rd1239;
$L__BB3_991:
	cvt.u64.u32 	%rd1240, %r564;
	add.s64 	%rd1241, %rd1240, %rd742;
	add.s64 	%rd1242, %rd1241, %rd2766;
	not.b64 	%rd1243, %rd1242;
	add.s64 	%rd2767, %rd740, %rd1243;
$L__BB3_992:
	setp.ge.s32 	%p268, %r564, %r208;
	@%p268 bra 	$L__BB3_994;
	ld.shared.u32 	%r1046, [%r551+31616];
	shl.b64 	%rd1244, %rd2767, 2;
	add.s64 	%rd1245, %rd3, %rd1244;
	st.global.u32 	[%rd1245], %r1046;
$L__BB3_994:
	add.s32 	%r565, %r367, 8512;
	setp.lt.s32 	%p269, %r565, %r550;
	@%p269 bra 	$L__BB3_998;
	setp.ne.s16 	%p270, %rs4, 0;
	mov.b64 	%rd2768, 0;
	@%p270 bra 	$L__BB3_997;
	ld.global.u64 	%rd2768, [%rd738];
$L__BB3_997:
	sub.s32 	%r1047, %r565, %r550;
	cvt.s64.s32 	%rd1247, %r1047;
	add.s64 	%rd1248, %rd1247, %rd739;
	add.s64 	%rd2770, %rd1248, %rd2768;
	bra.uni 	$L__BB3_1001;
$L__BB3_998:
	setp.ne.s16 	%p271, %rs4, 0;
	mov.b64 	%rd2769, 0;
	@%p271 bra 	$L__BB3_1000;
	ld.global.u64 	%rd1250, [%rd738];
	sub.s64 	%rd2769, %rd741, %rd1250;
$L__BB3_1000:
	cvt.u64.u32 	%rd1251, %r565;
	add.s64 	%rd1252, %rd1251, %rd742;
	add.s64 	%rd1253, %rd1252, %rd2769;
	not.b64 	%rd1254, %rd1253;
	add.s64 	%rd2770, %rd740, %rd1254;
$L__BB3_1001:
	setp.ge.s32 	%p272, %r565, %r208;
	@%p272 bra 	$L__BB3_1003;
	ld.shared.u32 	%r1048, [%r551+34048];
	shl.b64 	%rd1255, %rd2770, 2;
	add.s64 	%rd1256, %rd3, %rd1255;
	st.global.u32 	[%rd1256], %r1048;
$L__BB3_1003:
	add.s32 	%r566, %r367, 9120;
	setp.lt.s32 	%p273, %r566, %r550;
	@%p273 bra 	$L__BB3_1007;
	setp.ne.s16 	%p274, %rs4, 0;
	mov.b64 	%rd2771, 0;
	@%p274 bra 	$L__BB3_1006;
	ld.global.u64 	%rd2771, [%rd738];
$L__BB3_1006:
	sub.s32 	%r1049, %r566, %r550;
	cvt.s64.s32 	%rd1258, %r1049;
	add.s64 	%rd1259, %rd1258, %rd739;
	add.s64 	%rd2773, %rd1259, %rd2771;
	bra.uni 	$L__BB3_1010;
$L__BB3_1007:
	setp.ne.s16 	%p275, %rs4, 0;
	mov.b64 	%rd2772, 0;
	@%p275 bra 	$L__BB3_1009;
	ld.global.u64 	%rd1261, [%rd738];
	sub.s64 	%rd2772, %rd741, %rd1261;
$L__BB3_1009:
	cvt.u64.u32 	%rd1262, %r566;
	add.s64 	%rd1263, %rd1262, %rd742;
	add.s64 	%rd1264, %rd1263, %rd2772;
	not.b64 	%rd1265, %rd1264;
	add.s64 	%rd2773, %rd740, %rd1265;
$L__BB3_1010:
	setp.ge.s32 	%p276, %r566, %r208;
	@%p276 bra 	$L__BB3_1012;
	ld.shared.u32 	%r1050, [%r551+36480];
	shl.b64 	%rd1266, %rd2773, 2;
	add.s64 	%rd1267, %rd3, %rd1266;
	st.global.u32 	[%rd1267], %r1050;
$L__BB3_1012:
	add.s32 	%r567, %r367, 9728;
	setp.lt.s32 	%p277, %r567, %r550;
	@%p277 bra 	$L__BB3_1016;
	setp.ne.s16 	%p278, %rs4, 0;
	mov.b64 	%rd2774, 0;
	@%p278 bra 	$L__BB3_1015;
	ld.global.u64 	%rd2774, [%rd738];
$L__BB3_1015:
	sub.s32 	%r1051, %r567, %r550;
	cvt.s64.s32 	%rd1269, %r1051;
	add.s64 	%rd1270, %rd1269, %rd739;
	add.s64 	%rd2776, %rd1270, %rd2774;
	bra.uni 	$L__BB3_1019;
$L__BB3_1016:
	setp.ne.s16 	%p279, %rs4, 0;
	mov.b64 	%rd2775, 0;
	@%p279 bra 	$L__BB3_1018;
	ld.global.u64 	%rd1272, [%rd738];
	sub.s64 	%rd2775, %rd741, %rd1272;
$L__BB3_1018:
	cvt.u64.u32 	%rd1273, %r567;
	add.s64 	%rd1274, %rd1273, %rd742;
	add.s64 	%rd1275, %rd1274, %rd2775;
	not.b64 	%rd1276, %rd1275;
	add.s64 	%rd2776, %rd740, %rd1276;
$L__BB3_1019:
	setp.ge.s32 	%p280, %r567, %r208;
	@%p280 bra 	$L__BB3_1021;
	ld.shared.u32 	%r1052, [%r551+38912];
	shl.b64 	%rd1277, %rd2776, 2;
	add.s64 	%rd1278, %rd3, %rd1277;
	st.global.u32 	[%rd1278], %r1052;
$L__BB3_1021:
	add.s32 	%r568, %r367, 10336;
	setp.lt.s32 	%p281, %r568, %r550;
	@%p281 bra 	$L__BB3_1025;
	setp.ne.s16 	%p282, %rs4, 0;
	mov.b64 	%rd2777, 0;
	@%p282 bra 	$L__BB3_1024;
	ld.global.u64 	%rd2777, [%rd738];
$L__BB3_1024:
	sub.s32 	%r1053, %r568, %r550;
	cvt.s64.s32 	%rd1280, %r1053;
	add.s64 	%rd1281, %rd1280, %rd739;
	add.s64 	%rd2779, %rd1281, %rd2777;
	bra.uni 	$L__BB3_1028;
$L__BB3_1025:
	setp.ne.s16 	%p283, %rs4, 0;
	mov.b64 	%rd2778, 0;
	@%p283 bra 	$L__BB3_1027;
	ld.global.u64 	%rd1283, [%rd738];
	sub.s64 	%rd2778, %rd741, %rd1283;
$L__BB3_1027:
	cvt.u64.u32 	%rd1284, %r568;
	add.s64 	%rd1285, %rd1284, %rd742;
	add.s64 	%rd1286, %rd1285, %rd2778;
	not.b64 	%rd1287, %rd1286;
	add.s64 	%rd2779, %rd740, %rd1287;
$L__BB3_1028:
	setp.ge.s32 	%p284, %r568, %r208;
	@%p284 bra 	$L__BB3_1030;
	ld.shared.u32 	%r1054, [%r551+41344];
	shl.b64 	%rd1288, %rd2779, 2;
	add.s64 	%rd1289, %rd3, %rd1288;
	st.global.u32 	[%rd1289], %r1054;
$L__BB3_1030:
	add.s32 	%r569, %r367, 10944;
	setp.lt.s32 	%p285, %r569, %r550;
	@%p285 bra 	$L__BB3_1034;
	setp.ne.s16 	%p286, %rs4, 0;
	mov.b64 	%rd2780, 0;
	@%p286 bra 	$L__BB3_1033;
	ld.global.u64 	%rd2780, [%rd738];
$L__BB3_1033:
	sub.s32 	%r1055, %r569, %r550;
	cvt.s64.s32 	%rd1291, %r1055;
	add.s64 	%rd1292, %rd1291, %rd739;
	add.s64 	%rd2782, %rd1292, %rd2780;
	bra.uni 	$L__BB3_1037;
$L__BB3_1034:
	setp.ne.s16 	%p287, %rs4, 0;
	mov.b64 	%rd2781, 0;
	@%p287 bra 	$L__BB3_1036;
	ld.global.u64 	%rd1294, [%rd738];
	sub.s64 	%rd2781, %rd741, %rd1294;
$L__BB3_1036:
	cvt.u64.u32 	%rd1295, %r569;
	add.s64 	%rd1296, %rd1295, %rd742;
	add.s64 	%rd1297, %rd1296, %rd2781;
	not.b64 	%rd1298, %rd1297;
	add.s64 	%rd2782, %rd740, %rd1298;
$L__BB3_1037:
	setp.ge.s32 	%p288, %r569, %r208;
	@%p288 bra 	$L__BB3_1039;
	ld.shared.u32 	%r1056, [%r551+43776];
	shl.b64 	%rd1299, %rd2782, 2;
	add.s64 	%rd1300, %rd3, %rd1299;
	st.global.u32 	[%rd1300], %r1056;
$L__BB3_1039:
	mov.u32 	%r1515, %tid.x;
	setp.ne.s32 	%p529, %r1515, 0;
	@%p529 bra 	$L__BB3_1047;
	ld.param.u8 	%rs197, [%rd1+1];
	setp.eq.s16 	%p530, %rs197, 0;
	@%p530 bra 	$L__BB3_1044;
	ld.param.u8 	%rs198, [%rd1];
	setp.ne.s16 	%p531, %rs198, 0;
	mov.b64 	%rd2783, 0;
	@%p531 bra 	$L__BB3_1043;
	ld.param.u64 	%rd1676, [%rd1+24];
	cvta.to.global.u64 	%rd1677, %rd1676;
	ld.global.u64 	%rd2783, [%rd1677];
$L__BB3_1043:
	ld.param.u64 	%rd2478, [_ZN3cub18CUB_300001_SM_10006detail6select23DeviceSelectSweepKernelINS2_10policy_hubIjNS0_8NullTypeElLb0ELNS0_10SelectImplE2EE10Policy1000EPjPS5_S9_PmNS0_13ScanTileStateIiLb1EEE11IsProducingS5_iNS2_19streaming_context_tIlLb1EEELS6_2EEEvT0_T1_T2_T3_T4_T5_T6_T7_iT8_NS1_7vsmem_tE_param_3];
	cvt.s64.s32 	%rd1678, %r2524;
	add.s64 	%rd1679, %rd2783, %rd1678;
	cvta.to.global.u64 	%rd1680, %rd2478;
	st.global.u64 	[%rd1680], %rd1679;
	bra.uni 	$L__BB3_1047;
$L__BB3_1044:
	ld.param.u8 	%rs199, [%rd1];
	setp.ne.s16 	%p532, %rs199, 0;
	mov.b64 	%rd2784, 0;
	@%p532 bra 	$L__BB3_1046;
	ld.param.u64 	%rd1682, [%rd1+24];
	cvta.to.global.u64 	%rd1683, %rd1682;
	ld.global.u64 	%rd2784, [%rd1683];
$L__BB3_1046:
	cvt.s64.s32 	%rd1684, %r2524;
	add.s64 	%rd1685, %rd2784, %rd1684;
	ld.param.u64 	%rd1686, [%rd1+32];
	cvta.to.global.u64 	%rd1687, %rd1686;
	st.global.u64 	[%rd1687], %rd1685;
$L__BB3_1047:
	ret;

}
	// .globl	_ZN3cub18CUB_300001_SM_10006detail6select23DeviceSelectSweepKernelINS2_10policy_hubI5tokenNS0_8NullTypeElLb0ELNS0_10SelectImplE2EE10Policy1000EPS5_PS6_SA_PmNS0_13ScanTileStateIiLb1EEE8IsIgnoreS6_iNS2_19streaming_context_tIlLb1EEELS7_2EEEvT0_T1_T2_T3_T4_T5_T6_T7_iT8_NS1_7vsmem_tE
.visible .entry _ZN3cub18CUB_300001_SM_10006detail6select23DeviceSelectSweepKernelINS2_10policy_hubI5tokenNS0_8NullTypeElLb0ELNS0_10SelectImplE2EE10Policy1000EPS5_PS6_SA_PmNS0_13ScanTileStateIiLb1EEE8IsIgnoreS6_iNS2_19streaming_context_tIlLb1EEELS7_2EEEvT0_T1_T2_T3_T4_T5_T6_T7_iT8_NS1_7vsmem_tE(
	.param .u64 .ptr .align 1 _ZN3cub18CUB_300001_SM_10006detail6select23DeviceSelectSweepKernelINS2_10policy_hubI5tokenNS0_8NullTypeElLb0ELNS0_10SelectImplE2EE10Policy1000EPS5_PS6_SA_PmNS0_13ScanTileStateIiLb1EEE8IsIgnoreS6_iNS2_19streaming_context_tIlLb1EEELS7_2EEEvT0_T1_T2_T3_T4_T5_T6_T7_iT8_NS1_7vsmem_tE_param_0,
	.param .u64 .ptr .align 1 _ZN3cub18CUB_300001_SM_10006detail6select23DeviceSelectSweepKernelINS2_10policy_hubI5tokenNS0_8NullTypeElLb0ELNS0_10SelectImplE2EE10Policy1000EPS5_PS6_SA_PmNS0_13ScanTileStateIiLb1EEE8IsIgnoreS6_iNS2_19streaming_context_tIlLb1EEELS7_2EEEvT0_T1_T2_T3_T4_T5_T6_T7_iT8_NS1_7vsmem_tE_param_1,
	.param .u64 .ptr .align 1 _ZN3cub18CUB_300001_SM_10006detail6select23DeviceSelectSweepKernelINS2_10policy_hubI5tokenNS0_8NullTypeElLb0ELNS0_10SelectImplE2EE10Policy1000EPS5_PS6_SA_PmNS0_13ScanTileStateIiLb1EEE8IsIgnoreS6_iNS2_19streaming_context_tIlLb1EEELS7_2EEEvT0_T1_T2_T3_T4_T5_T6_T7_iT8_NS1_7vsmem_tE_param_2,
	.param .u64 .ptr .align 1 _ZN3cub18CUB_300001_SM_10006detail6select23DeviceSelectSweepKernelINS2_10policy_hubI5tokenNS0_8NullTypeElLb0ELNS0_10SelectImplE2EE10Policy1000EPS5_PS6_SA_PmNS0_13ScanTileStateIiLb1EEE8IsIgnoreS6_iNS2_19streaming_context_tIlLb1EEELS7_2EEEvT0_T1_T2_T3_T4_T5_T6_T7_iT8_NS1_7vsmem_tE_param_3,
	.param .align 8 .b8 _ZN3cub18CUB_300001_SM_10006detail6select23DeviceSelectSweepKernelINS2_10policy_hubI5tokenNS0_8NullTypeElLb0ELNS0_10SelectImplE2EE10Policy1000EPS5_PS6_SA_PmNS0_13ScanTileStateIiLb1EEE8IsIgnoreS6_iNS2_19streaming_context_tIlLb1EEELS7_2EEEvT0_T1_T2_T3_T4_T5_T6_T7_iT8_NS1_7vsmem_tE_param_4[8],
	.param .align 1 .b8 _ZN3cub18CUB_300001_SM_10006detail6select23DeviceSelectSweepKernelINS2_10policy_hubI5tokenNS0_8NullTypeElLb0ELNS0_10SelectImplE2EE10Policy1000EPS5_PS6_SA_PmNS0_13ScanTileStateIiLb1EEE8IsIgnoreS6_iNS2_19streaming_context_tIlLb1EEELS7_2EEEvT0_T1_T2_T3_T4_T5_T6_T7_iT8_NS1_7vsmem_tE_param_5[1],
	.param .align 1 .b8 _ZN3cub18CUB_300001_SM_10006detail6select23DeviceSelectSweepKernelINS2_10policy_hubI5tokenNS0_8NullTypeElLb0ELNS0_10SelectImplE2EE10Policy1000EPS5_PS6_SA_PmNS0_13ScanTileStateIiLb1EEE8IsIgnoreS6_iNS2_19streaming_context_tIlLb1EEELS7_2EEEvT0_T1_T2_T3_T4_T5_T6_T7_iT8_NS1_7vsmem_tE_param_6[1],
	.param .u32 _ZN3cub18CUB_300001_SM_10006detail6select23DeviceSelectSweepKernelINS2_10policy_hubI5tokenNS0_8NullTypeElLb0ELNS0_10SelectImplE2EE10Policy1000EPS5_PS6_SA_PmNS0_13ScanTileStateIiLb1EEE8IsIgnoreS6_iNS2_19streaming_context_tIlLb1EEELS7_2EEEvT0_T1_T2_T3_T4_T5_T6_T7_iT8_NS1_7vsmem_tE_param_7,
	.param .u32 _ZN3cub18CUB_300001_SM_10006detail6select23DeviceSelectSweepKernelINS2_10policy_hubI5tokenNS0_8NullTypeElLb0ELNS0_10SelectImplE2EE10Policy1000EPS5_PS6_SA_PmNS0_13ScanTileStateIiLb1EEE8IsIgnoreS6_iNS2_19streaming_context_tIlLb1EEELS7_2EEEvT0_T1_T2_T3_T4_T5_T6_T7_iT8_NS1_7vsmem_tE_param_8,
	.param .align 8 .b8 _ZN3cub18CUB_300001_SM_10006detail6select23DeviceSelectSweepKernelINS2_10policy_hubI5tokenNS0_8NullTypeElLb0ELNS0_10SelectImplE2EE10Policy1000EPS5_PS6_SA_PmNS0_13ScanTileStateIiLb1EEE8IsIgnoreS6_iNS2_19streaming_context_tIlLb1EEELS7_2EEEvT0_T1_T2_T3_T4_T5_T6_T7_iT8_NS1_7vsmem_tE_param_9[40],
	.param .align 8 .b8 _ZN3cub18CUB_300001_SM_10006detail6select23DeviceSelectSweepKernelINS2_10policy_hubI5tokenNS0_8NullTypeElLb0ELNS0_10SelectImplE2EE10Policy1000EPS5_PS6_SA_PmNS0_13ScanTileStateIiLb1EEE8IsIgnoreS6_iNS2_19streaming_context_tIlLb1EEELS7_2EEEvT0_T1_T2_T3_T4_T5_T6_T7_iT8_NS1_7vsmem_tE_param_10[8]
)
.maxntid 128
{
	.reg .pred 	%p<199>;
	.reg .b16 	%rs<108>;
	.reg .b32 	%r<1261>;
	.reg .b64 	%rd<415>;
	// demoted variable
	.shared .align 16 .b8 _ZZN3cub18CUB_300001_SM_10006detail6select23DeviceSelectSweepKernelINS2_10policy_hubI5tokenNS0_8NullTypeElLb0ELNS0_10SelectImplE2EE10Policy1000EPS5_PS6_SA_PmNS0_13ScanTileStateIiLb1EEE8IsIgnoreS6_iNS2_19streaming_context_tIlLb1EEELS7_2EEEvT0_T1_T2_T3_T4_T5_T6_T7_iT8_NS1_7vsmem_tEE19static_temp_storage[4608];
	ld.param.u64 	%rd4, [_ZN3cub18CUB_300001_SM_10006detail6select23DeviceSelectSweepKernelINS2_10policy_hubI5tokenNS0_8NullTypeElLb0ELNS0_10SelectImplE2EE10Policy1000EPS5_PS6_SA_PmNS0_13ScanTileStateIiLb1EEE8IsIgnoreS6_iNS2_19streaming_context_tIlLb1EEELS7_2EEEvT0_T1_T2_T3_T4_T5_T6_T7_iT8_NS1_7vsmem_tE_param_4];
	ld.param.u64 	%rd150, [_ZN3cub18CUB_300001_SM_10006detail6select23DeviceSelectSweepKernelINS2_10policy_hubI5tokenNS0_8NullTypeElLb0ELNS0_10SelectImplE2EE10Policy1000EPS5_PS6_SA_PmNS0_13ScanTileStateIiLb1EEE8IsIgnoreS6_iNS2_19streaming_context_tIlLb1EEELS7_2EEEvT0_T1_T2_T3_T4_T5_T6_T7_iT8_NS1_7vsmem_tE_param_0];
	ld.param.u64 	%rd151, [_ZN3cub18CUB_300001_SM_10006detail6select23DeviceSelectSweepKernelINS2_10policy_hubI5tokenNS0_8NullTypeElLb0ELNS0_10SelectImplE2EE10Policy1000EPS5_PS6_SA_PmNS0_13ScanTileStateIiLb1EEE8IsIgnoreS6_iNS2_19streaming_context_tIlLb1EEELS7_2EEEvT0_T1_T2_T3_T4_T5_T6_T7_iT8_NS1_7vsmem_tE_param_2];
	ld.param.u32 	%r193, [_ZN3cub18CUB_300001_SM_10006detail6select23DeviceSelectSweepKernelINS2_10policy_hubI5tokenNS0_8NullTypeElLb0ELNS0_10SelectImplE2EE10Policy1000EPS5_PS6_SA_PmNS0_13ScanTileStateIiLb1EEE8IsIgnoreS6_iNS2_19streaming_context_tIlLb1EEELS7_2EEEvT0_T1_T2_T3_T4_T5_T6_T7_iT8_NS1_7vsmem_tE_param_7];
	ld.param.u32 	%r194, [_ZN3cub18CUB_300001_SM_10006detail6select23DeviceSelectSweepKernelINS2_10policy_hubI5tokenNS0_8NullTypeElLb0ELNS0_10SelectImplE2EE10Policy1000EPS5_PS6_SA_PmNS0_13ScanTileStateIiLb1EEE8IsIgnoreS6_iNS2_19streaming_context_tIlLb1EEELS7_2EEEvT0_T1_T2_T3_T4_T5_T6_T7_iT8_NS1_7vsmem_tE_param_8];
	mov.b64 	%rd149, _ZN3cub18CUB_300001_SM_10006detail6select23DeviceSelectSweepKernelINS2_10policy_hubI5tokenNS0_8NullTypeElLb0ELNS0_10SelectImplE2EE10Policy1000EPS5_PS6_SA_PmNS0_13ScanTileStateIiLb1EEE8IsIgnoreS6_iNS2_19streaming_context_tIlLb1EEELS7_2EEEvT0_T1_T2_T3_T4_T5_T6_T7_iT8_NS1_7vsmem_tE_param_9;
	mov.u64 	%rd1, %rd149;
	cvta.to.global.u64 	%rd2, %rd150;
	cvta.to.global.u64 	%rd3, %rd151;
	mov.u32 	%r195, %ctaid.x;
	mov.u32 	%r196, %nctaid.y;
	mov.u32 	%r197, %ctaid.y;
	mad.lo.s32 	%r1, %r195, %r196, %r197;
	shl.b32 	%r2, %r1, 9;
	add.s32 	%r198, %r194, -1;
	setp.ge.s32 	%p9, %r1, %r198;
	@%p9 bra 	$L__BB4_91;
	setp.ne.s32 	%p114, %r1, 0;
	@%p114 bra 	$L__BB4_35;
	ld.param.u8 	%rs87, [%rd1];
	setp.eq.s16 	%p172, %rs87, 0;
	ld.param.u64 	%rd323, [%rd1+16];
	selp.b64 	%rd324, %rd323, 0, %p172;
	cvt.u64.u32 	%rd325, %r2;
	add.s64 	%rd326, %rd324, %rd325;
	mov.u32 	%r3, %tid.x;
	shl.b32 	%r4, %r3, 2;
	cvt.u64.u32 	%rd327, %r4;
	add.s64 	%rd328, %rd326, %rd327;
	mad.lo.s64 	%rd329, %rd328, 9, %rd2;
	ld.global.u8 	%r1055, [%rd329];
	ld.global.u8 	%r1056, [%rd329+1];
	shl.b32 	%r1057, %r1056, 8;
	or.b32  	%r1058, %r1057, %r1055;
	ld.global.u8 	%r1059, [%rd329+2];
	shl.b32 	%r1060, %r1059, 16;
	ld.global.u8 	%r1061, [%rd329+3];
	shl.b32 	%r1062, %r1061, 24;
	or.b32  	%r1063, %r1062, %r1060;
	or.b32  	%r5, %r1063, %r1058;
	ld.global.u8 	%r1064, [%rd329+4];
	ld.global.u8 	%r1065, [%rd329+5];
	shl.b32 	%r1066, %r1065, 8;
	or.b32  	%r1067, %r1066, %r1064;
	ld.global.u8 	%r1068, [%rd329+6];
	shl.b32 	%r1069, %r1068, 16;
	ld.global.u8 	%r1070, [%rd329+7];
	shl.b32 	%r1071, %r1070, 24;
	or.b32  	%r1072, %r1071, %r1069;
	or.b32  	%r6, %r1072, %r1067;
	ld.global.u8 	%rs1, [%rd329+8];
	ld.global.u8 	%r1073, [%rd329+9];
	ld.global.u8 	%r1074, [%rd329+10];
	shl.b32 	%r1075, %r1074, 8;
	or.b32  	%r1076, %r1075, %r1073;
	ld.global.u8 	%r1077, [%rd329+11];
	shl.b32 	%r1078, %r1077, 16;
	ld.global.u8 	%r1079, [%rd329+12];
	shl.b32 	%r1080, %r1079, 24;
	or.b32  	%r1081, %r1080, %r1078;
	or.b32  	%r7, %r1081, %r1076;
	ld.global.u8 	%r1082, [%rd329+13];
	ld.global.u8 	%r1083, [%rd329+14];
	shl.b32 	%r1084, %r1083, 8;
	or.b32  	%r1085, %r1084, %r1082;
	ld.global.u8 	%r1086, [%rd329+15];
	shl.b32 	%r1087, %r1086, 16;
	ld.global.u8 	%r1088, [%rd329+16];
	shl.b32 	%r1089, %r1088, 24;
	or.b32  	%r1090, %r1089, %r1087;
	or.b32  	%r8, %r1090, %r1085;
	ld.global.u8 	%rs2, [%rd329+17];
	ld.global.u8 	%r1091, [%rd329+18];
	ld.global.u8 	%r1092, [%rd329+19];
	shl.b32 	%r1093, %r1092, 8;
	or.b32  	%r1094, %r1093, %r1091;
	ld.global.u8 	%r1095, [%rd329+20];
	shl.b32 	%r1096, %r1095, 16;
	ld.global.u8 	%r1097, [%rd329+21];
	shl.b32 	%r1098, %r1097, 24;
	or.b32  	%r1099, %r1098, %r1096;
	or.b32  	%r9, %r1099, %r1094;
	ld.global.u8 	%r1100, [%rd329+22];
	ld.global.u8 	%r1101, [%rd329+23];
	shl.b32 	%r1102, %r1101, 8;
	or.b32  	%r1103, %r1102, %r1100;
	ld.global.u8 	%r1104, [%rd329+24];
	shl.b32 	%r1105, %r1104, 16;
	ld.global.u8 	%r1106, [%rd329+25];
	shl.b32 	%r1107, %r1106, 24;
	or.b32  	%r1108, %r1107, %r1105;
	or.b32  	%r10, %r1108, %r1103;
	ld.global.u8 	%rs3, [%rd329+26];
	ld.global.u8 	%r1109, [%rd329+27];
	ld.global.u8 	%r1110, [%rd329+28];
	shl.b32 	%r1111, %r1110, 8;
	or.b32  	%r1112, %r1111, %r1109;
	ld.global.u8 	%r1113, [%rd329+29];
	shl.b32 	%r1114, %r1113, 16;
	ld.global.u8 	%r1115, [%rd329+30];
	shl.b32 	%r1116, %r1115, 24;
	or.b32  	%r1117, %r1116, %r1114;
	or.b32  	%r11, %r1117, %r1112;
	ld.global.u8 	%r1118, [%rd329+31];
	ld.global.u8 	%r1119, [%rd329+32];
	shl.b32 	%r1120, %r1119, 8;
	or.b32  	%r1121, %r1120, %r1118;
	ld.global.u8 	%r1122, [%rd329+33];
	shl.b32 	%r1123, %r1122, 16;
	ld.global.u8 	%r1124, [%rd329+34];
	shl.b32 	%r1125, %r1124, 24;
	or.b32  	%r1126, %r1125, %r1123;
	or.b32  	%r12, %r1126, %r1121;
	ld.global.u8 	%rs4, [%rd329+35];
	setp.ne.s16 	%p173, %rs1, 0;
	selp.u32 	%r13, 1, 0, %p173;
	setp.ne.s16 	%p174, %rs2, 0;
	selp.u32 	%r14, 1, 0, %p174;
	setp.ne.s16 	%p175, %rs3, 0;
	selp.u32 	%r15, 1, 0, %p175;
	setp.ne.s16 	%p176, %rs4, 0;
	selp.u32 	%r1127, 1, 0, %p176;
	bar.sync 	0;
	add.s32 	%r16, %r14, %r13;
	add.s32 	%r17, %r16, %r15;
	add.s32 	%r1029, %r17, %r1127;
	shr.u32 	%r19, %r3, 5;
	// begin inline asm
	mov.u32 %r1024, %laneid;
	// end inline asm
	mov.b32 	%r1027, 1;
	mov.b32 	%r1052, 0;
	mov.b32 	%r1054, -1;
	// begin inline asm
	{  .reg .s32 r0;  .reg .pred p;  shfl.sync.up.b32 r0|p, %r1029, %r1027, %r1052, %r1054;  @p add.s32 r0, r0, %r1029;  mov.s32 %r1025, r0;}
	// end inline asm
	mov.b32 	%r1033, 2;
	// begin inline asm
	{  .reg .s32 r0;  .reg .pred p;  shfl.sync.up.b32 r0|p, %r1025, %r1033, %r1052, %r1054;  @p add.s32 r0, r0, %r1025;  mov.s32 %r1031, r0;}
	// end inline asm
	mov.b32 	%r1039, 4;
	// begin inline asm
	{  .reg .s32 r0;  .reg .pred p;  shfl.sync.up.b32 r0|p, %r1031, %r1039, %r1052, %r1054;  @p add.s32 r0, r0, %r1031;  mov.s32 %r1037, r0;}
	// end inline asm
	mov.b32 	%r1045, 8;
	// begin inline asm
	{  .reg .s32 r0;  .reg .pred p;  shfl.sync.up.b32 r0|p, %r1037, %r1045, %r1052, %r1054;  @p add.s32 r0, r0, %r1037;  mov.s32 %r1043, r0;}
	// end inline asm
	mov.b32 	%r1051, 16;
	// begin inline asm
	{  .reg .s32 r0;  .reg .pred p;  shfl.sync.up.b32 r0|p, %r1043, %r1051, %r1052, %r1054;  @p add.s32 r0, r0, %r1043;  mov.s32 %r1049, r0;}
	// end inline asm
	setp.ne.s32 	%p177, %r1024, 31;
	@%p177 bra 	$L__BB4_4;
	shl.b32 	%r1128, %r19, 2;
	mov.u32 	%r1129, _ZZN3cub18CUB_300001_SM_10006detail6select23DeviceSelectSweepKernelINS2_10policy_hubI5tokenNS0_8NullTypeElLb0ELNS0_10SelectImplE2EE10Policy1000EPS5_PS6_SA_PmNS0_13ScanTileStateIiLb1EEE8IsIgnoreS6_iNS2_19streaming_context_tIlLb1EEELS7_2EEEvT0_T1_T2_T3_T4_T5_T6_T7_iT8_NS1_7vsmem_tEE19static_temp_storage;
	add.s32 	%r1130, %r1129, %r1128;
	st.shared.u32 	[%r1130], %r1049;
$L__BB4_4:
	bar.sync 	0;
	ld.shared.v4.u32 	{%r1131, %r1132, %r1133, %r1134}, [_ZZN3cub18CUB_300001_SM_10006detail6select23DeviceSelectSweepKernelINS2_10policy_hubI5tokenNS0_8NullTypeElLb0ELNS0_10SelectImplE2EE10Policy1000EPS5_PS6_SA_PmNS0_13ScanTileStateIiLb1EEE8IsIgnoreS6_iNS2_19streaming_context_tIlLb1EEELS7_2EEEvT0_T1_T2_T3_T4_T5_T6_T7_iT8_NS1_7vsmem_tEE19static_temp_storage];
	add.s32 	%r1135, %r1132, %r1131;
	setp.eq.s32 	%p178, %r19, 2;
	selp.b32 	%r1136, %r1135, %r1131, %p178;
	add.s32 	%r1137, %r1135, %r1133;
	setp.eq.s32 	%p179, %r19, 3;
	selp.b32 	%r1138, %r1137, %r1136, %p179;
	add.s32 	%r22, %r1137, %r1134;
	setp.lt.u32 	%p180, %r3, 32;
	selp.b32 	%r1139, 0, %r1138, %p180;
	setp.eq.s32 	%p181, %r1024, 0;
	sub.s32 	%r1140, %r1049, %r1029;
	selp.b32 	%r1141, 0, %r1140, %p181;
	add.s32 	%r23, %r1139, %r1141;
	setp.ne.s32 	%p182, %r3, 0;
	@%p182 bra 	$L__BB4_6;
	add.s64 	%rd330, %rd4, 256;
	mov.b32 	%r1142, 101;
	// begin inline asm
	st.relaxed.gpu.v2.u32 [%rd330], {%r1142, %r22};
	// end inline asm
$L__BB4_6:
	setp.ne.s16 	%p183, %rs4, 0;
	setp.ne.s16 	%p184, %rs3, 0;
	setp.ne.s16 	%p185, %rs2, 0;
	setp.ne.s16 	%p186, %rs1, 0;
	bar.sync 	0;
	sub.s32 	%r24, 512, %r22;
	sub.s32 	%r1144, %r4, %r23;
	add.s32 	%r1145, %r23, %r24;
	selp.b32 	%r1146, %r1145, %r1144, %p186;
	mov.u32 	%r1147, _ZZN3cub18CUB_300001_SM_10006detail6select23DeviceSelectSweepKernelINS2_10policy_hubI5tokenNS0_8NullTypeElLb0ELNS0_10SelectImplE2EE10Policy1000EPS5_PS6_SA_PmNS0_13ScanTileStateIiLb1EEE8IsIgnoreS6_iNS2_19streaming_context_tIlLb1EEELS7_2EEEvT0_T1_T2_T3_T4_T5_T6_T7_iT8_NS1_7vsmem_tEE19static_temp_storage;
	mad.lo.s32 	%r1148, %r1146, 9, %r1147;
	shr.u32 	%r1149, %r5, 24;
	st.shared.u8 	[%r1148+3], %r1149;
	shr.u32 	%r1150, %r5, 16;
	st.shared.u8 	[%r1148+2], %r1150;
	shr.u32 	%r1151, %r5, 8;
	st.shared.u8 	[%r1148+1], %r1151;
	st.shared.u8 	[%r1148], %r5;
	shr.u32 	%r1152, %r6, 24;
	st.shared.u8 	[%r1148+7], %r1152;
	shr.u32 	%r1153, %r6, 16;
	st.shared.u8 	[%r1148+6], %r1153;
	shr.u32 	%r1154, %r6, 8;
	st.shared.u8 	[%r1148+5], %r1154;
	st.shared.u8 	[%r1148+4], %r6;
	st.shared.u8 	[%r1148+8], %rs1;
	add.s32 	%r1155, %r23, %r13;
	sub.s32 	%r1156, %r4, %r1155;
	add.s32 	%r1157, %r1156, 1;
	add.s32 	%r1158, %r1145, %r13;
	selp.b32 	%r1159, %r1158, %r1157, %p185;
	mad.lo.s32 	%r1160, %r1159, 9, %r1147;
	shr.u32 	%r1161, %r7, 24;
	st.shared.u8 	[%r1160+3], %r1161;
	shr.u32 	%r1162, %r7, 16;
	st.shared.u8 	[%r1160+2], %r1162;
	shr.u32 	%r1163, %r7, 8;
	st.shared.u8 	[%r1160+1], %r1163;
	st.shared.u8 	[%r1160], %r7;
	shr.u32 	%r1164, %r8, 24;
	st.shared.u8 	[%r1160+7], %r1164;
	shr.u32 	%r1165, %r8, 16;
	st.shared.u8 	[%r1160+6], %r1165;
	shr.u32 	%r1166, %r8, 8;
	st.shared.u8 	[%r1160+5], %r1166;
	st.shared.u8 	[%r1160+4], %r8;
	st.shared.u8 	[%r1160+8], %rs2;
	add.s32 	%r1167, %r16, %r23;
	sub.s32 	%r1168, %r4, %r1167;
	add.s32 	%r1169, %r1168, 2;
	add.s32 	%r1170, %r1158, %r14;
	selp.b32 	%r1171, %r1170, %r1169, %p184;
	mad.lo.s32 	%r1172, %r1171, 9, %r1147;
	shr.u32 	%r1173, %r9, 24;
	st.shared.u8 	[%r1172+3], %r1173;
	shr.u32 	%r1174, %r9, 16;
	st.shared.u8 	[%r1172+2], %r1174;
	shr.u32 	%r1175, %r9, 8;
	st.shared.u8 	[%r1172+1], %r1175;
	st.shared.u8 	[%r1172], %r9;
	shr.u32 	%r1176, %r10, 24;
	st.shared.u8 	[%r1172+7], %r1176;
	shr.u32 	%r1177, %r10, 16;
	st.shared.u8 	[%r1172+6], %r1177;
	shr.u32 	%r1178, %r10, 8;
	st.shared.u8 	[%r1172+5], %r1178;
	st.shared.u8 	[%r1172+4], %r10;
	st.shared.u8 	[%r1172+8], %rs3;
	add.s32 	%r1179, %r17, %r23;
	sub.s32 	%r1180, %r4, %r1179;
	add.s32 	%r1181, %r1180, 3;
	add.s32 	%r1182, %r1170, %r15;
	selp.b32 	%r1183, %r1182, %r1181, %p183;
	mad.lo.s32 	%r1184, %r1183, 9, %r1147;
	shr.u32 	%r1185, %r11, 16;
	st.shared.u8 	[%r1184+2], %r1185;
	shr.u32 	%r1186, %r11, 24;
	st.shared.u8 	[%r1184+3], %r1186;
	st.shared.u8 	[%r1184], %r11;
	shr.u32 	%r1187, %r11, 8;
	st.shared.u8 	[%r1184+1], %r1187;
	shr.u32 	%r1188, %r12, 16;
	st.shared.u8 	[%r1184+6], %r1188;
	shr.u32 	%r1189, %r12, 24;
	st.shared.u8 	[%r1184+7], %r1189;
	st.shared.u8 	[%r1184+4], %r12;
	shr.u32 	%r1190, %r12, 8;
	st.shared.u8 	[%r1184+5], %r1190;
	st.shared.u8 	[%r1184+8], %rs4;
	bar.sync 	0;
	ld.param.u64 	%rd331, [%rd1+24];
	cvta.to.global.u64 	%rd5, %rd331;
	ld.param.u64 	%rd6, [%rd1+8];
	setp.ge.s32 	%p187, %r3, %r24;
	@%p187 bra 	$L__BB4_10;
	setp.ne.s16 	%p189, %rs87, 0;
	mov.b64 	%rd365, 0;
	@%p189 bra 	$L__BB4_9;
	ld.global.u64 	%rd335, [%rd5];
	sub.s64 	%rd365, %rd323, %rd335;
$L__BB4_9:
	cvt.u64.u32 	%rd336, %r3;
	add.s64 	%rd337, %rd365, %rd336;
	not.b64 	%rd338, %rd337;
	add.s64 	%rd367, %rd6, %rd338;
	bra.uni 	$L__BB4_13;
$L__BB4_10:
	setp.ne.s16 	%p188, %rs87, 0;
	mov.b64 	%rd366, 0;
	@%p188 bra 	$L__BB4_12;
	ld.global.u64 	%rd366, [%rd5];
$L__BB4_12:
	sub.s32 	%r1191, %r3, %r24;
	cvt.s64.s32 	%rd333, %r1191;
	add.s64 	%rd367, %rd366, %rd333;
$L__BB4_13:
	mad.lo.s32 	%r25, %r3, 9, %r1147;
	ld.shared.u8 	%r1193, [%r25+1];
	ld.shared.u8 	%r1194, [%r25];
	ld.shared.u8 	%r1195, [%r25+3];
	ld.shared.u8 	%r1196, [%r25+2];
	ld.shared.u8 	%r1197, [%r25+5];
	ld.shared.u8 	%r1198, [%r25+4];
	ld.shared.u8 	%r1199, [%r25+7];
	ld.shared.u8 	%r1200, [%r25+6];
	ld.shared.u8 	%rs90, [%r25+8];
	mad.lo.s64 	%rd339, %rd367, 9, %rd3;
	st.global.u8 	[%rd339+2], %r1196;
	st.global.u8 	[%rd339+3], %r1195;
	st.global.u8 	[%rd339], %r1194;
	st.global.u8 	[%rd339+1], %r1193;
	st.global.u8 	[%rd339+6], %r1200;
	st.global.u8 	[%rd339+7], %r1199;
	st.global.u8 	[%rd339+4], %r1198;
	st.global.u8 	[%rd339+5], %r1197;
	st.global.u8 	[%rd339+8], %rs90;
	add.s32 	%r26, %r3, 128;
	setp.lt.s32 	%p190, %r26, %r24;
	@%p190 bra 	$L__BB4_17;
	setp.ne.s16 	%p191, %rs87, 0;
	mov.b64 	%rd368, 0;
	@%p191 bra 	$L__BB4_16;
	ld.global.u64 	%rd368, [%rd5];
$L__BB4_16:
	sub.s32 	%r1201, %r26, %r24;
	cvt.s64.s32 	%rd341, %r1201;
	add.s64 	%rd370, %rd368, %rd341;
	bra.uni 	$L__BB4_20;
$L__BB4_17:
	setp.ne.s16 	%p192, %rs87, 0;
	mov.b64 	%rd369, 0;
	@%p192 bra 	$L__BB4_19;
	ld.global.u64 	%rd343, [%rd5];
	sub.s64 	%rd369, %rd323, %rd343;
$L__BB4_19:
	cvt.u64.u32 	%rd344, %r26;
	add.s64 	%rd345, %rd369, %rd344;
	not.b64 	%rd346, %rd345;
	add.s64 	%rd370, %rd6, %rd346;
$L__BB4_20:
	ld.shared.u8 	%r1202, [%r25+1153];
	ld.shared.u8 	%r1203, [%r25+1152];
	ld.shared.u8 	%r1204, [%r25+1155];
	ld.shared.u8 	%r1205, [%r25+1154];
	ld.shared.u8 	%r1206, [%r25+1157];
	ld.shared.u8 	%r1207, [%r25+1156];
	ld.shared.u8 	%r1208, [%r25+1159];
	ld.shared.u8 	%r1209, [%r25+1158];
	ld.shared.u8 	%rs93, [%r25+1160];
	mad.lo.s64 	%rd347, %rd370, 9, %rd3;
	st.global.u8 	[%rd347+2], %r1205;
	st.global.u8 	[%rd347+3], %r1204;
	st.global.u8 	[%rd347], %r1203;
	st.global.u8 	[%rd347+1], %r1202;
	st.global.u8 	[%rd347+6], %r1209;
	st.global.u8 	[%rd347+7], %r1208;
	st.global.u8 	[%rd347+4], %r1207;
	st.global.u8 	[%rd347+5], %r1206;
	st.global.u8 	[%rd347+8], %rs93;
	add.s32 	%r27, %r3, 256;
	setp.lt.s32 	%p193, %r27, %r24;
	@%p193 bra 	$L__BB4_24;
	setp.ne.s16 	%p194, %rs87, 0;
	mov.b64 	%rd371, 0;
	@%p194 bra 	$L__BB4_23;
	ld.global.u64 	%rd371, [%rd5];
$L__BB4_23:
	sub.s32 	%r1210, %r27, %r24;
	cvt.s64.s32 	%rd349, %r1210;
	add.s64 	%rd373, %rd371, %rd349;
	bra.uni 	$L__BB4_27;
$L__BB4_24:
	setp.ne.s16 	%p195, %rs87, 0;
	mov.b64 	%rd372, 0;
	@%p195 bra 	$L__BB4_26;
	ld.global.u64 	%rd351, [%rd5];
	sub.s64 	%rd372, %rd323, %rd351;
$L__BB4_26:
	cvt.u64.u32 	%rd352, %r27;
	add.s64 	%rd353, %rd372, %rd352;
	not.b64 	%rd354, %rd353;
	add.s64 	%rd373, %rd6, %rd354;
$L__BB4_27:
	ld.shared.u8 	%r1211, [%r25+2305];
	ld.shared.u8 	%r1212, [%r25+2304];
	ld.shared.u8 	%r1213, [%r25+2307];
	ld.shared.u8 	%r1214, [%r25+2306];
	ld.shared.u8 	%r1215, [%r25+2309];
	ld.shared.u8 	%r1216, [%r25+2308];
	ld.shared.u8 	%r1217, [%r25+2311];
	ld.shared.u8 	%r1218, [%r25+2310];
	ld.shared.u8 	%rs96, [%r25+2312];
	mad.lo.s64 	%rd355, %rd373, 9, %rd3;
	st.global.u8 	[%rd355+2], %r1214;
	st.global.u8 	[%rd355+3], %r1213;
	st.global.u8 	[%rd355], %r1212;
	st.global.u8 	[%rd355+1], %r1211;
	st.global.u8 	[%rd355+6], %r1218;
	st.global.u8 	[%rd355+7], %r1217;
	st.global.u8 	[%rd355+4], %r1216;
	st.global.u8 	[%rd355+5], %r1215;
	st.global.u8 	[%rd355+8], %rs96;
	add.s32 	%r28, %r3, 384;
	setp.lt.s32 	%p196, %r28, %r24;
	@%p196 bra 	$L__BB4_31;
	setp.ne.s16 	%p197, %rs87, 0;
	mov.b64 	%rd374, 0;
	@%p197 bra 	$L__BB4_30;
	ld.global.u64 	%rd374, [%rd5];
$L__BB4_30:
	sub.s32 	%r1219, %r28, %r24;
	cvt.s64.s32 	%rd357, %r1219;
	add.s64 	%rd376, %rd374, %rd357;
	bra.uni 	$L__BB4_34;
$L__BB4_31:
	setp.ne.s16 	%p198, %rs87, 0;
	mov.b64 	%rd375, 0;
	@%p198 bra 	$L__BB4_33;
	ld.global.u64 	%rd359, [%rd5];
	sub.s64 	%rd375, %rd323, %rd359;
$L__BB4_33:
	cvt.u64.u32 	%rd360, %r28;
	add.s64 	%rd361, %rd375, %rd360;
	not.b64 	%rd362, %rd361;
	add.s64 	%rd376, %rd6, %rd362;
$L__BB4_34:
	ld.shared.u8 	%r1220, [%r25+3457];
	ld.shared.u8 	%r1221, [%r25+3456];
	ld.shared.u8 	%r1222, [%r25+3459];
	ld.shared.u8 	%r1223, [%r25+3458];
	ld.shared.u8 	%r1224, [%r25+3461];
	ld.shared.u8 	%r1225, [%r25+3460];
	ld.shared.u8 	%r1226, [%r25+3463];
	ld.shared.u8 	%r1227, [%r25+3462];
	ld.shared.u8 	%rs99, [%r25+3464];
	mad.lo.s64 	%rd363, %rd376, 9, %rd3;
	st.global.u8 	[%rd363+2], %r1223;
	st.global.u8 	[%rd363+3], %r1222;
	st.global.u8 	[%rd363], %r1221;
	st.global.u8 	[%rd363+1], %r1220;
	st.global.u8 	[%rd363+6], %r1227;
	st.global.u8 	[%rd363+7], %r1226;
	st.global.u8 	[%rd363+4], %r1225;
	st.global.u8 	[%rd363+5], %r1224;
	st.global.u8 	[%rd363+8], %rs99;
	bra.uni 	$L__BB4_217;
$L__BB4_35:
	ld.param.u8 	%rs74, [%rd1];
	setp.eq.s16 	%p115, %rs74, 0;
	ld.param.u64 	%rd263, [%rd1+16];
	selp.b64 	%rd264, %rd263, 0, %p115;
	cvt.s64.s32 	%rd265, %r2;
	add.s64 	%rd266, %rd264, %rd265;
	mov.u32 	%r29, %tid.x;
	shl.b32 	%r30, %r29, 2;
	cvt.u64.u32 	%rd267, %r30;
	add.s64 	%rd268, %rd266, %rd267;
	mad.lo.s64 	%rd269, %rd268, 9, %rd2;
	ld.global.u8 	%r748, [%rd269];
	ld.global.u8 	%r749, [%rd269+1];
	shl.b32 	%r750, %r749, 8;
	or.b32  	%r751, %r750, %r748;
	ld.global.u8 	%r752, [%rd269+2];
	shl.b32 	%r753, %r752, 16;
	ld.global.u8 	%r754, [%rd269+3];
	shl.b32 	%r755, %r754, 24;
	or.b32  	%r756, %r755, %r753;
	or.b32  	%r31, %r756, %r751;
	ld.global.u8 	%r757, [%rd269+4];
	ld.global.u8 	%r758, [%rd269+5];
	shl.b32 	%r759, %r758, 8;
	or.b32  	%r760, %r759, %r757;
	ld.global.u8 	%r761, [%rd269+6];
	shl.b32 	%r762, %r761, 16;
	ld.global.u8 	%r763, [%rd269+7];
	shl.b32 	%r764, %r763, 24;
	or.b32  	%r765, %r764, %r762;
	or.b32  	%r32, %r765, %r760;
	ld.global.u8 	%rs6, [%rd269+8];
	ld.global.u8 	%r766, [%rd269+9];
	ld.global.u8 	%r767, [%rd269+10];
	shl.b32 	%r768, %r767, 8;
	or.b32  	%r769, %r768, %r766;
	ld.global.u8 	%r770, [%rd269+11];
	shl.b32 	%r771, %r770, 16;
	ld.global.u8 	%r772, [%rd269+12];
	shl.b32 	%r773, %r772, 24;
	or.b32  	%r774, %r773, %r771;
	or.b32  	%r33, %r774, %r769;
	ld.global.u8 	%r775, [%rd269+13];
	ld.global.u8 	%r776, [%rd269+14];
	shl.b32 	%r777, %r776, 8;
	or.b32  	%r778, %r777, %r775;
	ld.global.u8 	%r779, [%rd269+15];
	shl.b32 	%r780, %r779, 16;
	ld.global.u8 	%r781, [%rd269+16];
	shl.b32 	%r782, %r781, 24;
	or.b32  	%r783, %r782, %r780;
	or.b32  	%r34, %r783, %r778;
	ld.global.u8 	%rs7, [%rd269+17];
	ld.global.u8 	%r784, [%rd269+18];
	ld.global.u8 	%r785, [%rd269+19];
	shl.b32 	%r786, %r785, 8;
	or.b32  	%r787, %r786, %r784;
	ld.global.u8 	%r788, [%rd269+20];
	shl.b32 	%r789, %r788, 16;
	ld.global.u8 	%r790, [%rd269+21];
	shl.b32 	%r791, %r790, 24;
	or.b32  	%r792, %r791, %r789;
	or.b32  	%r35, %r792, %r787;
	ld.global.u8 	%r793, [%rd269+22];
	ld.global.u8 	%r794, [%rd269+23];
	shl.b32 	%r795, %r794, 8;
	or.b32  	%r796, %r795, %r793;
	ld.global.u8 	%r797, [%rd269+24];
	shl.b32 	%r798, %r797, 16;
	ld.global.u8 	%r799, [%rd269+25];
	shl.b32 	%r800, %r799, 24;
	or.b32  	%r801, %r800, %r798;
	or.b32  	%r36, %r801, %r796;
	ld.global.u8 	%rs8, [%rd269+26];
	ld.global.u8 	%r802, [%rd269+27];
	ld.global.u8 	%r803, [%rd269+28];
	shl.b32 	%r804, %r803, 8;
	or.b32  	%r805, %r804, %r802;
	ld.global.u8 	%r806, [%rd269+29];
	shl.b32 	%r807, %r806, 16;
	ld.global.u8 	%r808, [%rd269+30];
	shl.b32 	%r809, %r808, 24;
	or.b32  	%r810, %r809, %r807;
	or.b32  	%r37, %r810, %r805;
	ld.global.u8 	%r811, [%rd269+31];
	ld.global.u8 	%r812, [%rd269+32];
	shl.b32 	%r813, %r812, 8;
	or.b32  	%r814, %r813, %r811;
	ld.global.u8 	%r815, [%rd269+33];
	shl.b32 	%r816, %r815, 16;
	ld.global.u8 	%r817, [%rd269+34];
	shl.b32 	%r818, %r817, 24;
	or.b32  	%r819, %r818, %r816;
	or.b32  	%r38, %r819, %r814;
	ld.global.u8 	%rs9, [%rd269+35];
	setp.ne.s16 	%p116, %rs6, 0;
	selp.u32 	%r39, 1, 0, %p116;
	setp.ne.s16 	%p117, %rs7, 0;
	selp.u32 	%r40, 1, 0, %p117;
	setp.ne.s16 	%p118, %rs8, 0;
	selp.u32 	%r41, 1, 0, %p118;
	setp.ne.s16 	%p119, %rs9, 0;
	selp.u32 	%r820, 1, 0, %p119;
	bar.sync 	0;
	add.s32 	%r42, %r40, %r39;
	add.s32 	%r43, %r42, %r41;
	add.s32 	%r722, %r43, %r820;
	shr.u32 	%r45, %r29, 5;
	// begin inline asm
	mov.u32 %r717, %laneid;
	// end inline asm
	mov.b32 	%r720, 1;
	mov.b32 	%r745, 0;
	mov.b32 	%r747, -1;
	// begin inline asm
	{  .reg .s32 r0;  .reg .pred p;  shfl.sync.up.b32 r0|p, %r722, %r720, %r745, %r747;  @p add.s32 r0, r0, %r722;  mov.s32 %r718, r0;}
	// end inline asm
	mov.b32 	%r726, 2;
	// begin inline asm
	{  .reg .s32 r0;  .reg .pred p;  shfl.sync.up.b32 r0|p, %r718, %r726, %r745, %r747;  @p add.s32 r0, r0, %r718;  mov.s32 %r724, r0;}
	// end inline asm
	mov.b32 	%r732, 4;
	// begin inline asm
	{  .reg .s32 r0;  .reg .pred p;  shfl.sync.up.b32 r0|p, %r724, %r732, %r745, %r747;  @p add.s32 r0, r0, %r724;  mov.s32 %r730, r0;}
	// end inline asm
	mov.b32 	%r738, 8;
	// begin inline asm
	{  .reg .s32 r0;  .reg .pred p;  shfl.sync.up.b32 r0|p, %r730, %r738, %r745, %r747;  @p add.s32 r0, r0, %r730;  mov.s32 %r736, r0;}
	// end inline asm
	mov.b32 	%r744, 16;
	// begin inline asm
	{  .reg .s32 r0;  .reg .pred p;  shfl.sync.up.b32 r0|p, %r736, %r744, %r745, %r747;  @p add.s32 r0, r0, %r736;  mov.s32 %r742, r0;}
	// end inline asm
	setp.ne.s32 	%p120, %r717, 31;
	@%p120 bra 	$L__BB4_37;
	shl.b32 	%r821, %r45, 2;
	mov.u32 	%r822, _ZZN3cub18CUB_300001_SM_10006detail6select23DeviceSelectSweepKernelINS2_10policy_hubI5tokenNS0_8NullTypeElLb0ELNS0_10SelectImplE2EE10Policy1000EPS5_PS6_SA_PmNS0_13ScanTileStateIiLb1EEE8IsIgnoreS6_iNS2_19streaming_context_tIlLb1EEELS7_2EEEvT0_T1_T2_T3_T4_T5_T6_T7_iT8_NS1_7vsmem_tEE19static_temp_storage;
	add.s32 	%r823, %r822, %r821;
	st.shared.u32 	[%r823], %r742;
$L__BB4_37:
	sub.s32 	%r824, %r742, %r722;
	bar.sync 	0;
	ld.shared.v4.u32 	{%r825, %r826, %r827, %r828}, [_ZZN3cub18CUB_300001_SM_10006detail6select23DeviceSelectSweepKernelINS2_10policy_hubI5tokenNS0_8NullTypeElLb0ELNS0_10SelectImplE2EE10Policy1000EPS5_PS6_SA_PmNS0_13ScanTileStateIiLb1EEE8IsIgnoreS6_iNS2_19streaming_context_tIlLb1EEELS7_2EEEvT0_T1_T2_T3_T4_T5_T6_T7_iT8_NS1_7vsmem_tEE19static_temp_storage];
	add.s32 	%r829, %r826, %r825;
	setp.eq.s32 	%p121, %r45, 2;
	selp.b32 	%r830, %r829, %r825, %p121;
	add.s32 	%r831, %r829, %r827;
	setp.eq.s32 	%p122, %r45, 3;
	selp.b32 	%r832, %r831, %r830, %p122;
	add.s32 	%r48, %r831, %r828;
	setp.gt.u32 	%p123, %r29, 31;
	setp.lt.u32 	%p124, %r29, 32;
	setp.eq.s32 	%p125, %r717, 0;
	selp.b32 	%r833, 0, %r824, %p125;
	add.s32 	%r1235, %r832, %r833;
	selp.b32 	%r50, %r824, %r1235, %p124;
	@%p123 bra 	$L__BB4_62;
	setp.ne.s32 	%p126, %r29, 0;
	mul.wide.s32 	%rd270, %r1, 8;
	add.s64 	%rd36, %rd4, %rd270;
	@%p126 bra 	$L__BB4_40;
	st.shared.u32 	[_ZZN3cub18CUB_300001_SM_10006detail6select23DeviceSelectSweepKernelINS2_10policy_hubI5tokenNS0_8NullTypeElLb0ELNS0_10SelectImplE2EE10Policy1000EPS5_PS6_SA_PmNS0_13ScanTileStateIiLb1EEE8IsIgnoreS6_iNS2_19streaming_context_tIlLb1EEELS7_2EEEvT0_T1_T2_T3_T4_T5_T6_T7_iT8_NS1_7vsmem_tEE19static_temp_storage+44], %r48;
	add.s64 	%rd271, %rd36, 256;
	mov.b32 	%r834, 100;
	// begin inline asm
	st.relaxed.gpu.v2.u32 [%rd271], {%r834, %r48};
	// end inline asm
$L__BB4_40:
	not.b32 	%r836, %r29;
	add.s32 	%r1232, %r1, %r836;
	mov.u32 	%r52, %nctaid.x;
	setp.gt.u32 	%p127, %r52, 499;
	@%p127 bra 	$L__BB4_42;
	membar.cta;
	bra.uni 	$L__BB4_43;
$L__BB4_42:
	mov.b32 	%r837, 450;
	// begin inline asm
	nanosleep.u32 %r837;
	// end inline asm
$L__BB4_43:
	mul.wide.s32 	%rd273, %r1232, 8;
	add.s64 	%rd274, %rd4, %rd273;
	add.s64 	%rd272, %rd274, 256;
	// begin inline asm
	ld.relaxed.gpu.v2.u32 {%r1233, %r1229}, [%rd272];
	// end inline asm
$L__BB4_44:
	setp.eq.s32 	%p128, %r1233, 99;
	mov.b32 	%r840, -1;
	vote.sync.any.pred 	%p129, %p128, %r840;
	not.pred 	%p130, %p129;
	@%p130 bra 	$L__BB4_49;
	@%p127 bra 	$L__BB4_47;
	membar.cta;
	bra.uni 	$L__BB4_48;
$L__BB4_47:
	mov.b32 	%r1021, 350;
	// begin inline asm
	nanosleep.u32 %r1021;
	// end inline asm
$L__BB4_48:
	// begin inline asm
	ld.relaxed.gpu.v2.u32 {%r1233, %r1229}, [%rd272];
	// end inline asm
	bra.uni 	$L__BB4_44;
$L__BB4_49:
	setp.eq.s32 	%p131, %r1233, 101;
	mov.b32 	%r867, -1;
	vote.sync.ballot.b32 	%r868, %p131, %r867;
	// begin inline asm
	mov.u32 %r842, %lanemask_ge;
	// end inline asm
	and.b32  	%r869, %r868, %r842;
	or.b32  	%r870, %r869, -2147483648;
	add.s32 	%r871, %r870, -1;
	not.b32 	%r872, %r870;
	and.b32  	%r873, %r872, %r871;
	popc.b32 	%r846, %r873;
	mov.b32 	%r845, 1;
	// begin inline asm
	shfl.sync.down.b32 %r843, %r1229, %r845, %r846, %r867;
	// end inline asm
	setp.lt.s32 	%p133, %r717, %r846;
	selp.b32 	%r874, %r843, 0, %p133;
	add.s32 	%r849, %r874, %r1229;
	mov.b32 	%r850, 2;
	// begin inline asm
	shfl.sync.down.b32 %r848, %r849, %r850, %r846, %r867;
	// end inline asm
	add.s32 	%r62, %r717, 2;
	setp.gt.s32 	%p134, %r62, %r846;
	selp.b32 	%r875, 0, %r848, %p134;
	add.s32 	%r854, %r849, %r875;
	mov.b32 	%r855, 4;
	// begin inline asm
	shfl.sync.down.b32 %r853, %r854, %r855, %r846, %r867;
	// end inline asm
	add.s32 	%r63, %r717, 4;
	setp.gt.s32 	%p135, %r63, %r846;
	selp.b32 	%r876, 0, %r853, %p135;
	add.s32 	%r859, %r854, %r876;
	mov.b32 	%r860, 8;
	// begin inline asm
	shfl.sync.down.b32 %r858, %r859, %r860, %r846, %r867;
	// end inline asm
	add.s32 	%r64, %r717, 8;
	setp.gt.s32 	%p136, %r64, %r846;
	selp.b32 	%r877, 0, %r858, %p136;
	add.s32 	%r864, %r859, %r877;
	mov.b32 	%r865, 16;
	// begin inline asm
	shfl.sync.down.b32 %r863, %r864, %r865, %r846, %r867;
	// end inline asm
	add.s32 	%r65, %r717, 16;
	setp.gt.s32 	%p137, %r65, %r846;
	selp.b32 	%r878, 0, %r863, %p137;
	add.s32 	%r1230, %r864, %r878;
	add.s64 	%rd38, %rd4, 256;
$L__BB4_50:
	setp.ne.s32 	%p138, %r1233, 101;
	mov.b32 	%r879, -1;
	vote.sync.all.pred 	%p139, %p138, %r879;
	not.pred 	%p140, %p139;
	@%p140 bra 	$L__BB4_58;
	mul.wide.s32 	%rd319, %r1232, 8;
	add.s64 	%rd320, %rd38, %rd319;
	add.s64 	%rd318, %rd320, -256;
	// begin inline asm
	ld.relaxed.gpu.v2.u32 {%r1233, %r1234}, [%rd318];
	// end inline asm
$L__BB4_52:
	setp.eq.s32 	%p160, %r1233, 99;
	mov.b32 	%r979, -1;
	vote.sync.any.pred 	%p161, %p160, %r979;
	not.pred 	%p162, %p161;
	@%p162 bra 	$L__BB4_57;
	@%p127 bra 	$L__BB4_55;
	membar.cta;
	bra.uni 	$L__BB4_56;
$L__BB4_55:
	mov.b32 	%r1018, 350;
	// begin inline asm
	nanosleep.u32 %r1018;
	// end inline asm
$L__BB4_56:
	// begin inline asm
	ld.relaxed.gpu.v2.u32 {%r1233, %r1234}, [%rd318];
	// end inline asm
	bra.uni 	$L__BB4_52;
$L__BB4_57:
	setp.eq.s32 	%p163, %r1233, 101;
	mov.b32 	%r1005, -1;
	vote.sync.ballot.b32 	%r1006, %p163, %r1005;
	and.b32  	%r1007, %r1006, %r842;
	or.b32  	%r1008, %r1007, -2147483648;
	add.s32 	%r1009, %r1008, -1;
	not.b32 	%r1010, %r1008;
	and.b32  	%r1011, %r1010, %r1009;
	popc.b32 	%r984, %r1011;
	mov.b32 	%r983, 1;
	// begin inline asm
	shfl.sync.down.b32 %r981, %r1234, %r983, %r984, %r1005;
	// end inline asm
	setp.lt.s32 	%p165, %r717, %r984;
	selp.b32 	%r1012, %r981, 0, %p165;
	add.s32 	%r987, %r1012, %r1234;
	mov.b32 	%r988, 2;
	// begin inline asm
	shfl.sync.down.b32 %r986, %r987, %r988, %r984, %r1005;
	// end inline asm
	setp.gt.s32 	%p166, %r62, %r984;
	selp.b32 	%r1013, 0, %r986, %p166;
	add.s32 	%r992, %r987, %r1013;
	mov.b32 	%r993, 4;
	// begin inline asm
	shfl.sync.down.b32 %r991, %r992, %r993, %r984, %r1005;
	// end inline asm
	setp.gt.s32 	%p167, %r63, %r984;
	selp.b32 	%r1014, 0, %r991, %p167;
	add.s32 	%r997, %r992, %r1014;
	mov.b32 	%r998, 8;
	// begin inline asm
	shfl.sync.down.b32 %r996, %r997, %r998, %r984, %r1005;
	// end inline asm
	setp.gt.s32 	%p168, %r64, %r984;
	selp.b32 	%r1015, 0, %r996, %p168;
	add.s32 	%r1002, %r997, %r1015;
	mov.b32 	%r1003, 16;
	// begin inline asm
	shfl.sync.down.b32 %r1001, %r1002, %r1003, %r984, %r1005;
	// end inline asm
	setp.gt.s32 	%p169, %r65, %r984;
	selp.b32 	%r1016, 0, %r1001, %p169;
	add.s32 	%r1017, %r1016, %r1230;
	add.s32 	%r1230, %r1017, %r1002;
	add.s32 	%r1232, %r1232, -32;
	bra.uni 	$L__BB4_50;
$L__BB4_58:
	setp.ne.s32 	%p141, %r29, 0;
	@%p141 bra 	$L__BB4_60;
	add.s32 	%r882, %r1230, %r48;
	add.s64 	%rd275, %rd36, 256;
	mov.b32 	%r881, 101;
	// begin inline asm
	st.relaxed.gpu.v2.u32 [%rd275], {%r881, %r882};
	// end inline asm
	st.shared.u32 	[_ZZN3cub18CUB_300001_SM_10006detail6select23DeviceSelectSweepKernelINS2_10policy_hubI5tokenNS0_8NullTypeElLb0ELNS0_10SelectImplE2EE10Policy1000EPS5_PS6_SA_PmNS0_13ScanTileStateIiLb1EEE8IsIgnoreS6_iNS2_19streaming_context_tIlLb1EEELS7_2EEEvT0_T1_T2_T3_T4_T5_T6_T7_iT8_NS1_7vsmem_tEE19static_temp_storage+36], %r1230;
	st.shared.u32 	[_ZZN3cub18CUB_300001_SM_10006detail6select23DeviceSelectSweepKernelINS2_10policy_hubI5tokenNS0_8NullTypeElLb0ELNS0_10SelectImplE2EE10Policy1000EPS5_PS6_SA_PmNS0_13ScanTileStateIiLb1EEE8IsIgnoreS6_iNS2_19streaming_context_tIlLb1EEELS7_2EEEvT0_T1_T2_T3_T4_T5_T6_T7_iT8_NS1_7vsmem_tEE19static_temp_storage+40], %r882;
$L__BB4_60:
	setp.ne.s32 	%p142, %r717, 0;
	mov.u32 	%r1235, %r50;
	@%p142 bra 	$L__BB4_62;
	st.shared.u32 	[_ZZN3cub18CUB_300001_SM_10006detail6select23DeviceSelectSweepKernelINS2_10policy_hubI5tokenNS0_8NullTypeElLb0ELNS0_10SelectImplE2EE10Policy1000EPS5_PS6_SA_PmNS0_13ScanTileStateIiLb1EEE8IsIgnoreS6_iNS2_19streaming_context_tIlLb1EEELS7_2EEEvT0_T1_T2_T3_T4_T5_T6_T7_iT8_NS1_7vsmem_tEE19static_temp_storage+20], %r1230;
	mov.u32 	%r1235, %r1230;
$L__BB4_62:
	setp.ne.s16 	%p143, %rs9, 0;
	setp.ne.s16 	%p144, %rs8, 0;
	setp.ne.s16 	%p145, %rs7, 0;
	setp.ne.s16 	%p146, %rs6, 0;
	bar.sync 	0;
	setp.eq.s32 	%p147, %r29, 0;
	mov.u32 	%r883, _ZZN3cub18CUB_300001_SM_10006detail6select23DeviceSelectSweepKernelINS2_10policy_hubI5tokenNS0_8NullTypeElLb0ELNS0_10SelectImplE2EE10Policy1000EPS5_PS6_SA_PmNS0_13ScanTileStateIiLb1EEE8IsIgnoreS6_iNS2_19streaming_context_tIlLb1EEELS7_2EEEvT0_T1_T2_T3_T4_T5_T6_T7_iT8_NS1_7vsmem_tEE19static_temp_storage;
	ld.shared.u32 	%r884, [_ZZN3cub18CUB_300001_SM_10006detail6select23DeviceSelectSweepKernelINS2_10policy_hubI5tokenNS0_8NullTypeElLb0ELNS0_10SelectImplE2EE10Policy1000EPS5_PS6_SA_PmNS0_13ScanTileStateIiLb1EEE8IsIgnoreS6_iNS2_19streaming_context_tIlLb1EEELS7_2EEEvT0_T1_T2_T3_T4_T5_T6_T7_iT8_NS1_7vsmem_tEE19static_temp_storage+20];
	selp.b32 	%r885, 0, %r884, %p147;
	add.s32 	%r886, %r885, %r1235;
	add.s32 	%r887, %r886, %r39;
	add.s32 	%r888, %r42, %r886;
	add.s32 	%r889, %r43, %r886;
	ld.shared.u32 	%r890, [_ZZN3cub18CUB_300001_SM_10006detail6select23DeviceSelectSweepKernelINS2_10policy_hubI5tokenNS0_8NullTypeElLb0ELNS0_10SelectImplE2EE10Policy1000EPS5_PS6_SA_PmNS0_13ScanTileStateIiLb1EEE8IsIgnoreS6_iNS2_19streaming_context_tIlLb1EEELS7_2EEEvT0_T1_T2_T3_T4_T5_T6_T7_iT8_NS1_7vsmem_tEE19static_temp_storage+44];
	ld.shared.u32 	%r891, [_ZZN3cub18CUB_300001_SM_10006detail6select23DeviceSelectSweepKernelINS2_10policy_hubI5tokenNS0_8NullTypeElLb0ELNS0_10SelectImplE2EE10Policy1000EPS5_PS6_SA_PmNS0_13ScanTileStateIiLb1EEE8IsIgnoreS6_iNS2_19streaming_context_tIlLb1EEELS7_2EEEvT0_T1_T2_T3_T4_T5_T6_T7_iT8_NS1_7vsmem_tEE19static_temp_storage+36];
	sub.s32 	%r892, %r2, %r891;
	bar.sync 	0;
	sub.s32 	%r81, 512, %r890;
	sub.s32 	%r893, %r886, %r891;
	sub.s32 	%r894, %r30, %r893;
	add.s32 	%r895, %r893, %r81;
	selp.b32 	%r896, %r895, %r894, %p146;
	mad.lo.s32 	%r897, %r896, 9, %r883;
	shr.u32 	%r898, %r31, 24;
	st.shared.u8 	[%r897+3], %r898;
	shr.u32 	%r899, %r31, 16;
	st.shared.u8 	[%r897+2], %r899;
	shr.u32 	%r900, %r31, 8;
	st.shared.u8 	[%r897+1], %r900;
	st.shared.u8 	[%r897], %r31;
	shr.u32 	%r901, %r32, 24;
	st.shared.u8 	[%r897+7], %r901;
	shr.u32 	%r902, %r32, 16;
	st.shared.u8 	[%r897+6], %r902;
	shr.u32 	%r903, %r32, 8;
	st.shared.u8 	[%r897+5], %r903;
	st.shared.u8 	[%r897+4], %r32;
	st.shared.u8 	[%r897+8], %rs6;
	sub.s32 	%r904, %r891, %r887;
	add.s32 	%r905, %r30, %r904;
	add.s32 	%r906, %r905, 1;
	add.s32 	%r907, %r895, %r39;
	selp.b32 	%r908, %r907, %r906, %p145;
	mad.lo.s32 	%r909, %r908, 9, %r883;
	shr.u32 	%r910, %r33, 24;
	st.shared.u8 	[%r909+3], %r910;
	shr.u32 	%r911, %r33, 16;
	st.shared.u8 	[%r909+2], %r911;
	shr.u32 	%r912, %r33, 8;
	st.shared.u8 	[%r909+1], %r912;
	st.shared.u8 	[%r909], %r33;
	shr.u32 	%r913, %r34, 24;
	st.shared.u8 	[%r909+7], %r913;
	shr.u32 	%r914, %r34, 16;
	st.shared.u8 	[%r909+6], %r914;
	shr.u32 	%r915, %r34, 8;
	st.shared.u8 	[%r909+5], %r915;
	st.shared.u8 	[%r909+4], %r34;
	st.shared.u8 	[%r909+8], %rs7;
	sub.s32 	%r916, %r891, %r888;
	add.s32 	%r917, %r30, %r916;
	add.s32 	%r918, %r917, 2;
	add.s32 	%r919, %r907, %r40;
	selp.b32 	%r920, %r919, %r918, %p144;
	mad.lo.s32 	%r921, %r920, 9, %r883;
	shr.u32 	%r922, %r35, 24;
	st.shared.u8 	[%r921+3], %r922;
	shr.u32 	%r923, %r35, 16;
	st.shared.u8 	[%r921+2], %r923;
	shr.u32 	%r924, %r35, 8;
	st.shared.u8 	[%r921+1], %r924;
	st.shared.u8 	[%r921], %r35;
	shr.u32 	%r925, %r36, 24;
	st.shared.u8 	[%r921+7], %r925;
	shr.u32 	%r926, %r36, 16;
	st.shared.u8 	[%r921+6], %r926;
	shr.u32 	%r927, %r36, 8;
	st.shared.u8 	[%r921+5], %r927;
	st.shared.u8 	[%r921+4], %r36;
	st.shared.u8 	[%r921+8], %rs8;
	sub.s32 	%r928, %r891, %r889;
	add.s32 	%r929, %r30, %r928;
	add.s32 	%r930, %r929, 3;
	add.s32 	%r931, %r919, %r41;
	selp.b32 	%r932, %r931, %r930, %p143;
	mad.lo.s32 	%r933, %r932, 9, %r883;
	shr.u32 	%r934, %r37, 16;
	st.shared.u8 	[%r933+2], %r934;
	shr.u32 	%r935, %r37, 24;
	st.shared.u8 	[%r933+3], %r935;
	st.shared.u8 	[%r933], %r37;
	shr.u32 	%r936, %r37, 8;
	st.shared.u8 	[%r933+1], %r936;
	shr.u32 	%r937, %r38, 16;
	st.shared.u8 	[%r933+6], %r937;
	shr.u32 	%r938, %r38, 24;
	st.shared.u8 	[%r933+7], %r938;
	st.shared.u8 	[%r933+4], %r38;
	shr.u32 	%r939, %r38, 8;
	st.shared.u8 	[%r933+5], %r939;
	st.shared.u8 	[%r933+8], %rs9;
	bar.sync 	0;
	mov.u64 	%rd276, %rd149;
	ld.param.u8 	%rs10, [%rd276];
	ld.param.u64 	%rd277, [%rd276+24];
	cvta.to.global.u64 	%rd40, %rd277;
	cvt.s64.s32 	%rd41, %r891;
	ld.param.u64 	%rd42, [%rd276+8];
	ld.param.u64 	%rd43, [%rd276+16];
	cvt.s64.s32 	%rd44, %r892;
	setp.ge.s32 	%p148, %r29, %r81;
	@%p148 bra 	$L__BB4_66;
	setp.ne.s16 	%p150, %rs10, 0;
	mov.b64 	%rd377, 0;
	@%p150 bra 	$L__BB4_65;
	ld.global.u64 	%rd282, [%rd40];
	sub.s64 	%rd377, %rd43, %rd282;
$L__BB4_65:
	cvt.u64.u32 	%rd283, %r29;
	add.s64 	%rd284, %rd283, %rd44;
	add.s64 	%rd285, %rd284, %rd377;
	not.b64 	%rd286, %rd285;
	add.s64 	%rd379, %rd42, %rd286;
	bra.uni 	$L__BB4_69;
$L__BB4_66:
	setp.ne.s16 	%p149, %rs10, 0;
	mov.b64 	%rd378, 0;
	@%p149 bra 	$L__BB4_68;
	ld.global.u64 	%rd378, [%rd40];
$L__BB4_68:
	sub.s32 	%r940, %r29, %r81;
	cvt.s64.s32 	%rd279, %r940;
	add.s64 	%rd280, %rd279, %rd41;
	add.s64 	%rd379, %rd280, %rd378;
$L__BB4_69:
	mad.lo.s32 	%r82, %r29, 9, %r883;
	ld.shared.u8 	%r942, [%r82+1];
	ld.shared.u8 	%r943, [%r82];
	ld.shared.u8 	%r944, [%r82+3];
	ld.shared.u8 	%r945, [%r82+2];
	ld.shared.u8 	%r946, [%r82+5];
	ld.shared.u8 	%r947, [%r82+4];
	ld.shared.u8 	%r948, [%r82+7];
	ld.shared.u8 	%r949, [%r82+6];
	ld.shared.u8 	%rs77, [%r82+8];
	mad.lo.s64 	%rd287, %rd379, 9, %rd3;
	st.global.u8 	[%rd287+2], %r945;
	st.global.u8 	[%rd287+3], %r944;
	st.global.u8 	[%rd287], %r943;
	st.global.u8 	[%rd287+1], %r942;
	st.global.u8 	[%rd287+6], %r949;
	st.global.u8 	[%rd287+7], %r948;
	st.global.u8 	[%rd287+4], %r947;
	st.global.u8 	[%rd287+5], %r946;
	st.global.u8 	[%rd287+8], %rs77;
	add.s32 	%r83, %r29, 128;
	setp.lt.s32 	%p151, %r83, %r81;
	@%p151 bra 	$L__BB4_73;
	setp.ne.s16 	%p152, %rs10, 0;
	mov.b64 	%rd380, 0;
	@%p152 bra 	$L__BB4_72;
	ld.global.u64 	%rd380, [%rd40];
$L__BB4_72:
	sub.s32 	%r950, %r83, %r81;
	cvt.s64.s32 	%rd289, %r950;
	add.s64 	%rd290, %rd289, %rd41;
	add.s64 	%rd382, %rd290, %rd380;
	bra.uni 	$L__BB4_76;
$L__BB4_73:
	setp.ne.s16 	%p153, %rs10, 0;
	mov.b64 	%rd381, 0;
	@%p153 bra 	$L__BB4_75;
	ld.global.u64 	%rd292, [%rd40];
	sub.s64 	%rd381, %rd43, %rd292;
$L__BB4_75:
	cvt.u64.u32 	%rd293, %r83;
	add.s64 	%rd294, %rd293, %rd44;
	add.s64 	%rd295, %rd294, %rd381;
	not.b64 	%rd296, %rd295;
	add.s64 	%rd382, %rd42, %rd296;
$L__BB4_76:
	ld.shared.u8 	%r951, [%r82+1153];
	ld.shared.u8 	%r952, [%r82+1152];
	ld.shared.u8 	%r953, [%r82+1155];
	ld.shared.u8 	%r954, [%r82+1154];
	ld.shared.u8 	%r955, [%r82+1157];
	ld.shared.u8 	%r956, [%r82+1156];
	ld.shared.u8 	%r957, [%r82+1159];
	ld.shared.u8 	%r958, [%r82+1158];
	ld.shared.u8 	%rs80, [%r82+1160];
	mad.lo.s64 	%rd297, %rd382, 9, %rd3;
	st.global.u8 	[%rd297+2], %r954;
	st.global.u8 	[%rd297+3], %r953;
	st.global.u8 	[%rd297], %r952;
	st.global.u8 	[%rd297+1], %r951;
	st.global.u8 	[%rd297+6], %r958;
	st.global.u8 	[%rd297+7], %r957;
	st.global.u8 	[%rd297+4], %r956;
	st.global.u8 	[%rd297+5], %r955;
	st.global.u8 	[%rd297+8], %rs80;
	add.s32 	%r84, %r29, 256;
	setp.lt.s32 	%p154, %r84, %r81;
	@%p154 bra 	$L__BB4_80;
	setp.ne.s16 	%p155, %rs10, 0;
	mov.b64 	%rd383, 0;
	@%p155 bra 	$L__BB4_79;
	ld.global.u64 	%rd383, [%rd40];
$L__BB4_79:
	sub.s32 	%r959, %r84, %r81;
	cvt.s64.s32 	%rd299, %r959;
	add.s64 	%rd300, %rd299, %rd41;
	add.s64 	%rd385, %rd300, %rd383;
	bra.uni 	$L__BB4_83;
$L__BB4_80:
	setp.ne.s16 	%p156, %rs10, 0;
	mov.b64 	%rd384, 0;
	@%p156 bra 	$L__BB4_82;
	ld.global.u64 	%rd302, [%rd40];
	sub.s64 	%rd384, %rd43, %rd302;
$L__BB4_82:
	cvt.u64.u32 	%rd303, %r84;
	add.s64 	%rd304, %rd303, %rd44;
	add.s64 	%rd305, %rd304, %rd384;
	not.b64 	%rd306, %rd305;
	add.s64 	%rd385, %rd42, %rd306;
$L__BB4_83:
	ld.shared.u8 	%r960, [%r82+2305];
	ld.shared.u8 	%r961, [%r82+2304];
	ld.shared.u8 	%r962, [%r82+2307];
	ld.shared.u8 	%r963, [%r82+2306];
	ld.shared.u8 	%r964, [%r82+2309];
	ld.shared.u8 	%r965, [%r82+2308];
	ld.shared.u8 	%r966, [%r82+2311];
	ld.shared.u8 	%r967, [%r82+2310];
	ld.shared.u8 	%rs83, [%r82+2312];
	mad.lo.s64 	%rd307, %rd385, 9, %rd3;
	st.global.u8 	[%rd307+2], %r963;
	st.global.u8 	[%rd307+3], %r962;
	st.global.u8 	[%rd307], %r961;
	st.global.u8 	[%rd307+1], %r960;
	st.global.u8 	[%rd307+6], %r967;
	st.global.u8 	[%rd307+7], %r966;
	st.global.u8 	[%rd307+4], %r965;
	st.global.u8 	[%rd307+5], %r964;
	st.global.u8 	[%rd307+8], %rs83;
	add.s32 	%r85, %r29, 384;
	setp.lt.s32 	%p157, %r85, %r81;
	@%p157 bra 	$L__BB4_87;
	setp.ne.s16 	%p158, %rs10, 0;
	mov.b64 	%rd386, 0;
	@%p158 bra 	$L__BB4_86;
	ld.global.u64 	%rd386, [%rd40];
$L__BB4_86:
	sub.s32 	%r968, %r85, %r81;
	cvt.s64.s32 	%rd309, %r968;
	add.s64 	%rd310, %rd309, %rd41;
	add.s64 	%rd388, %rd310, %rd386;
	bra.uni 	$L__BB4_90;
$L__BB4_87:
	setp.ne.s16 	%p159, %rs10, 0;
	mov.b64 	%rd387, 0;
	@%p159 bra 	$L__BB4_89;
	ld.global.u64 	%rd312, [%rd40];
	sub.s64 	%rd387, %rd43, %rd312;
$L__BB4_89:
	cvt.u64.u32 	%rd313, %r85;
	add.s64 	%rd314, %rd313, %rd44;
	add.s64 	%rd315, %rd314, %rd387;
	not.b64 	%rd316, %rd315;
	add.s64 	%rd388, %rd42, %rd316;
$L__BB4_90:
	ld.shared.u8 	%r969, [%r82+3457];
	ld.shared.u8 	%r970, [%r82+3456];
	ld.shared.u8 	%r971, [%r82+3459];
	ld.shared.u8 	%r972, [%r82+3458];
	ld.shared.u8 	%r973, [%r82+3461];
	ld.shared.u8 	%r974, [%r82+3460];
	ld.shared.u8 	%r975, [%r82+3463];
	ld.shared.u8 	%r976, [%r82+3462];
	ld.shared.u8 	%rs86, [%r82+3464];
	mad.lo.s64 	%rd317, %rd388, 9, %rd3;
	st.global.u8 	[%rd317+2], %r972;
	st.global.u8 	[%rd317+3], %r971;
	st.global.u8 	[%rd317], %r970;
	st.global.u8 	[%rd317+1], %r969;
	st.global.u8 	[%rd317+6], %r976;
	st.global.u8 	[%rd317+7], %r975;
	st.global.u8 	[%rd317+4], %r974;
	st.global.u8 	[%rd317+5], %r973;
	st.global.u8 	[%rd317+8], %rs86;
	bra.uni 	$L__BB4_217;
$L__BB4_91:
	sub.s32 	%r86, %r193, %r2;
	setp.ne.s32 	%p10, %r1, 0;
	@%p10 bra 	$L__BB4_138;
	ld.param.u8 	%rs51, [%rd1];
	setp.eq.s16 	%p76, %rs51, 0;
	ld.param.u64 	%rd211, [%rd1+16];
	selp.b64 	%rd212, %rd211, 0, %p76;
	cvt.u64.u32 	%rd213, %r2;
	add.s64 	%rd214, %rd212, %rd213;
	mov.u32 	%r87, %tid.x;
	shl.b32 	%r88, %r87, 2;
	setp.ge.s32 	%p77, %r88, %r86;
	cvt.u64.u32 	%rd215, %r88;
	add.s64 	%rd216, %rd214, %rd215;
	mad.lo.s64 	%rd73, %rd216, 9, %rd2;
	@%p77 bra 	$L__BB4_94;
	ld.global.u8 	%r511, [%rd73];
	ld.global.u8 	%r512, [%rd73+1];
	shl.b32 	%r513, %r512, 8;
	or.b32  	%r514, %r513, %r511;
	ld.global.u8 	%r515, [%rd73+2];
	shl.b32 	%r516, %r515, 16;
	ld.global.u8 	%r517, [%rd73+3];
	shl.b32 	%r518, %r517, 24;
	or.b32  	%r519, %r518, %r516;
	or.b32  	%r1236, %r519, %r514;
	ld.global.u8 	%r520, [%rd73+4];
	ld.global.u8 	%r521, [%rd73+5];
	shl.b32 	%r522, %r521, 8;
	or.b32  	%r523, %r522, %r520;
	ld.global.u8 	%r524, [%rd73+6];
	shl.b32 	%r525, %r524, 16;
	ld.global.u8 	%r526, [%rd73+7];
	shl.b32 	%r527, %r526, 24;
	or.b32  	%r528, %r527, %r525;
	or.b32  	%r1237, %r528, %r523;
	ld.global.u8 	%rs100, [%rd73+8];
$L__BB4_94:
	add.s32 	%r93, %r88, 1;
	setp.ge.s32 	%p78, %r93, %r86;
	@%p78 bra 	$L__BB4_96;
	ld.global.u8 	%r530, [%rd73+9];
	ld.global.u8 	%r531, [%rd73+10];
	shl.b32 	%r532, %r531, 8;
	or.b32  	%r533, %r532, %r530;
	ld.global.u8 	%r534, [%rd73+11];
	shl.b32 	%r535, %r534, 16;
	ld.global.u8 	%r536, [%rd73+12];
	shl.b32 	%r537, %r536, 24;
	or.b32  	%r538, %r537, %r535;
	or.b32  	%r1238, %r538, %r533;
	ld.global.u8 	%r539, [%rd73+13];
	ld.global.u8 	%r540, [%rd73+14];
	shl.b32 	%r541, %r540, 8;
	or.b32  	%r542, %r541, %r539;
	ld.global.u8 	%r543, [%rd73+15];
	shl.b32 	%r544, %r543, 16;
	ld.global.u8 	%r545, [%rd73+16];
	shl.b32 	%r546, %r545, 24;
	or.b32  	%r547, %r546, %r544;
	or.b32  	%r1239, %r547, %r542;
	ld.global.u8 	%rs101, [%rd73+17];
$L__BB4_96:
	add.s32 	%r98, %r88, 2;
	setp.ge.s32 	%p79, %r98, %r86;
	@%p79 bra 	$L__BB4_98;
	ld.global.u8 	%r549, [%rd73+18];
	ld.global.u8 	%r550, [%rd73+19];
	shl.b32 	%r551, %r550, 8;
	or.b32  	%r552, %r551, %r549;
	ld.global.u8 	%r553, [%rd73+20];
	shl.b32 	%r554, %r553, 16;
	ld.global.u8 	%r555, [%rd73+21];
	shl.b32 	%r556, %r555, 24;
	or.b32  	%r557, %r556, %r554;
	or.b32  	%r1240, %r557, %r552;
	ld.global.u8 	%r558, [%rd73+22];
	ld.global.u8 	%r559, [%rd73+23];
	shl.b32 	%r560, %r559, 8;
	or.b32  	%r561, %r560, %r558;
	ld.global.u8 	%r562, [%rd73+24];
	shl.b32 	%r563, %r562, 16;
	ld.global.u8 	%r564, [%rd73+25];
	shl.b32 	%r565, %r564, 24;
	or.b32  	%r566, %r565, %r563;
	or.b32  	%r1241, %r566, %r561;
	ld.global.u8 	%rs102, [%rd73+26];
$L__BB4_98:
	add.s32 	%r103, %r88, 3;
	setp.ge.s32 	%p80, %r103, %r86;
	@%p80 bra 	$L__BB4_100;
	ld.global.u8 	%r568, [%rd73+27];
	ld.global.u8 	%r569, [%rd73+28];
	shl.b32 	%r570, %r569, 8;
	or.b32  	%r571, %r570, %r568;
	ld.global.u8 	%r572, [%rd73+29];
	shl.b32 	%r573, %r572, 16;
	ld.global.u8 	%r574, [%rd73+30];
	shl.b32 	%r575, %r574, 24;
	or.b32  	%r576, %r575, %r573;
	or.b32  	%r1242, %r576, %r571;
	ld.global.u8 	%r577, [%rd73+31];
	ld.global.u8 	%r578, [%rd73+32];
	shl.b32 	%r579, %r578, 8;
	or.b32  	%r580, %r579, %r577;
	ld.global.u8 	%r581, [%rd73+33];
	shl.b32 	%r582, %r581, 16;
	ld.global.u8 	%r583, [%rd73+34];
	shl.b32 	%r584, %r583, 24;
	or.b32  	%r585, %r584, %r582;
	or.b32  	%r1243, %r585, %r580;
	ld.global.u8 	%rs103, [%rd73+35];
$L__BB4_100:
	setp.ge.s32 	%p81, %r103, %r86;
	setp.ge.s32 	%p82, %r98, %r86;
	setp.ge.s32 	%p83, %r93, %r86;
	setp.ge.s32 	%p84, %r88, %r86;
	and.b16  	%rs55, %rs100, 255;
	setp.ne.s16 	%p85, %rs55, 0;
	or.pred  	%p1, %p84, %p85;
	selp.u32 	%r108, 1, 0, %p1;
	and.b16  	%rs56, %rs101, 255;
	setp.ne.s16 	%p86, %rs56, 0;
	or.pred  	%p2, %p83, %p86;
	selp.u32 	%r109, 1, 0, %p2;
	and.b16  	%rs57, %rs102, 255;
	setp.ne.s16 	%p87, %rs57, 0;
	or.pred  	%p3, %p82, %p87;
	selp.u32 	%r110, 1, 0, %p3;
	and.b16  	%rs58, %rs103, 255;
	setp.ne.s16 	%p88, %rs58, 0;
	or.pred  	%p4, %p81, %p88;
	selp.u32 	%r617, 1, 0, %p4;
	bar.sync 	0;
	add.s32 	%r111, %r109, %r108;
	add.s32 	%r112, %r111, %r110;
	add.s32 	%r591, %r112, %r617;
	shr.u32 	%r114, %r87, 5;
	// begin inline asm
	mov.u32 %r586, %laneid;
	// end inline asm
	mov.b32 	%r589, 1;
	mov.b32 	%r614, 0;
	mov.b32 	%r616, -1;
	// begin inline asm
	{  .reg .s32 r0;  .reg .pred p;  shfl.sync.up.b32 r0|p, %r591, %r589, %r614, %r616;  @p add.s32 r0, r0, %r591;  mov.s32 %r587, r0;}
	// end inline asm
	mov.b32 	%r595, 2;
	// begin inline asm
	{  .reg .s32 r0;  .reg .pred p;  shfl.sync.up.b32 r0|p, %r587, %r595, %r614, %r616;  @p add.s32 r0, r0, %r587;  mov.s32 %r593, r0;}
	// end inline asm
	mov.b32 	%r601, 4;
	// begin inline asm
	{  .reg .s32 r0;  .reg .pred p;  shfl.sync.up.b32 r0|p, %r593, %r601, %r614, %r616;  @p add.s32 r0, r0, %r593;  mov.s32 %r599, r0;}
	// end inline asm
	mov.b32 	%r607, 8;
	// begin inline asm
	{  .reg .s32 r0;  .reg .pred p;  shfl.sync.up.b32 r0|p, %r599, %r607, %r614, %r616;  @p add.s32 r0, r0, %r599;  mov.s32 %r605, r0;}
	// end inline asm
	mov.b32 	%r613, 16;
	// begin inline asm
	{  .reg .s32 r0;  .reg .pred p;  shfl.sync.up.b32 r0|p, %r605, %r613, %r614, %r616;  @p add.s32 r0, r0, %r605;  mov.s32 %r611, r0;}
	// end inline asm
	setp.ne.s32 	%p89, %r586, 31;
	@%p89 bra 	$L__BB4_102;
	shl.b32 	%r618, %r114, 2;
	mov.u32 	%r619, _ZZN3cub18CUB_300001_SM_10006detail6select23DeviceSelectSweepKernelINS2_10policy_hubI5tokenNS0_8NullTypeElLb0ELNS0_10SelectImplE2EE10Policy1000EPS5_PS6_SA_PmNS0_13ScanTileStateIiLb1EEE8IsIgnoreS6_iNS2_19streaming_context_tIlLb1EEELS7_2EEEvT0_T1_T2_T3_T4_T5_T6_T7_iT8_NS1_7vsmem_tEE19static_temp_storage;
	add.s32 	%r620, %r619, %r618;
	st.shared.u32 	[%r620], %r611;
$L__BB4_102:
	bar.sync 	0;
	mov.u32 	%r621, _ZZN3cub18CUB_300001_SM_10006detail6select23DeviceSelectSweepKernelINS2_10policy_hubI5tokenNS0_8NullTypeElLb0ELNS0_10SelectImplE2EE10Policy1000EPS5_PS6_SA_PmNS0_13ScanTileStateIiLb1EEE8IsIgnoreS6_iNS2_19streaming_context_tIlLb1EEELS7_2EEEvT0_T1_T2_T3_T4_T5_T6_T7_iT8_NS1_7vsmem_tEE19static_temp_storage;
	ld.shared.v4.u32 	{%r622, %r623, %r624, %r625}, [_ZZN3cub18CUB_300001_SM_10006detail6select23DeviceSelectSweepKernelINS2_10policy_hubI5tokenNS0_8NullTypeElLb0ELNS0_10SelectImplE2EE10Policy1000EPS5_PS6_SA_PmNS0_13ScanTileStateIiLb1EEE8IsIgnoreS6_iNS2_19streaming_context_tIlLb1EEELS7_2EEEvT0_T1_T2_T3_T4_T5_T6_T7_iT8_NS1_7vsmem_tEE19static_temp_storage];
	add.s32 	%r626, %r623, %r622;
	setp.eq.s32 	%p90, %r114, 2;
	selp.b32 	%r627, %r626, %r622, %p90;
	add.s32 	%r628, %r626, %r624;
	setp.eq.s32 	%p91, %r114, 3;
	selp.b32 	%r629, %r628, %r627, %p91;
	setp.lt.u32 	%p92, %r87, 32;
	selp.b32 	%r630, 0, %r629, %p92;
	setp.eq.s32 	%p93, %r586, 0;
	sub.s32 	%r631, %r611, %r591;
	selp.b32 	%r632, 0, %r631, %p93;
	add.s32 	%r633, %r630, %r632;
	add.s32 	%r634, %r633, %r108;
	add.s32 	%r635, %r111, %r633;
	add.s32 	%r636, %r112, %r633;
	add.s32 	%r637, %r86, %r625;
	add.s32 	%r638, %r637, %r628;
	add.s32 	%r1260, %r638, -512;
	bar.sync 	0;
	sub.s32 	%r118, %r86, %r1260;
	sub.s32 	%r639, %r88, %r633;
	add.s32 	%r640, %r633, %r118;
	selp.b32 	%r641, %r640, %r639, %p1;
	mad.lo.s32 	%r642, %r641, 9, %r621;
	shr.u32 	%r643, %r1236, 24;
	st.shared.u8 	[%r642+3], %r643;
	shr.u32 	%r644, %r1236, 16;
	st.shared.u8 	[%r642+2], %r644;
	shr.u32 	%r645, %r1236, 8;
	st.shared.u8 	[%r642+1], %r645;
	st.shared.u8 	[%r642], %r1236;
	shr.u32 	%r646, %r1237, 24;
	st.shared.u8 	[%r642+7], %r646;
	shr.u32 	%r647, %r1237, 16;
	st.shared.u8 	[%r642+6], %r647;
	shr.u32 	%r648, %r1237, 8;
	st.shared.u8 	[%r642+5], %r648;
	st.shared.u8 	[%r642+4], %r1237;
	st.shared.u8 	[%r642+8], %rs100;
	sub.s32 	%r649, %r93, %r634;
	add.s32 	%r650, %r640, %r108;
	selp.b32 	%r651, %r650, %r649, %p2;
	mad.lo.s32 	%r652, %r651, 9, %r621;
	shr.u32 	%r653, %r1238, 24;
	st.shared.u8 	[%r652+3], %r653;
	shr.u32 	%r654, %r1238, 16;
	st.shared.u8 	[%r652+2], %r654;
	shr.u32 	%r655, %r1238, 8;
	st.shared.u8 	[%r652+1], %r655;
	st.shared.u8 	[%r652], %r1238;
	shr.u32 	%r656, %r1239, 24;
	st.shared.u8 	[%r652+7], %r656;
	shr.u32 	%r657, %r1239, 16;
	st.shared.u8 	[%r652+6], %r657;
	shr.u32 	%r658, %r1239, 8;
	st.shared.u8 	[%r652+5], %r658;
	st.shared.u8 	[%r652+4], %r1239;
	st.shared.u8 	[%r652+8], %rs101;
	sub.s32 	%r659, %r98, %r635;
	add.s32 	%r660, %r650, %r109;
	selp.b32 	%r661, %r660, %r659, %p3;
	mad.lo.s32 	%r662, %r661, 9, %r621;
	shr.u32 	%r663, %r1240, 24;
	st.shared.u8 	[%r662+3], %r663;
	shr.u32 	%r664, %r1240, 16;
	st.shared.u8 	[%r662+2], %r664;
	shr.u32 	%r665, %r1240, 8;
	st.shared.u8 	[%r662+1], %r665;
	st.shared.u8 	[%r662], %r1240;
	shr.u32 	%r666, %r1241, 24;
	st.shared.u8 	[%r662+7], %r666;
	shr.u32 	%r667, %r1241, 16;
	st.shared.u8 	[%r662+6], %r667;
	shr.u32 	%r668, %r1241, 8;
	st.shared.u8 	[%r662+5], %r668;
	st.shared.u8 	[%r662+4], %r1241;
	st.shared.u8 	[%r662+8], %rs102;
	sub.s32 	%r669, %r103, %r636;
	add.s32 	%r670, %r660, %r110;
	selp.b32 	%r671, %r670, %r669, %p4;
	mad.lo.s32 	%r672, %r671, 9, %r621;
	shr.u32 	%r673, %r1242, 16;
	st.shared.u8 	[%r672+2], %r673;
	shr.u32 	%r674, %r1242, 24;
	st.shared.u8 	[%r672+3], %r674;
	st.shared.u8 	[%r672], %r1242;
	shr.u32 	%r675, %r1242, 8;
	st.shared.u8 	[%r672+1], %r675;
	shr.u32 	%r676, %r1243, 16;
	st.shared.u8 	[%r672+6], %r676;
	shr.u32 	%r677, %r1243, 24;
	st.shared.u8 	[%r672+7], %r677;
	st.shared.u8 	[%r672+4], %r1243;
	shr.u32 	%r678, %r1243, 8;
	st.shared.u8 	[%r672+5], %r678;
	st.shared.u8 	[%r672+8], %rs103;
	bar.sync 	0;
	ld.param.u64 	%rd217, [%rd1+24];
	cvta.to.global.u64 	%rd74, %rd217;
	ld.param.u64 	%rd75, [%rd1+8];
	ld.param.u64 	%rd76, [%rd1+16];
	setp.ge.s32 	%p94, %r87, %r118;
	@%p94 bra 	$L__BB4_106;
	setp.ne.s16 	%p96, %rs51, 0;
	mov.b64 	%rd389, 0;
	@%p96 bra 	$L__BB4_105;
	ld.global.u64 	%rd221, [%rd74];
	sub.s64 	%rd389, %rd76, %rd221;
$L__BB4_105:
	cvt.u64.u32 	%rd222, %r87;
	add.s64 	%rd223, %rd389, %rd222;
	not.b64 	%rd224, %rd223;
	add.s64 	%rd391, %rd75, %rd224;
	bra.uni 	$L__BB4_109;
$L__BB4_106:
	setp.ne.s16 	%p95, %rs51, 0;
	mov.b64 	%rd390, 0;
	@%p95 bra 	$L__BB4_108;
	ld.global.u64 	%rd390, [%rd74];
$L__BB4_108:
	sub.s32 	%r679, %r87, %r118;
	cvt.s64.s32 	%rd219, %r679;
	add.s64 	%rd391, %rd390, %rd219;
$L__BB4_109:
	setp.ge.s32 	%p97, %r87, %r86;
	mad.lo.s32 	%r119, %r87, 9, %r621;
	@%p97 bra 	$L__BB4_111;
	ld.shared.u8 	%r681, [%r119+1];
	ld.shared.u8 	%r682, [%r119];
	ld.shared.u8 	%r683, [%r119+3];
	ld.shared.u8 	%r684, [%r119+2];
	ld.shared.u8 	%r685, [%r119+5];
	ld.shared.u8 	%r686, [%r119+4];
	ld.shared.u8 	%r687, [%r119+7];
	ld.shared.u8 	%r688, [%r119+6];
	ld.shared.u8 	%rs61, [%r119+8];
	mad.lo.s64 	%rd225, %rd391, 9, %rd3;
	st.global.u8 	[%rd225+2], %r684;
	st.global.u8 	[%rd225+3], %r683;
	st.global.u8 	[%rd225], %r682;
	st.global.u8 	[%rd225+1], %r681;
	st.global.u8 	[%rd225+6], %r688;
	st.global.u8 	[%rd225+7], %r687;
	st.global.u8 	[%rd225+4], %r686;
	st.global.u8 	[%rd225+5], %r685;
	st.global.u8 	[%rd225+8], %rs61;
$L__BB4_111:
	add.s32 	%r120, %r87, 128;
	setp.lt.s32 	%p98, %r120, %r118;
	@%p98 bra 	$L__BB4_115;
	setp.ne.s16 	%p99, %rs51, 0;
	mov.b64 	%rd392, 0;
	@%p99 bra 	$L__BB4_114;
	ld.global.u64 	%rd392, [%rd74];
$L__BB4_114:
	sub.s32 	%r689, %r120, %r118;
	cvt.s64.s32 	%rd227, %r689;
	add.s64 	%rd394, %rd392, %rd227;
	bra.uni 	$L__BB4_118;
$L__BB4_115:
	setp.ne.s16 	%p100, %rs51, 0;
	mov.b64 	%rd393, 0;
	@%p100 bra 	$L__BB4_117;
	ld.global.u64 	%rd229, [%rd74];
	sub.s64 	%rd393, %rd76, %rd229;
$L__BB4_117:
	cvt.u64.u32 	%rd230, %r120;
	add.s64 	%rd231, %rd393, %rd230;
	not.b64 	%rd232, %rd231;
	add.s64 	%rd394, %rd75, %rd232;
$L__BB4_118:
	setp.ge.s32 	%p101, %r120, %r86;
	@%p101 bra 	$L__BB4_120;
	ld.shared.u8 	%r690, [%r119+1153];
	ld.shared.u8 	%r691, [%r119+1152];
	ld.shared.u8 	%r692, [%r119+1155];
	ld.shared.u8 	%r693, [%r119+1154];
	ld.shared.u8 	%r694, [%r119+1157];
	ld.shared.u8 	%r695, [%r119+1156];
	ld.shared.u8 	%r696, [%r119+1159];
	ld.shared.u8 	%r697, [%r119+1158];
	ld.shared.u8 	%rs64, [%r119+1160];
	mad.lo.s64 	%rd233, %rd394, 9, %rd3;
	st.global.u8 	[%rd233+2], %r693;
	st.global.u8 	[%rd233+3], %r692;
	st.global.u8 	[%rd233], %r691;
	st.global.u8 	[%rd233+1], %r690;
	st.global.u8 	[%rd233+6], %r697;
	st.global.u8 	[%rd233+7], %r696;
	st.global.u8 	[%rd233+4], %r695;
	st.global.u8 	[%rd233+5], %r694;
	st.global.u8 	[%rd233+8], %rs64;
$L__BB4_120:
	add.s32 	%r121, %r87, 256;
	setp.lt.s32 	%p102, %r121, %r118;
	@%p102 bra 	$L__BB4_124;
	setp.ne.s16 	%p103, %rs51, 0;
	mov.b64 	%rd395, 0;
	@%p103 bra 	$L__BB4_123;
	ld.global.u64 	%rd395, [%rd74];
$L__BB4_123:
	sub.s32 	%r698, %r121, %r118;
	cvt.s64.s32 	%rd235, %r698;
	add.s64 	%rd397, %rd395, %rd235;
	bra.uni 	$L__BB4_127;
$L__BB4_124:
	setp.ne.s16 	%p104, %rs51, 0;
	mov.b64 	%rd396, 0;
	@%p104 bra 	$L__BB4_126;
	ld.global.u64 	%rd237, [%rd74];
	sub.s64 	%rd396, %rd76, %rd237;
$L__BB4_126:
	cvt.u64.u32 	%rd238, %r121;
	add.s64 	%rd239, %rd396, %rd238;
	not.b64 	%rd240, %rd239;
	add.s64 	%rd397, %rd75, %rd240;
$L__BB4_127:
	setp.ge.s32 	%p105, %r121, %r86;
	@%p105 bra 	$L__BB4_129;
	ld.shared.u8 	%r699, [%r119+2305];
	ld.shared.u8 	%r700, [%r119+2304];
	ld.shared.u8 	%r701, [%r119+2307];
	ld.shared.u8 	%r702, [%r119+2306];
	ld.shared.u8 	%r703, [%r119+2309];
	ld.shared.u8 	%r704, [%r119+2308];
	ld.shared.u8 	%r705, [%r119+2311];
	ld.shared.u8 	%r706, [%r119+2310];
	ld.shared.u8 	%rs67, [%r119+2312];
	mad.lo.s64 	%rd241, %rd397, 9, %rd3;
	st.global.u8 	[%rd241+2], %r702;
	st.global.u8 	[%rd241+3], %r701;
	st.global.u8 	[%rd241], %r700;
	st.global.u8 	[%rd241+1], %r699;
	st.global.u8 	[%rd241+6], %r706;
	st.global.u8 	[%rd241+7], %r705;
	st.global.u8 	[%rd241+4], %r704;
	st.global.u8 	[%rd241+5], %r703;
	st.global.u8 	[%rd241+8], %rs67;
$L__BB4_129:
	add.s32 	%r122, %r87, 384;
	setp.lt.s32 	%p106, %r122, %r118;
	@%p106 bra 	$L__BB4_133;
	setp.ne.s16 	%p107, %rs51, 0;
	mov.b64 	%rd398, 0;
	@%p107 bra 	$L__BB4_132;
	ld.global.u64 	%rd398, [%rd74];
$L__BB4_132:
	sub.s32 	%r707, %r122, %r118;
	cvt.s64.s32 	%rd243, %r707;
	add.s64 	%rd400, %rd398, %rd243;
	bra.uni 	$L__BB4_136;
$L__BB4_133:
	setp.ne.s16 	%p108, %rs51, 0;
	mov.b64 	%rd399, 0;
	@%p108 bra 	$L__BB4_135;
	ld.global.u64 	%rd245, [%rd74];
	sub.s64 	%rd399, %rd76, %rd245;
$L__BB4_135:
	cvt.u64.u32 	%rd246, %r122;
	add.s64 	%rd247, %rd399, %rd246;
	not.b64 	%rd248, %rd247;
	add.s64 	%rd400, %rd75, %rd248;
$L__BB4_136:
	setp.ge.s32 	%p109, %r122, %r86;
	@%p109 bra 	$L__BB4_209;
	ld.shared.u8 	%r708, [%r119+3457];
	ld.shared.u8 	%r709, [%r119+3456];
	ld.shared.u8 	%r710, [%r119+3459];
	ld.shared.u8 	%r711, [%r119+3458];
	ld.shared.u8 	%r712, [%r119+3461];
	ld.shared.u8 	%r713, [%r119+3460];
	ld.shared.u8 	%r714, [%r119+3463];
	ld.shared.u8 	%r715, [%r119+3462];
	ld.shared.u8 	%rs70, [%r119+3464];
	mad.lo.s64 	%rd249, %rd400, 9, %rd3;
	st.global.u8 	[%rd249+2], %r711;
	st.global.u8 	[%rd249+3], %r710;
	st.global.u8 	[%rd249], %r709;
	st.global.u8 	[%rd249+1], %r708;
	st.global.u8 	[%rd249+6], %r715;
	st.global.u8 	[%rd249+7], %r714;
	st.global.u8 	[%rd249+4], %r713;
	st.global.u8 	[%rd249+5], %r712;
	st.global.u8 	[%rd249+8], %rs70;
	bra.uni 	$L__BB4_209;
$L__BB4_138:
	ld.param.u8 	%rs30, [%rd1];
	setp.eq.s16 	%p11, %rs30, 0;
	ld.param.u64 	%rd152, [%rd1+16];
	selp.b64 	%rd153, %rd152, 0, %p11;
	cvt.s64.s32 	%rd154, %r2;
	add.s64 	%rd155, %rd153, %rd154;
	mov.u32 	%r123, %tid.x;
	shl.b32 	%r124, %r123, 2;
	setp.ge.s32 	%p12, %r124, %r86;
	cvt.u64.u32 	%rd156, %r124;
	add.s64 	%rd157, %rd155, %rd156;
	mad.lo.s64 	%rd105, %rd157, 9, %rd2;
	@%p12 bra 	$L__BB4_140;
	ld.global.u8 	%r200, [%rd105];
	ld.global.u8 	%r201, [%rd105+1];
	shl.b32 	%r202, %r201, 8;
	or.b32  	%r203, %r202, %r200;
	ld.global.u8 	%r204, [%rd105+2];
	shl.b32 	%r205, %r204, 16;
	ld.global.u8 	%r206, [%rd105+3];
	shl.b32 	%r207, %r206, 24;
	or.b32  	%r208, %r207, %r205;
	or.b32  	%r1244, %r208, %r203;
	ld.global.u8 	%r209, [%rd105+4];
	ld.global.u8 	%r210, [%rd105+5];
	shl.b32 	%r211, %r210, 8;
	or.b32  	%r212, %r211, %r209;
	ld.global.u8 	%r213, [%rd105+6];
	shl.b32 	%r214, %r213, 16;
	ld.global.u8 	%r215, [%rd105+7];
	shl.b32 	%r216, %r215, 24;
	or.b32  	%r217, %r216, %r214;
	or.b32  	%r1245, %r217, %r212;
	ld.global.u8 	%rs104, [%rd105+8];
$L__BB4_140:
	add.s32 	%r129, %r124, 1;
	setp.ge.s32 	%p13, %r129, %r86;
	@%p13 bra 	$L__BB4_142;
	ld.global.u8 	%r219, [%rd105+9];
	ld.global.u8 	%r220, [%rd105+10];
	shl.b32 	%r221, %r220, 8;
	or.b32  	%r222, %r221, %r219;
	ld.global.u8 	%r223, [%rd105+11];
	shl.b32 	%r224, %r223, 16;
	ld.global.u8 	%r225, [%rd105+12];
	shl.b32 	%r226, %r225, 24;
	or.b32  	%r227, %r226, %r224;
	or.b32  	%r1246, %r227, %r222;
	ld.global.u8 	%r228, [%rd105+13];
	ld.global.u8 	%r229, [%rd105+14];
	shl.b32 	%r230, %r229, 8;
	or.b32  	%r231, %r230, %r228;
	ld.global.u8 	%r232, [%rd105+15];
	shl.b32 	%r233, %r232, 16;
	ld.global.u8 	%r234, [%rd105+16];
	shl.b32 	%r235, %r234, 24;
	or.b32  	%r236, %r235, %r233;
	or.b32  	%r1247, %r236, %r231;
	ld.global.u8 	%rs105, [%rd105+17];
$L__BB4_142:
	add.s32 	%r134, %r124, 2;
	setp.ge.s32 	%p14, %r134, %r86;
	@%p14 bra 	$L__BB4_144;
	ld.global.u8 	%r238, [%rd105+18];
	ld.global.u8 	%r239, [%rd105+19];
	shl.b32 	%r240, %r239, 8;
	or.b32  	%r241, %r240, %r238;
	ld.global.u8 	%r242, [%rd105+20];
	shl.b32 	%r243, %r242, 16;
	ld.global.u8 	%r244, [%rd105+21];
	shl.b32 	%r245, %r244, 24;
	or.b32  	%r246, %r245, %r243;
	or.b32  	%r1248, %r246, %r241;
	ld.global.u8 	%r247, [%rd105+22];
	ld.global.u8 	%r248, [%rd105+23];
	shl.b32 	%r249, %r248, 8;
	or.b32  	%r250, %r249, %r247;
	ld.global.u8 	%r251, [%rd105+24];
	shl.b32 	%r252, %r251, 16;
	ld.global.u8 	%r253, [%rd105+25];
	shl.b32 	%r254, %r253, 24;
	or.b32  	%r255, %r254, %r252;
	or.b32  	%r1249, %r255, %r250;
	ld.global.u8 	%rs106, [%rd105+26];
$L__BB4_144:
	add.s32 	%r139, %r124, 3;
	setp.ge.s32 	%p15, %r139, %r86;
	@%p15 bra 	$L__BB4_146;
	ld.global.u8 	%r257, [%rd105+27];
	ld.global.u8 	%r258, [%rd105+28];
	shl.b32 	%r259, %r258, 8;
	or.b32  	%r260, %r259, %r257;
	ld.global.u8 	%r261, [%rd105+29];
	shl.b32 	%r262, %r261, 16;
	ld.global.u8 	%r263, [%rd105+30];
	shl.b32 	%r264, %r263, 24;
	or.b32  	%r265, %r264, %r262;
	or.b32  	%r1250, %r265, %r260;
	ld.global.u8 	%r266, [%rd105+31];
	ld.global.u8 	%r267, [%rd105+32];
	shl.b32 	%r268, %r267, 8;
	or.b32  	%r269, %r268, %r266;
	ld.global.u8 	%r270, [%rd105+33];
	shl.b32 	%r271, %r270, 16;
	ld.global.u8 	%r272, [%rd105+34];
	shl.b32 	%r273, %r272, 24;
	or.b32  	%r274, %r273, %r271;
	or.b32  	%r1251, %r274, %r269;
	ld.global.u8 	%rs107, [%rd105+35];
$L__BB4_146:
	setp.ge.s32 	%p16, %r139, %r86;
	setp.ge.s32 	%p17, %r134, %r86;
	setp.ge.s32 	%p18, %r129, %r86;
	setp.ge.s32 	%p19, %r124, %r86;
	and.b16  	%rs34, %rs104, 255;
	setp.ne.s16 	%p20, %rs34, 0;
	or.pred  	%p5, %p19, %p20;
	selp.u32 	%r144, 1, 0, %p5;
	and.b16  	%rs35, %rs105, 255;
	setp.ne.s16 	%p21, %rs35, 0;
	or.pred  	%p6, %p18, %p21;
	selp.u32 	%r145, 1, 0, %p6;
	and.b16  	%rs36, %rs106, 255;
	setp.ne.s16 	%p22, %rs36, 0;
	or.pred  	%p7, %p17, %p22;
	selp.u32 	%r146, 1, 0, %p7;
	and.b16  	%rs37, %rs107, 255;
	setp.ne.s16 	%p23, %rs37, 0;
	or.pred  	%p8, %p16, %p23;
	selp.u32 	%r306, 1, 0, %p8;
	bar.sync 	0;
	add.s32 	%r147, %r145, %r144;
	add.s32 	%r148, %r147, %r146;
	add.s32 	%r280, %r148, %r306;
	shr.u32 	%r150, %r123, 5;
	// begin inline asm
	mov.u32 %r275, %laneid;
	// end inline asm
	mov.b32 	%r278, 1;
	mov.b32 	%r303, 0;
	mov.b32 	%r305, -1;
	// begin inline asm
	{  .reg .s32 r0;  .reg .pred p;  shfl.sync.up.b32 r0|p, %r280, %r278, %r303, %r305;  @p add.s32 r0, r0, %r280;  mov.s32 %r276, r0;}
	// end inline asm
	mov.b32 	%r284, 2;
	// begin inline asm
	{  .reg .s32 r0;  .reg .pred p;  shfl.sync.up.b32 r0|p, %r276, %r284, %r303, %r305;  @p add.s32 r0, r0, %r276;  mov.s32 %r282, r0;}
	// end inline asm
	mov.b32 	%r290, 4;
	// begin inline asm
	{  .reg .s32 r0;  .reg .pred p;  shfl.sync.up.b32 r0|p, %r282, %r290, %r303, %r305;  @p add.s32 r0, r0, %r282;  mov.s32 %r288, r0;}
	// end inline asm
	mov.b32 	%r296, 8;
	// begin inline asm
	{  .reg .s32 r0;  .reg .pred p;  shfl.sync.up.b32 r0|p, %r288, %r296, %r303, %r305;  @p add.s32 r0, r0, %r288;  mov.s32 %r294, r0;}
	// end inline asm
	mov.b32 	%r302, 16;
	// begin inline asm
	{  .reg .s32 r0;  .reg .pred p;  shfl.sync.up.b32 r0|p, %r294, %r302, %r303, %r305;  @p add.s32 r0, r0, %r294;  mov.s32 %r300, r0;}
	// end inline asm
	setp.ne.s32 	%p24, %r275, 31;
	@%p24 bra 	$L__BB4_148;
	shl.b32 	%r307, %r150, 2;
	mov.u32 	%r308, _ZZN3cub18CUB_300001_SM_10006detail6select23DeviceSelectSweepKernelINS2_10policy_hubI5tokenNS0_8NullTypeElLb0ELNS0_10SelectImplE2EE10Policy1000EPS5_PS6_SA_PmNS0_13ScanTileStateIiLb1EEE8IsIgnoreS6_iNS2_19streaming_context_tIlLb1EEELS7_2EEEvT0_T1_T2_T3_T4_T5_T6_T7_iT8_NS1_7vsmem_tEE19static_temp_storage;
	add.s32 	%r309, %r308, %r307;
	st.shared.u32 	[%r309], %r300;
$L__BB4_148:
	sub.s32 	%r310, %r300, %r280;
	bar.sync 	0;
	ld.shared.v4.u32 	{%r311, %r312, %r313, %r314}, [_ZZN3cub18CUB_300001_SM_10006detail6select23DeviceSelectSweepKernelINS2_10policy_hubI5tokenNS0_8NullTypeElLb0ELNS0_10SelectImplE2EE10Policy1000EPS5_PS6_SA_PmNS0_13ScanTileStateIiLb1EEE8IsIgnoreS6_iNS2_19streaming_context_tIlLb1EEELS7_2EEEvT0_T1_T2_T3_T4_T5_T6_T7_iT8_NS1_7vsmem_tEE19static_temp_storage];
	add.s32 	%r315, %r312, %r311;
	setp.eq.s32 	%p25, %r150, 2;
	selp.b32 	%r316, %r315, %r311, %p25;
	add.s32 	%r317, %r315, %r313;
	setp.eq.s32 	%p26, %r150, 3;
	selp.b32 	%r318, %r317, %r316, %p26;
	add.s32 	%r153, %r317, %r314;
	setp.gt.u32 	%p27, %r123, 31;
	setp.lt.u32 	%p28, %r123, 32;
	setp.eq.s32 	%p29, %r275, 0;
	selp.b32 	%r319, 0, %r310, %p29;
	add.s32 	%r1259, %r318, %r319;
	selp.b32 	%r155, %r310, %r1259, %p28;
	@%p27 bra 	$L__BB4_173;
	setp.ne.s32 	%p30, %r123, 0;
	mul.wide.s32 	%rd158, %r1, 8;
	add.s64 	%rd106, %rd4, %rd158;
	@%p30 bra 	$L__BB4_151;
	st.shared.u32 	[_ZZN3cub18CUB_300001_SM_10006detail6select23DeviceSelectSweepKernelINS2_10policy_hubI5tokenNS0_8NullTypeElLb0ELNS0_10SelectImplE2EE10Policy1000EPS5_PS6_SA_PmNS0_13ScanTileStateIiLb1EEE8IsIgnoreS6_iNS2_19streaming_context_tIlLb1EEELS7_2EEEvT0_T1_T2_T3_T4_T5_T6_T7_iT8_NS1_7vsmem_tEE19static_temp_storage+44], %r153;
	add.s64 	%rd159, %rd106, 256;
	mov.b32 	%r320, 100;
	// begin inline asm
	st.relaxed.gpu.v2.u32 [%rd159], {%r320, %r153};
	// end inline asm
$L__BB4_151:
	not.b32 	%r322, %r123;
	add.s32 	%r1256, %r1, %r322;
	mov.u32 	%r157, %nctaid.x;
	setp.gt.u32 	%p31, %r157, 499;
	@%p31 bra 	$L__BB4_153;
	membar.cta;
	bra.uni 	$L__BB4_154;
$L__BB4_153:
	mov.b32 	%r323, 450;
	// begin inline asm
	nanosleep.u32 %r323;
	// end inline asm
$L__BB4_154:
	mul.wide.s32 	%rd161, %r1256, 8;
	add.s64 	%rd162, %rd4, %rd161;
	add.s64 	%rd160, %rd162, 256;
	// begin inline asm
	ld.relaxed.gpu.v2.u32 {%r1257, %r1253}, [%rd160];
	// end inline asm
$L__BB4_155:
	setp.eq.s32 	%p32, %r1257, 99;
	mov.b32 	%r326, -1;
	vote.sync.any.pred 	%p33, %p32, %r326;
	not.pred 	%p34, %p33;
	@%p34 bra 	$L__BB4_160;
	setp.gt.u32 	%p75, %r157, 499;
	@%p75 bra 	$L__BB4_158;
	membar.cta;
	bra.uni 	$L__BB4_159;
$L__BB4_158:
	mov.b32 	%r507, 350;
	// begin inline asm
	nanosleep.u32 %r507;
	// end inline asm
$L__BB4_159:
	// begin inline asm
	ld.relaxed.gpu.v2.u32 {%r1257, %r1253}, [%rd160];
	// end inline asm
	bra.uni 	$L__BB4_155;
$L__BB4_160:
	setp.eq.s32 	%p35, %r1257, 101;
	mov.b32 	%r353, -1;
	vote.sync.ballot.b32 	%r354, %p35, %r353;
	// begin inline asm
	mov.u32 %r328, %lanemask_ge;
	// end inline asm
	and.b32  	%r355, %r354, %r328;
	or.b32  	%r356, %r355, -2147483648;
	add.s32 	%r357, %r356, -1;
	not.b32 	%r358, %r356;
	and.b32  	%r359, %r358, %r357;
	popc.b32 	%r332, %r359;
	mov.b32 	%r331, 1;
	// begin inline asm
	shfl.sync.down.b32 %r329, %r1253, %r331, %r332, %r353;
	// end inline asm
	setp.lt.s32 	%p37, %r275, %r332;
	selp.b32 	%r360, %r329, 0, %p37;
	add.s32 	%r335, %r360, %r1253;
	mov.b32 	%r336, 2;
	// begin inline asm
	shfl.sync.down.b32 %r334, %r335, %r336, %r332, %r353;
	// end inline asm
	add.s32 	%r167, %r275, 2;
	setp.gt.s32 	%p38, %r167, %r332;
	selp.b32 	%r361, 0, %r334, %p38;
	add.s32 	%r340, %r335, %r361;
	mov.b32 	%r341, 4;
	// begin inline asm
	shfl.sync.down.b32 %r339, %r340, %r341, %r332, %r353;
	// end inline asm
	add.s32 	%r168, %r275, 4;
	setp.gt.s32 	%p39, %r168, %r332;
	selp.b32 	%r362, 0, %r339, %p39;
	add.s32 	%r345, %r340, %r362;
	mov.b32 	%r346, 8;
	// begin inline asm
	shfl.sync.down.b32 %r344, %r345, %r346, %r332, %r353;
	// end inline asm
	add.s32 	%r169, %r275, 8;
	setp.gt.s32 	%p40, %r169, %r332;
	selp.b32 	%r363, 0, %r344, %p40;
	add.s32 	%r350, %r345, %r363;
	mov.b32 	%r351, 16;
	// begin inline asm
	shfl.sync.down.b32 %r349, %r350, %r351, %r332, %r353;
	// end inline asm
	add.s32 	%r170, %r275, 16;
	setp.gt.s32 	%p41, %r170, %r332;
	selp.b32 	%r364, 0, %r349, %p41;
	add.s32 	%r1254, %r350, %r364;
	add.s64 	%rd108, %rd4, 256;
$L__BB4_161:
	setp.ne.s32 	%p42, %r1257, 101;
	mov.b32 	%r365, -1;
	vote.sync.all.pred 	%p43, %p42, %r365;
	not.pred 	%p44, %p43;
	@%p44 bra 	$L__BB4_169;
	mul.wide.s32 	%rd207, %r1256, 8;
	add.s64 	%rd208, %rd108, %rd207;
	add.s64 	%rd206, %rd208, -256;
	// begin inline asm
	ld.relaxed.gpu.v2.u32 {%r1257, %r1258}, [%rd206];
	// end inline asm
$L__BB4_163:
	setp.eq.s32 	%p64, %r1257, 99;
	mov.b32 	%r465, -1;
	vote.sync.any.pred 	%p65, %p64, %r465;
	not.pred 	%p66, %p65;
	@%p66 bra 	$L__BB4_168;
	setp.gt.u32 	%p74, %r157, 499;
	@%p74 bra 	$L__BB4_166;
	membar.cta;
	bra.uni 	$L__BB4_167;
$L__BB4_166:
	mov.b32 	%r504, 350;
	// begin inline asm
	nanosleep.u32 %r504;
	// end inline asm
$L__BB4_167:
	// begin inline asm
	ld.relaxed.gpu.v2.u32 {%r1257, %r1258}, [%rd206];
	// end inline asm
	bra.uni 	$L__BB4_163;
$L__BB4_168:
	setp.eq.s32 	%p67, %r1257, 101;
	mov.b32 	%r491, -1;
	vote.sync.ballot.b32 	%r492, %p67, %r491;
	and.b32  	%r493, %r492, %r328;
	or.b32  	%r494, %r493, -2147483648;
	add.s32 	%r495, %r494, -1;
	not.b32 	%r496, %r494;
	and.b32  	%r497, %r496, %r495;
	popc.b32 	%r470, %r497;
	mov.b32 	%r469, 1;
	// begin inline asm
	shfl.sync.down.b32 %r467, %r1258, %r469, %r470, %r491;
	// end inline asm
	setp.lt.s32 	%p69, %r275, %r470;
	selp.b32 	%r498, %r467, 0, %p69;
	add.s32 	%r473, %r498, %r1258;
	mov.b32 	%r474, 2;
	// begin inline asm
	shfl.sync.down.b32 %r472, %r473, %r474, %r470, %r491;
	// end inline asm
	setp.gt.s32 	%p70, %r167, %r470;
	selp.b32 	%r499, 0, %r472, %p70;
	add.s32 	%r478, %r473, %r499;
	mov.b32 	%r479, 4;
	// begin inline asm
	shfl.sync.down.b32 %r477, %r478, %r479, %r470, %r491;
	// end inline asm
	setp.gt.s32 	%p71, %r168, %r470;
	selp.b32 	%r500, 0, %r477, %p71;
	add.s32 	%r483, %r478, %r500;
	mov.b32 	%r484, 8;
	// begin inline asm
	shfl.sync.down.b32 %r482, %r483, %r484, %r470, %r491;
	// end inline asm
	setp.gt.s32 	%p72, %r169, %r470;
	selp.b32 	%r501, 0, %r482, %p72;
	add.s32 	%r488, %r483, %r501;
	mov.b32 	%r489, 16;
	// begin inline asm
	shfl.sync.down.b32 %r487, %r488, %r489, %r470, %r491;
	// end inline asm
	setp.gt.s32 	%p73, %r170, %r470;
	selp.b32 	%r502, 0, %r487, %p73;
	add.s32 	%r503, %r502, %r1254;
	add.s32 	%r1254, %r503, %r488;
	add.s32 	%r1256, %r1256, -32;
	bra.uni 	$L__BB4_161;
$L__BB4_169:
	@%p30 bra 	$L__BB4_171;
	add.s32 	%r368, %r1254, %r153;
	add.s64 	%rd163, %rd106, 256;
	mov.b32 	%r367, 101;
	// begin inline asm
	st.relaxed.gpu.v2.u32 [%rd163], {%r367, %r368};
	// end inline asm
	st.shared.u32 	[_ZZN3cub18CUB_300001_SM_10006detail6select23DeviceSelectSweepKernelINS2_10policy_hubI5tokenNS0_8NullTypeElLb0ELNS0_10SelectImplE2EE10Policy1000EPS5_PS6_SA_PmNS0_13ScanTileStateIiLb1EEE8IsIgnoreS6_iNS2_19streaming_context_tIlLb1EEELS7_2EEEvT0_T1_T2_T3_T4_T5_T6_T7_iT8_NS1_7vsmem_tEE19static_temp_storage+36], %r1254;
	st.shared.u32 	[_ZZN3cub18CUB_300001_SM_10006detail6select23DeviceSelectSweepKernelINS2_10policy_hubI5tokenNS0_8NullTypeElLb0ELNS0_10SelectImplE2EE10Policy1000EPS5_PS6_SA_PmNS0_13ScanTileStateIiLb1EEE8IsIgnoreS6_iNS2_19streaming_context_tIlLb1EEELS7_2EEEvT0_T1_T2_T3_T4_T5_T6_T7_iT8_NS1_7vsmem_tEE19static_temp_storage+40], %r368;
$L__BB4_171:
	setp.ne.s32 	%p46, %r275, 0;
	mov.u32 	%r1259, %r155;
	@%p46 bra 	$L__BB4_173;
	st.shared.u32 	[_ZZN3cub18CUB_300001_SM_10006detail6select23DeviceSelectSweepKernelINS2_10policy_hubI5tokenNS0_8NullTypeElLb0ELNS0_10SelectImplE2EE10Policy1000EPS5_PS6_SA_PmNS0_13ScanTileStateIiLb1EEE8IsIgnoreS6_iNS2_19streaming_context_tIlLb1EEELS7_2EEEvT0_T1_T2_T3_T4_T5_T6_T7_iT8_NS1_7vsmem_tEE19static_temp_storage+20], %r1254;
	mov.u32 	%r1259, %r1254;
$L__BB4_173:
	bar.sync 	0;
	setp.eq.s32 	%p47, %r123, 0;
	mov.u32 	%r369, _ZZN3cub18CUB_300001_SM_10006detail6select23DeviceSelectSweepKernelINS2_10policy_hubI5tokenNS0_8NullTypeElLb0ELNS0_10SelectImplE2EE10Policy1000EPS5_PS6_SA_PmNS0_13ScanTileStateIiLb1EEE8IsIgnoreS6_iNS2_19streaming_context_tIlLb1EEELS7_2EEEvT0_T1_T2_T3_T4_T5_T6_T7_iT8_NS1_7vsmem_tEE19static_temp_storage;
	ld.shared.u32 	%r370, [_ZZN3cub18CUB_300001_SM_10006detail6select23DeviceSelectSweepKernelINS2_10policy_hubI5tokenNS0_8NullTypeElLb0ELNS0_10SelectImplE2EE10Policy1000EPS5_PS6_SA_PmNS0_13ScanTileStateIiLb1EEE8IsIgnoreS6_iNS2_19streaming_context_tIlLb1EEELS7_2EEEvT0_T1_T2_T3_T4_T5_T6_T7_iT8_NS1_7vsmem_tEE19static_temp_storage+20];
	selp.b32 	%r371, 0, %r370, %p47;
	add.s32 	%r372, %r371, %r1259;
	add.s32 	%r373, %r372, %r144;
	add.s32 	%r374, %r147, %r372;
	add.s32 	%r375, %r148, %r372;
	ld.shared.v2.u32 	{%r376, %r377}, [_ZZN3cub18CUB_300001_SM_10006detail6select23DeviceSelectSweepKernelINS2_10policy_hubI5tokenNS0_8NullTypeElLb0ELNS0_10SelectImplE2EE10Policy1000EPS5_PS6_SA_PmNS0_13ScanTileStateIiLb1EEE8IsIgnoreS6_iNS2_19streaming_context_tIlLb1EEELS7_2EEEvT0_T1_T2_T3_T4_T5_T6_T7_iT8_NS1_7vsmem_tEE19static_temp_storage+40];
	ld.shared.u32 	%r378, [_ZZN3cub18CUB_300001_SM_10006detail6select23DeviceSelectSweepKernelINS2_10policy_hubI5tokenNS0_8NullTypeElLb0ELNS0_10SelectImplE2EE10Policy1000EPS5_PS6_SA_PmNS0_13ScanTileStateIiLb1EEE8IsIgnoreS6_iNS2_19streaming_context_tIlLb1EEELS7_2EEEvT0_T1_T2_T3_T4_T5_T6_T7_iT8_NS1_7vsmem_tEE19static_temp_storage+36];
	sub.s32 	%r379, %r2, %r378;
	sub.s32 	%r380, 512, %r86;
	sub.s32 	%r1260, %r376, %r380;
	sub.s32 	%r381, %r380, %r377;
	bar.sync 	0;
	add.s32 	%r187, %r381, %r86;
	sub.s32 	%r382, %r372, %r378;
	sub.s32 	%r383, %r124, %r382;
	add.s32 	%r384, %r382, %r187;
	selp.b32 	%r385, %r384, %r383, %p5;
	mad.lo.s32 	%r386, %r385, 9, %r369;
	shr.u32 	%r387, %r1244, 24;
	st.shared.u8 	[%r386+3], %r387;
	shr.u32 	%r388, %r1244, 16;
	st.shared.u8 	[%r386+2], %r388;
	shr.u32 	%r389, %r1244, 8;
	st.shared.u8 	[%r386+1], %r389;
	st.shared.u8 	[%r386], %r1244;
	shr.u32 	%r390, %r1245, 24;
	st.shared.u8 	[%r386+7], %r390;
	shr.u32 	%r391, %r1245, 16;
	st.shared.u8 	[%r386+6], %r391;
	shr.u32 	%r392, %r1245, 8;
	st.shared.u8 	[%r386+5], %r392;
	st.shared.u8 	[%r386+4], %r1245;
	st.shared.u8 	[%r386+8], %rs104;
	sub.s32 	%r393, %r378, %r373;
	add.s32 	%r394, %r393, %r129;
	add.s32 	%r395, %r384, %r144;
	selp.b32 	%r396, %r395, %r394, %p6;
	mad.lo.s32 	%r397, %r396, 9, %r369;
	shr.u32 	%r398, %r1246, 24;
	st.shared.u8 	[%r397+3], %r398;
	shr.u32 	%r399, %r1246, 16;
	st.shared.u8 	[%r397+2], %r399;
	shr.u32 	%r400, %r1246, 8;
	st.shared.u8 	[%r397+1], %r400;
	st.shared.u8 	[%r397], %r1246;
	shr.u32 	%r401, %r1247, 24;
	st.shared.u8 	[%r397+7], %r401;
	shr.u32 	%r402, %r1247, 16;
	st.shared.u8 	[%r397+6], %r402;
	shr.u32 	%r403, %r1247, 8;
	st.shared.u8 	[%r397+5], %r403;
	st.shared.u8 	[%r397+4], %r1247;
	st.shared.u8 	[%r397+8], %rs105;
	sub.s32 	%r404, %r378, %r374;
	add.s32 	%r405, %r404, %r134;
	add.s32 	%r406, %r395, %r145;
	selp.b32 	%r407, %r406, %r405, %p7;
	mad.lo.s32 	%r408, %r407, 9, %r369;
	shr.u32 	%r409, %r1248, 24;
	st.shared.u8 	[%r408+3], %r409;
	shr.u32 	%r410, %r1248, 16;
	st.shared.u8 	[%r408+2], %r410;
	shr.u32 	%r411, %r1248, 8;
	st.shared.u8 	[%r408+1], %r411;
	st.shared.u8 	[%r408], %r1248;
	shr.u32 	%r412, %r1249, 24;
	st.shared.u8 	[%r408+7], %r412;
	shr.u32 	%r413, %r1249, 16;
	st.shared.u8 	[%r408+6], %r413;
	shr.u32 	%r414, %r1249, 8;
	st.shared.u8 	[%r408+5], %r414;
	st.shared.u8 	[%r408+4], %r1249;
	st.shared.u8 	[%r408+8], %rs106;
	sub.s32 	%r415, %r378, %r375;
	add.s32 	%r416, %r415, %r139;
	add.s32 	%r417, %r406, %r146;
	selp.b32 	%r418, %r417, %r416, %p8;
	mad.lo.s32 	%r419, %r418, 9, %r369;
	shr.u32 	%r420, %r1250, 16;
	st.shared.u8 	[%r419+2], %r420;
	shr.u32 	%r421, %r1250, 24;
	st.shared.u8 	[%r419+3], %r421;
	st.shared.u8 	[%r419], %r1250;
	shr.u32 	%r422, %r1250, 8;
	st.shared.u8 	[%r419+1], %r422;
	shr.u32 	%r423, %r1251, 16;
	st.shared.u8 	[%r419+6], %r423;
	shr.u32 	%r424, %r1251, 24;
	st.shared.u8 	[%r419+7], %r424;
	st.shared.u8 	[%r419+4], %r1251;
	shr.u32 	%r425, %r1251, 8;
	st.shared.u8 	[%r419+5], %r425;
	st.shared.u8 	[%r419+8], %rs107;
	bar.sync 	0;
	mov.u64 	%rd164, %rd149;
	ld.param.u8 	%rs28, [%rd164];
	ld.param.u64 	%rd165, [%rd164+24];
	cvta.to.global.u64 	%rd110, %rd165;
	cvt.s64.s32 	%rd111, %r378;
	ld.param.u64 	%rd112, [%rd164+8];
	ld.param.u64 	%rd113, [%rd164+16];
	cvt.s64.s32 	%rd114, %r379;
	setp.ge.s32 	%p48, %r123, %r187;
	@%p48 bra 	$L__BB4_177;
	setp.ne.s16 	%p50, %rs28, 0;
	mov.b64 	%rd401, 0;
	@%p50 bra 	$L__BB4_176;
	ld.global.u64 	%rd170, [%rd110];
	sub.s64 	%rd401, %rd113, %rd170;
$L__BB4_176:
	cvt.u64.u32 	%rd171, %r123;
	add.s64 	%rd172, %rd171, %rd114;
	add.s64 	%rd173, %rd172, %rd401;
	not.b64 	%rd174, %rd173;
	add.s64 	%rd403, %rd112, %rd174;
	bra.uni 	$L__BB4_180;
$L__BB4_177:
	setp.ne.s16 	%p49, %rs28, 0;
	mov.b64 	%rd402, 0;
	@%p49 bra 	$L__BB4_179;
	ld.global.u64 	%rd402, [%rd110];
$L__BB4_179:
	sub.s32 	%r426, %r123, %r187;
	cvt.s64.s32 	%rd167, %r426;
	add.s64 	%rd168, %rd167, %rd111;
	add.s64 	%rd403, %rd168, %rd402;
$L__BB4_180:
	setp.ge.s32 	%p51, %r123, %r86;
	mad.lo.s32 	%r188, %r123, 9, %r369;
	@%p51 bra 	$L__BB4_182;
	ld.shared.u8 	%r428, [%r188+1];
	ld.shared.u8 	%r429, [%r188];
	ld.shared.u8 	%r430, [%r188+3];
	ld.shared.u8 	%r431, [%r188+2];
	ld.shared.u8 	%r432, [%r188+5];
	ld.shared.u8 	%r433, [%r188+4];
	ld.shared.u8 	%r434, [%r188+7];
	ld.shared.u8 	%r435, [%r188+6];
	ld.shared.u8 	%rs40, [%r188+8];
	mad.lo.s64 	%rd175, %rd403, 9, %rd3;
	st.global.u8 	[%rd175+2], %r431;
	st.global.u8 	[%rd175+3], %r430;
	st.global.u8 	[%rd175], %r429;
	st.global.u8 	[%rd175+1], %r428;
	st.global.u8 	[%rd175+6], %r435;
	st.global.u8 	[%rd175+7], %r434;
	st.global.u8 	[%rd175+4], %r433;
	st.global.u8 	[%rd175+5], %r432;
	st.global.u8 	[%rd175+8], %rs40;
$L__BB4_182:
	add.s32 	%r189, %r123, 128;
	setp.lt.s32 	%p52, %r189, %r187;
	@%p52 bra 	$L__BB4_186;
	setp.ne.s16 	%p53, %rs28, 0;
	mov.b64 	%rd404, 0;
	@%p53 bra 	$L__BB4_185;
	ld.global.u64 	%rd404, [%rd110];
$L__BB4_185:
	sub.s32 	%r436, %r189, %r187;
	cvt.s64.s32 	%rd177, %r436;
	add.s64 	%rd178, %rd177, %rd111;
	add.s64 	%rd406, %rd178, %rd404;
	bra.uni 	$L__BB4_189;
$L__BB4_186:
	setp.ne.s16 	%p54, %rs28, 0;
	mov.b64 	%rd405, 0;
	@%p54 bra 	$L__BB4_188;
	ld.global.u64 	%rd180, [%rd110];
	sub.s64 	%rd405, %rd113, %rd180;
$L__BB4_188:
	cvt.u64.u32 	%rd181, %r189;
	add.s64 	%rd182, %rd181, %rd114;
	add.s64 	%rd183, %rd182, %rd405;
	not.b64 	%rd184, %rd183;
	add.s64 	%rd406, %rd112, %rd184;
$L__BB4_189:
	setp.ge.s32 	%p55, %r189, %r86;
	@%p55 bra 	$L__BB4_191;
	ld.shared.u8 	%r437, [%r188+1153];
	ld.shared.u8 	%r438, [%r188+1152];
	ld.shared.u8 	%r439, [%r188+1155];
	ld.shared.u8 	%r440, [%r188+1154];
	ld.shared.u8 	%r441, [%r188+1157];
	ld.shared.u8 	%r442, [%r188+1156];
	ld.shared.u8 	%r443, [%r188+1159];
	ld.shared.u8 	%r444, [%r188+1158];
	ld.shared.u8 	%rs43, [%r188+1160];
	mad.lo.s64 	%rd185, %rd406, 9, %rd3;
	st.global.u8 	[%rd185+2], %r440;
	st.global.u8 	[%rd185+3], %r439;
	st.global.u8 	[%rd185], %r438;
	st.global.u8 	[%rd185+1], %r437;
	st.global.u8 	[%rd185+6], %r444;
	st.global.u8 	[%rd185+7], %r443;
	st.global.u8 	[%rd185+4], %r442;
	st.global.u8 	[%rd185+5], %r441;
	st.global.u8 	[%rd185+8], %rs43;
$L__BB4_191:
	add.s32 	%r190, %r123, 256;
	setp.lt.s32 	%p56, %r190, %r187;
	@%p56 bra 	$L__BB4_195;
	setp.ne.s16 	%p57, %rs28, 0;
	mov.b64 	%rd407, 0;
	@%p57 bra 	$L__BB4_194;
	ld.global.u64 	%rd407, [%rd110];
$L__BB4_194:
	sub.s32 	%r445, %r190, %r187;
	cvt.s64.s32 	%rd187, %r445;
	add.s64 	%rd188, %rd187, %rd111;
	add.s64 	%rd409, %rd188, %rd407;
	bra.uni 	$L__BB4_198;
$L__BB4_195:
	setp.ne.s16 	%p58, %rs28, 0;
	mov.b64 	%rd408, 0;
	@%p58 bra 	$L__BB4_197;
	ld.global.u64 	%rd190, [%rd110];
	sub.s64 	%rd408, %rd113, %rd190;
$L__BB4_197:
	cvt.u64.u32 	%rd191, %r190;
	add.s64 	%rd192, %rd191, %rd114;
	add.s64 	%rd193, %rd192, %rd408;
	not.b64 	%rd194, %rd193;
	add.s64 	%rd409, %rd112, %rd194;
$L__BB4_198:
	setp.ge.s32 	%p59, %r190, %r86;
	@%p59 bra 	$L__BB4_200;
	ld.shared.u8 	%r446, [%r188+2305];
	ld.shared.u8 	%r447, [%r188+2304];
	ld.shared.u8 	%r448, [%r188+2307];
	ld.shared.u8 	%r449, [%r188+2306];
	ld.shared.u8 	%r450, [%r188+2309];
	ld.shared.u8 	%r451, [%r188+2308];
	ld.shared.u8 	%r452, [%r188+2311];
	ld.shared.u8 	%r453, [%r188+2310];
	ld.shared.u8 	%rs46, [%r188+2312];
	mad.lo.s64 	%rd195, %rd409, 9, %rd3;
	st.global.u8 	[%rd195+2], %r449;
	st.global.u8 	[%rd195+3], %r448;
	st.global.u8 	[%rd195], %r447;
	st.global.u8 	[%rd195+1], %r446;
	st.global.u8 	[%rd195+6], %r453;
	st.global.u8 	[%rd195+7], %r452;
	st.global.u8 	[%rd195+4], %r451;
	st.global.u8 	[%rd195+5], %r450;
	st.global.u8 	[%rd195+8], %rs46;
$L__BB4_200:
	add.s32 	%r191, %r123, 384;
	setp.lt.s32 	%p60, %r191, %r187;
	@%p60 bra 	$L__BB4_204;
	setp.ne.s16 	%p61, %rs28, 0;
	mov.b64 	%rd410, 0;
	@%p61 bra 	$L__BB4_203;
	ld.global.u64 	%rd410, [%rd110];
$L__BB4_203:
	sub.s32 	%r454, %r191, %r187;
	cvt.s64.s32 	%rd197, %r454;
	add.s64 	%rd198, %rd197, %rd111;
	add.s64 	%rd412, %rd198, %rd410;
	bra.uni 	$L__BB4_207;
$L__BB4_204:
	setp.ne.s16 	%p62, %rs28, 0;
	mov.b64 	%rd411, 0;
	@%p62 bra 	$L__BB4_206;
	ld.global.u64 	%rd200, [%rd110];
	sub.s64 	%rd411, %rd113, %rd200;
$L__BB4_206:
	cvt.u64.u32 	%rd201, %r191;
	add.s64 	%rd202, %rd201, %rd114;
	add.s64 	%rd203, %rd202, %rd411;
	not.b64 	%rd204, %rd203;
	add.s64 	%rd412, %rd112, %rd204;
$L__BB4_207:
	setp.ge.s32 	%p63, %r191, %r86;
	@%p63 bra 	$L__BB4_209;
	ld.shared.u8 	%r455, [%r188+3457];
	ld.shared.u8 	%r456, [%r188+3456];
	ld.shared.u8 	%r457, [%r188+3459];
	ld.shared.u8 	%r458, [%r188+3458];
	ld.shared.u8 	%r459, [%r188+3461];
	ld.shared.u8 	%r460, [%r188+3460];
	ld.shared.u8 	%r461, [%r188+3463];
	ld.shared.u8 	%r462, [%r188+3462];
	ld.shared.u8 	%rs49, [%r188+3464];
	mad.lo.s64 	%rd205, %rd412, 9, %rd3;
	st.global.u8 	[%rd205+2], %r458;
	st.global.u8 	[%rd205+3], %r457;
	st.global.u8 	[%rd205], %r456;
	st.global.u8 	[%rd205+1], %r455;
	st.global.u8 	[%rd205+6], %r462;
	st.global.u8 	[%rd205+7], %r461;
	st.global.u8 	[%rd205+4], %r460;
	st.global.u8 	[%rd205+5], %r459;
	st.global.u8 	[%rd205+8], %rs49;
$L__BB4_209:
	mov.u32 	%r716, %tid.x;
	setp.ne.s32 	%p110, %r716, 0;
	@%p110 bra 	$L__BB4_217;
	mov.u64 	%rd143, %rd149;
	ld.param.u8 	%rs71, [%rd143+1];
	setp.eq.s16 	%p111, %rs71, 0;
	@%p111 bra 	$L__BB4_214;
	ld.param.u8 	%rs72, [%rd143];
	setp.ne.s16 	%p112, %rs72, 0;
	mov.b64 	%rd413, 0;
	@%p112 bra 	$L__BB4_213;
	ld.param.u64 	%rd251, [%rd143+24];
	cvta.to.global.u64 	%rd252, %rd251;
	ld.global.u64 	%rd413, [%rd252];
$L__BB4_213:
	ld.param.u64 	%rd364, [_ZN3cub18CUB_300001_SM_10006detail6select23DeviceSelectSweepKernelINS2_10policy_hubI5tokenNS0_8NullTypeElLb0ELNS0_10SelectImplE2EE10Policy1000EPS5_PS6_SA_PmNS0_13ScanTileStateIiLb1EEE8IsIgnoreS6_iNS2_19streaming_context_tIlLb1EEELS7_2EEEvT0_T1_T2_T3_T4_T5_T6_T7_iT8_NS1_7vsmem_tE_param_3];
	cvt.s64.s32 	%rd253, %r1260;
	add.s64 	%rd254, %rd413, %rd253;
	cvta.to.global.u64 	%rd255, %rd364;
	st.global.u64 	[%rd255], %rd254;
	bra.uni 	$L__BB4_217;
$L__BB4_214:
	ld.param.u8 	%rs73, [%rd143];
	setp.ne.s16 	%p113, %rs73, 0;
	mov.b64 	%rd414, 0;
	@%p113 bra 	$L__BB4_216;
	ld.param.u64 	%rd257, [%rd143+24];
	cvta.to.global.u64 	%rd258, %rd257;
	ld.global.u64 	%rd414, [%rd258];
$L__BB4_216:
	cvt.s64.s32 	%rd259, %r1260;
	add.s64 	%rd260, %rd414, %rd259;
	ld.param.u64 	%rd261, [%rd143+32];
	cvta.to.global.u64 	%rd262, %rd261;
	st.global.u64 	[%rd262], %rd260;
$L__BB4_217:
	ret;

}
	// .globl	_ZN3cub18CUB_300001_SM_10006detail4scan20DeviceScanInitKernelINS0_13ScanTileStateIhLb1EEEEEvT_i
.visible .entry _ZN3cub18CUB_300001_SM_10006detail4scan20DeviceScanInitKernelINS0_13ScanTileStateIhLb1EEEEEvT_i(
	.param .align 8 .b8 _ZN3cub18CUB_300001_SM_10006detail4scan20DeviceScanInitKernelINS0_13ScanTileStateIhLb1EEEEEvT_i_param_0[8],
	.param .u32 _ZN3cub18CUB_300001_SM_10006detail4scan20DeviceScanInitKernelINS0_13ScanTileStateIhLb1EEEEEvT_i_param_1
)
{
	.reg .pred 	%p<5>;
	.reg .b32 	%r<9>;
	.reg .b64 	%rd<7>;

	ld.param.u64 	%rd2, [_ZN3cub18CUB_300001_SM_10006detail4scan20DeviceScanInitKernelINS0_13ScanTileStateIhLb1EEEEEvT_i_param_0];
	ld.param.u32 	%r4, [_ZN3cub18CUB_300001_SM_10006detail4scan20DeviceScanInitKernelINS0_13ScanTileStateIhLb1EEEEEvT_i_param_1];
	cvta.to.global.u64 	%rd1, %rd2;
	mov.u32 	%r1, %ctaid.x;
	mov.u32 	%r5, %ntid.x;
	mov.u32 	%r2, %tid.x;
	mad.lo.s32 	%r3, %r1, %r5, %r2;
	setp.ge.s32 	%p1, %r3, %r4;
	@%p1 bra 	$L__BB5_2;
	mul.wide.s32 	%rd3, %r3, 4;
	add.s64 	%rd4, %rd1, %rd3;
	mov.b32 	%r6, 99;
	st.global.u32 	[%rd4+128], %r6;
$L__BB5_2:
	setp.ne.s32 	%p2, %r1, 0;
	setp.gt.u32 	%p3, %r2, 31;
	or.pred  	%p4, %p2, %p3;
	@%p4 bra 	$L__BB5_4;
	mul.wide.u32 	%rd5, %r2, 4;
	add.s64 	%rd6, %rd1, %rd5;
	mov.b32 	%r8, 0;
	st.global.u32 	[%rd6], %r8;
$L__BB5_4:
	ret;

}
	// .globl	_ZN3cub18CUB_300001_SM_10006detail4scan16DeviceScanKernelINS2_10policy_hubIhhhy7ComposeE10Policy1000EPhS8_NS0_13ScanTileStateIhLb1EEES5_NS0_8NullTypeEyhLb0ESB_EEvT0_T1_T2_iT3_T4_T5_
.visible .entry _ZN3cub18CUB_300001_SM_10006detail4scan16DeviceScanKernelINS2_10policy_hubIhhhy7ComposeE10Policy1000EPhS8_NS0_13ScanTileStateIhLb1EEES5_NS0_8NullTypeEyhLb0ESB_EEvT0_T1_T2_iT3_T4_T5_(
	.param .u64 .ptr .align 1 _ZN3cub18CUB_300001_SM_10006detail4scan16DeviceScanKernelINS2_10policy_hubIhhhy7ComposeE10Policy1000EPhS8_NS0_13ScanTileStateIhLb1EEES5_NS0_8NullTypeEyhLb0ESB_EEvT0_T1_T2_iT3_T4_T5__param_0,
	.param .u64 .ptr .align 1 _ZN3cub18CUB_300001_SM_10006detail4scan16DeviceScanKernelINS2_10policy_hubIhhhy7ComposeE10Policy1000EPhS8_NS0_13ScanTileStateIhLb1EEES5_NS0_8NullTypeEyhLb0ESB_EEvT0_T1_T2_iT3_T4_T5__param_1,
	.param .align 8 .b8 _ZN3cub18CUB_300001_SM_10006detail4scan16DeviceScanKernelINS2_10policy_hubIhhhy7ComposeE10Policy1000EPhS8_NS0_13ScanTileStateIhLb1EEES5_NS0_8NullTypeEyhLb0ESB_EEvT0_T1_T2_iT3_T4_T5__param_2[8],
	.param .u32 _ZN3cub18CUB_300001_SM_10006detail4scan16DeviceScanKernelINS2_10policy_hubIhhhy7ComposeE10Policy1000EPhS8_NS0_13ScanTileStateIhLb1EEES5_NS0_8NullTypeEyhLb0ESB_EEvT0_T1_T2_iT3_T4_T5__param_3,
	.param .align 8 .b8 _ZN3cub18CUB_300001_SM_10006detail4scan16DeviceScanKernelINS2_10policy_hubIhhhy7ComposeE10Policy1000EPhS8_NS0_13ScanTileStateIhLb1EEES5_NS0_8NullTypeEyhLb0ESB_EEvT0_T1_T2_iT3_T4_T5__param_4[8],
	.param .align 1 .b8 _ZN3cub18CUB_300001_SM_10006detail4scan16DeviceScanKernelINS2_10policy_hubIhhhy7ComposeE10Policy1000EPhS8_NS0_13ScanTileStateIhLb1EEES5_NS0_8NullTypeEyhLb0ESB_EEvT0_T1_T2_iT3_T4_T5__param_5[1],
	.param .u64 _ZN3cub18CUB_300001_SM_10006detail4scan16DeviceScanKernelINS2_10policy_hubIhhhy7ComposeE10Policy1000EPhS8_NS0_13ScanTileStateIhLb1EEES5_NS0_8NullTypeEyhLb0ESB_EEvT0_T1_T2_iT3_T4_T5__param_6
)
.maxntid 128
{
	.reg .pred 	%p<169>;
	.reg .b16 	%rs<699>;
	.reg .b32 	%r<1080>;
	.reg .b64 	%rd<1283>;
	// demoted variable
	.shared .align 16 .b8 _ZZN3cub18CUB_300001_SM_10006detail4scan16DeviceScanKernelINS2_10policy_hubIhhhy7ComposeE10Policy1000EPhS8_NS0_13ScanTileStateIhLb1EEES5_NS0_8NullTypeEyhLb0ESB_EEvT0_T1_T2_iT3_T4_T5_E12temp_storage[3856];
	ld.param.u64 	%rd2, [_ZN3cub18CUB_300001_SM_10006detail4scan16DeviceScanKernelINS2_10policy_hubIhhhy7ComposeE10Policy1000EPhS8_NS0_13ScanTileStateIhLb1EEES5_NS0_8NullTypeEyhLb0ESB_EEvT0_T1_T2_iT3_T4_T5__param_2];
	ld.param.u64 	%rd114, [_ZN3cub18CUB_300001_SM_10006detail4scan16DeviceScanKernelINS2_10policy_hubIhhhy7ComposeE10Policy1000EPhS8_NS0_13ScanTileStateIhLb1EEES5_NS0_8NullTypeEyhLb0ESB_EEvT0_T1_T2_iT3_T4_T5__param_4];
	ld.param.u64 	%rd115, [_ZN3cub18CUB_300001_SM_10006detail4scan16DeviceScanKernelINS2_10policy_hubIhhhy7ComposeE10Policy1000EPhS8_NS0_13ScanTileStateIhLb1EEES5_NS0_8NullTypeEyhLb0ESB_EEvT0_T1_T2_iT3_T4_T5__param_0];
	ld.param.u32 	%r90, [_ZN3cub18CUB_300001_SM_10006detail4scan16DeviceScanKernelINS2_10policy_hubIhhhy7ComposeE10Policy1000EPhS8_NS0_13ScanTileStateIhLb1EEES5_NS0_8NullTypeEyhLb0ESB_EEvT0_T1_T2_iT3_T4_T5__param_3];
	ld.param.u64 	%rd116, [_ZN3cub18CUB_300001_SM_10006detail4scan16DeviceScanKernelINS2_10policy_hubIhhhy7ComposeE10Policy1000EPhS8_NS0_13ScanTileStateIhLb1EEES5_NS0_8NullTypeEyhLb0ESB_EEvT0_T1_T2_iT3_T4_T5__param_6];
	cvta.to.global.u64 	%rd1, %rd115;
	cvta.to.global.u64 	%rd3, %rd114;
	mov.u32 	%r91, %ctaid.x;
	add.s32 	%r1, %r90, %r91;
	mul.wide.s32 	%rd4, %r1, 3840;
	sub.s64 	%rd5, %rd116, %rd4;
	setp.lt.u64 	%p1, %rd5, 3841;
	@%p1 bra 	$L__BB6_62;
	mov.u32 	%r2, %tid.x;
	and.b32  	%r725, %r2, 31;
	and.b32  	%r726, %r2, 992;
	mul.lo.s32 	%r727, %r726, 30;
	or.b32  	%r728, %r727, %r725;
	cvt.u64.u32 	%rd721, %r728;
	add.s64 	%rd6, %rd4, %rd721;
	add.s64 	%rd722, %rd1, %rd6;
	ld.global.u8 	%rs478, [%rd722];
	ld.global.u8 	%rs479, [%rd722+32];
	ld.global.u8 	%rs480, [%rd722+64];
	ld.global.u8 	%rs481, [%rd722+96];
	ld.global.u8 	%rs482, [%rd722+128];
	ld.global.u8 	%rs483, [%rd722+160];
	ld.global.u8 	%rs484, [%rd722+192];
	ld.global.u8 	%rs485, [%rd722+224];
	ld.global.u8 	%rs486, [%rd722+256];
	ld.global.u8 	%rs487, [%rd722+288];
	ld.global.u8 	%rs488, [%rd722+320];
	ld.global.u8 	%rs489, [%rd722+352];
	ld.global.u8 	%rs490, [%rd722+384];
	ld.global.u8 	%rs491, [%rd722+416];
	ld.global.u8 	%rs492, [%rd722+448];
	ld.global.u8 	%rs493, [%rd722+480];
	ld.global.u8 	%rs494, [%rd722+512];
	ld.global.u8 	%rs495, [%rd722+544];
	ld.global.u8 	%rs496, [%rd722+576];
	ld.global.u8 	%rs497, [%rd722+608];
	ld.global.u8 	%rs498, [%rd722+640];
	ld.global.u8 	%rs499, [%rd722+672];
	ld.global.u8 	%rs500, [%rd722+704];
	ld.global.u8 	%rs501, [%rd722+736];
	ld.global.u8 	%rs502, [%rd722+768];
	ld.global.u8 	%rs503, [%rd722+800];
	ld.global.u8 	%rs504, [%rd722+832];
	ld.global.u8 	%rs505, [%rd722+864];
	ld.global.u8 	%rs506, [%rd722+896];
	ld.global.u8 	%rs507, [%rd722+928];
	// begin inline asm
	mov.u32 %r724, %laneid;
	// end inline asm
	shr.u32 	%r4, %r2, 5;
	mad.lo.s32 	%r729, %r4, 960, %r724;
	mov.u32 	%r730, _ZZN3cub18CUB_300001_SM_10006detail4scan16DeviceScanKernelINS2_10policy_hubIhhhy7ComposeE10Policy1000EPhS8_NS0_13ScanTileStateIhLb1EEES5_NS0_8NullTypeEyhLb0ESB_EEvT0_T1_T2_iT3_T4_T5_E12temp_storage;
	add.s32 	%r5, %r730, %r729;
	st.shared.u8 	[%r5], %rs478;
	st.shared.u8 	[%r5+32], %rs479;
	st.shared.u8 	[%r5+64], %rs480;
	st.shared.u8 	[%r5+96], %rs481;
	st.shared.u8 	[%r5+128], %rs482;
	st.shared.u8 	[%r5+160], %rs483;
	st.shared.u8 	[%r5+192], %rs484;
	st.shared.u8 	[%r5+224], %rs485;
	st.shared.u8 	[%r5+256], %rs486;
	st.shared.u8 	[%r5+288], %rs487;
	st.shared.u8 	[%r5+320], %rs488;
	st.shared.u8 	[%r5+352], %rs489;
	st.shared.u8 	[%r5+384], %rs490;
	st.shared.u8 	[%r5+416], %rs491;
	st.shared.u8 	[%r5+448], %rs492;
	st.shared.u8 	[%r5+480], %rs493;
	st.shared.u8 	[%r5+512], %rs494;
	st.shared.u8 	[%r5+544], %rs495;
	st.shared.u8 	[%r5+576], %rs496;
	st.shared.u8 	[%r5+608], %rs497;
	st.shared.u8 	[%r5+640], %rs498;
	st.shared.u8 	[%r5+672], %rs499;
	st.shared.u8 	[%r5+704], %rs500;
	st.shared.u8 	[%r5+736], %rs501;
	st.shared.u8 	[%r5+768], %rs502;
	st.shared.u8 	[%r5+800], %rs503;
	st.shared.u8 	[%r5+832], %rs504;
	st.shared.u8 	[%r5+864], %rs505;
	st.shared.u8 	[%r5+896], %rs506;
	st.shared.u8 	[%r5+928], %rs507;
	bar.warp.sync 	-1;
	mad.lo.s32 	%r6, %r724, 29, %r5;
	ld.shared.v2.u8 	{%rs577, %rs2}, [%r6];
	ld.shared.v2.u8 	{%rs3, %rs4}, [%r6+2];
	ld.shared.v2.u8 	{%rs5, %rs6}, [%r6+4];
	ld.shared.v2.u8 	{%rs7, %rs8}, [%r6+6];
	ld.shared.v2.u8 	{%rs9, %rs10}, [%r6+8];
	ld.shared.v2.u8 	{%rs11, %rs12}, [%r6+10];
	ld.shared.v2.u8 	{%rs13, %rs14}, [%r6+12];
	ld.shared.v2.u8 	{%rs15, %rs16}, [%r6+14];
	ld.shared.v2.u8 	{%rs17, %rs18}, [%r6+16];
	ld.shared.v2.u8 	{%rs19, %rs20}, [%r6+18];
	ld.shared.v2.u8 	{%rs21, %rs22}, [%r6+20];
	ld.shared.v2.u8 	{%rs23, %rs24}, [%r6+22];
	ld.shared.v2.u8 	{%rs25, %rs26}, [%r6+24];
	ld.shared.v2.u8 	{%rs27, %rs28}, [%r6+26];
	ld.shared.v2.u8 	{%rs29, %rs30}, [%r6+28];
	bar.sync 	0;
	setp.ne.s32 	%p116, %r1, 0;
	@%p116 bra 	$L__BB6_10;
	cvt.u32.u16 	%r994, %rs2;
	and.b32  	%r995, %r994, 255;
	mul.wide.u32 	%rd7, %r995, 6;
	cvt.u64.u16 	%rd1031, %rs577;
	and.b64  	%rd8, %rd1031, 255;
	add.s64 	%rd1032, %rd7, %rd8;
	add.s64 	%rd1033, %rd3, %rd1032;
	ld.global.u8 	%rd1034, [%rd1033];
	cvt.u32.u16 	%r996, %rs3;
	and.b32  	%r997, %r996, 255;
	mul.wide.u32 	%rd9, %r997, 6;
	add.s64 	%rd1035, %rd9, %rd1034;
	add.s64 	%rd1036, %rd3, %rd1035;
	ld.global.u8 	%rd1037, [%rd1036];
	cvt.u32.u16 	%r998, %rs4;
	and.b32  	%r999, %r998, 255;
	mul.wide.u32 	%rd10, %r999, 6;
	add.s64 	%rd1038, %rd10, %rd1037;
	add.s64 	%rd1039, %rd3, %rd1038;
	ld.global.u8 	%rd1040, [%rd1039];
	cvt.u32.u16 	%r1000, %rs5;
	and.b32  	%r1001, %r1000, 255;
	mul.wide.u32 	%rd11, %r1001, 6;
	add.s64 	%rd1041, %rd11, %rd1040;
	add.s64 	%rd1042, %rd3, %rd1041;
	ld.global.u8 	%rd1043, [%rd1042];
	cvt.u32.u16 	%r1002, %rs6;
	and.b32  	%r1003, %r1002, 255;
	mul.wide.u32 	%rd12, %r1003, 6;
	add.s64 	%rd1044, %rd12, %rd1043;
	add.s64 	%rd1045, %rd3, %rd1044;
	ld.global.u8 	%rd1046, [%rd1045];
	cvt.u32.u16 	%r1004, %rs7;
	and.b32  	%r1005, %r1004, 255;
	mul.wide.u32 	%rd13, %r1005, 6;
	add.s64 	%rd1047, %rd13, %rd1046;
	add.s64 	%rd1048, %rd3, %rd1047;
	ld.global.u8 	%rd1049, [%rd1048];
	cvt.u32.u16 	%r1006, %rs8;
	and.b32  	%r1007, %r1006, 255;
	mul.wide.u32 	%rd14, %r1007, 6;
	add.s64 	%rd1050, %rd14, %rd1049;
	add.s64 	%rd1051, %rd3, %rd1050;
	ld.global.u8 	%rd1052, [%rd1051];
	cvt.u32.u16 	%r1008, %rs9;
	and.b32  	%r1009, %r1008, 255;
	mul.wide.u32 	%rd15, %r1009, 6;
	add.s64 	%rd1053, %rd15, %rd1052;
	add.s64 	%rd1054, %rd3, %rd1053;
	ld.global.u8 	%rd1055, [%rd1054];
	cvt.u32.u16 	%r1010, %rs10;
	and.b32  	%r1011, %r1010, 255;
	mul.wide.u32 	%rd16, %r1011, 6;
	add.s64 	%rd1056, %rd16, %rd1055;
	add.s64 	%rd1057, %rd3, %rd1056;
	ld.global.u8 	%rd1058, [%rd1057];
	cvt.u32.u16 	%r1012, %rs11;
	and.b32  	%r1013, %r1012, 255;
	mul.wide.u32 	%rd17, %r1013, 6;
	add.s64 	%rd1059, %rd17, %rd1058;
	add.s64 	%rd1060, %rd3, %rd1059;
	ld.global.u8 	%rd1061, [%rd1060];
	cvt.u32.u16 	%r1014, %rs12;
	and.b32  	%r1015, %r1014, 255;
	mul.wide.u32 	%rd18, %r1015, 6;
	add.s64 	%rd1062, %rd18, %rd1061;
	add.s64 	%rd1063, %rd3, %rd1062;
	ld.global.u8 	%rd1064, [%rd1063];
	cvt.u32.u16 	%r1016, %rs13;
	and.b32  	%r1017, %r1016, 255;
	mul.wide.u32 	%rd19, %r1017, 6;
	add.s64 	%rd1065, %rd19, %rd1064;
	add.s64 	%rd1066, %rd3, %rd1065;
	ld.global.u8 	%rd1067, [%rd1066];
	cvt.u32.u16 	%r1018, %rs14;
	and.b32  	%r1019, %r1018, 255;
	mul.wide.u32 	%rd20, %r1019, 6;
	add.s64 	%rd1068, %rd20, %rd1067;
	add.s64 	%rd1069, %rd3, %rd1068;
	ld.global.u8 	%rd1070, [%rd1069];
	cvt.u32.u16 	%r1020, %rs15;
	and.b32  	%r1021, %r1020, 255;
	mul.wide.u32 	%rd21, %r1021, 6;
	add.s64 	%rd1071, %rd21, %rd1070;
	add.s64 	%rd1072, %rd3, %rd1071;
	ld.global.u8 	%rd1073, [%rd1072];
	cvt.u32.u16 	%r1022, %rs16;
	and.b32  	%r1023, %r1022, 255;
	mul.wide.u32 	%rd22, %r1023, 6;
	add.s64 	%rd1074, %rd22, %rd1073;
	add.s64 	%rd1075, %rd3, %rd1074;
	ld.global.u8 	%rd1076, [%rd1075];
	cvt.u32.u16 	%r1024, %rs17;
	and.b32  	%r1025, %r1024, 255;
	mul.wide.u32 	%rd23, %r1025, 6;
	add.s64 	%rd1077, %rd23, %rd1076;
	add.s64 	%rd1078, %rd3, %rd1077;
	ld.global.u8 	%rd1079, [%rd1078];
	cvt.u32.u16 	%r1026, %rs18;
	and.b32  	%r1027, %r1026, 255;
	mul.wide.u32 	%rd24, %r1027, 6;
	add.s64 	%rd1080, %rd24, %rd1079;
	add.s64 	%rd1081, %rd3, %rd1080;
	ld.global.u8 	%rd1082, [%rd1081];
	cvt.u32.u16 	%r1028, %rs19;
	and.b32  	%r1029, %r1028, 255;
	mul.wide.u32 	%rd25, %r1029, 6;
	add.s64 	%rd1083, %rd25, %rd1082;
	add.s64 	%rd1084, %rd3, %rd1083;
	ld.global.u8 	%rd1085, [%rd1084];
	cvt.u32.u16 	%r1030, %rs20;
	and.b32  	%r1031, %r1030, 255;
	mul.wide.u32 	%rd26, %r1031, 6;
	add.s64 	%rd1086, %rd26, %rd1085;
	add.s64 	%rd1087, %rd3, %rd1086;
	ld.global.u8 	%rd1088, [%rd1087];
	cvt.u32.u16 	%r1032, %rs21;
	and.b32  	%r1033, %r1032, 255;
	mul.wide.u32 	%rd27, %r1033, 6;
	add.s64 	%rd1089, %rd27, %rd1088;
	add.s64 	%rd1090, %rd3, %rd1089;
	ld.global.u8 	%rd1091, [%rd1090];
	cvt.u32.u16 	%r1034, %rs22;
	and.b32  	%r1035, %r1034, 255;
	mul.wide.u32 	%rd28, %r1035, 6;
	add.s64 	%rd1092, %rd28, %rd1091;
	add.s64 	%rd1093, %rd3, %rd1092;
	ld.global.u8 	%rd1094, [%rd1093];
	cvt.u32.u16 	%r1036, %rs23;
	and.b32  	%r1037, %r1036, 255;
	mul.wide.u32 	%rd29, %r1037, 6;
	add.s64 	%rd1095, %rd29, %rd1094;
	add.s64 	%rd1096, %rd3, %rd1095;
	ld.global.u8 	%rd1097, [%rd1096];
	cvt.u32.u16 	%r1038, %rs24;
	and.b32  	%r1039, %r1038, 255;
	mul.wide.u32 	%rd30, %r1039, 6;
	add.s64 	%rd1098, %rd30, %rd1097;
	add.s64 	%rd1099, %rd3, %rd1098;
	ld.global.u8 	%rd1100, [%rd1099];
	cvt.u32.u16 	%r1040, %rs25;
	and.b32  	%r1041, %r1040, 255;
	mul.wide.u32 	%rd31, %r1041, 6;
	add.s64 	%rd1101, %rd31, %rd1100;
	add.s64 	%rd1102, %rd3, %rd1101;
	ld.global.u8 	%rd1103, [%rd1102];
	cvt.u32.u16 	%r1042, %rs26;
	and.b32  	%r1043, %r1042, 255;
	mul.wide.u32 	%rd32, %r1043, 6;
	add.s64 	%rd1104, %rd32, %rd1103;
	add.s64 	%rd1105, %rd3, %rd1104;
	ld.global.u8 	%rd1106, [%rd1105];
	cvt.u32.u16 	%r1044, %rs27;
	and.b32  	%r1045, %r1044, 255;
	mul.wide.u32 	%rd33, %r1045, 6;
	add.s64 	%rd1107, %rd33, %rd1106;
	add.s64 	%rd1108, %rd3, %rd1107;
	ld.global.u8 	%rd1109, [%rd1108];
	cvt.u32.u16 	%r1046, %rs28;
	and.b32  	%r1047, %r1046, 255;
	mul.wide.u32 	%rd34, %r1047, 6;
	add.s64 	%rd1110, %rd34, %rd1109;
	add.s64 	%rd1111, %rd3, %rd1110;
	ld.global.u8 	%rd1112, [%rd1111];
	cvt.u32.u16 	%r1048, %rs29;
	and.b32  	%r1049, %r1048, 255;
	mul.wide.u32 	%rd35, %r1049, 6;
	add.s64 	%rd1113, %rd35, %rd1112;
	add.s64 	%rd1114, %rd3, %rd1113;
	ld.global.u8 	%rd1115, [%rd1114];
	cvt.u32.u16 	%r1050, %rs30;
	and.b32  	%r1051, %r1050, 255;
	mul.wide.u32 	%rd36, %r1051, 6;
	add.s64 	%rd1116, %rd36, %rd1115;
	add.s64 	%rd1117, %rd3, %rd1116;
	ld.global.u8 	%rs530, [%rd1117];
	cvt.u32.u16 	%r1052, %rs530;
	and.b32  	%r965, %r1052, 255;
	mov.b32 	%r991, 1;
	mov.b32 	%r992, 0;
	mov.b32 	%r993, -1;
	// begin inline asm
	shfl.sync.up.b32 %r964, %r965, %r991, %r992, %r993;
	// end inline asm
	mul.wide.u32 	%rd1118, %r965, 6;
	and.b32  	%r1053, %r964, 255;
	cvt.u64.u32 	%rd1119, %r1053;
	add.s64 	%rd1120, %rd1118, %rd1119;
	add.s64 	%rd1121, %rd3, %rd1120;
	ld.global.u8 	%rs531, [%rd1121];
	setp.lt.s32 	%p157, %r724, 1;
	selp.b16 	%rs532, %rs530, %rs531, %p157;
	cvt.u32.u16 	%r1054, %rs532;
	and.b32  	%r970, %r1054, 255;
	mov.b32 	%r971, 2;
	// begin inline asm
	shfl.sync.up.b32 %r969, %r970, %r971, %r992, %r993;
	// end inline asm
	mul.wide.u32 	%rd1122, %r970, 6;
	and.b32  	%r1055, %r969, 255;
	cvt.u64.u32 	%rd1123, %r1055;
	add.s64 	%rd1124, %rd1122, %rd1123;
	add.s64 	%rd1125, %rd3, %rd1124;
	ld.global.u8 	%rs533, [%rd1125];
	setp.lt.s32 	%p158, %r724, 2;
	selp.b16 	%rs534, %rs532, %rs533, %p158;
	cvt.u32.u16 	%r1056, %rs534;
	and.b32  	%r975, %r1056, 255;
	mov.b32 	%r976, 4;
	// begin inline asm
	shfl.sync.up.b32 %r974, %r975, %r976, %r992, %r993;
	// end inline asm
	mul.wide.u32 	%rd1126, %r975, 6;
	and.b32  	%r1057, %r974, 255;
	cvt.u64.u32 	%rd1127, %r1057;
	add.s64 	%rd1128, %rd1126, %rd1127;
	add.s64 	%rd1129, %rd3, %rd1128;
	ld.global.u8 	%rs535, [%rd1129];
	setp.lt.s32 	%p159, %r724, 4;
	selp.b16 	%rs536, %rs534, %rs535, %p159;
	cvt.u32.u16 	%r1058, %rs536;
	and.b32  	%r980, %r1058, 255;
	mov.b32 	%r981, 8;
	// begin inline asm
	shfl.sync.up.b32 %r979, %r980, %r981, %r992, %r993;
	// end inline asm
	mul.wide.u32 	%rd1130, %r980, 6;
	and.b32  	%r1059, %r979, 255;
	cvt.u64.u32 	%rd1131, %r1059;
	add.s64 	%rd1132, %rd1130, %rd1131;
	add.s64 	%rd1133, %rd3, %rd1132;
	ld.global.u8 	%rs537, [%rd1133];
	setp.lt.s32 	%p160, %r724, 8;
	selp.b16 	%rs538, %rs536, %rs537, %p160;
	cvt.u32.u16 	%r1060, %rs538;
	and.b32  	%r985, %r1060, 255;
	mov.b32 	%r986, 16;
	// begin inline asm
	shfl.sync.up.b32 %r984, %r985, %r986, %r992, %r993;
	// end inline asm
	mul.wide.u32 	%rd1134, %r985, 6;
	and.b32  	%r1061, %r984, 255;
	cvt.u64.u32 	%rd1135, %r1061;
	add.s64 	%rd1136, %rd1134, %rd1135;
	add.s64 	%rd1137, %rd3, %rd1136;
	ld.global.u8 	%rs31, [%rd1137];
	setp.lt.s32 	%p161, %r724, 16;
	selp.b16 	%rs539, %rs538, %rs31, %p161;
	cvt.u32.u16 	%r1062, %rs539;
	and.b32  	%r990, %r1062, 255;
	// begin inline asm
	shfl.sync.up.b32 %r989, %r990, %r991, %r992, %r993;
	// end inline asm
	setp.ne.s32 	%p162, %r724, 31;
	@%p162 bra 	$L__BB6_4;
	mov.u32 	%r1063, _ZZN3cub18CUB_300001_SM_10006detail4scan16DeviceScanKernelINS2_10policy_hubIhhhy7ComposeE10Policy1000EPhS8_NS0_13ScanTileStateIhLb1EEES5_NS0_8NullTypeEyhLb0ESB_EEvT0_T1_T2_iT3_T4_T5_E12temp_storage;
	add.s32 	%r1064, %r1063, %r4;
	st.shared.u8 	[%r1064+16], %rs31;
$L__BB6_4:
	bar.sync 	0;
	ld.shared.u32 	%r1065, [_ZZN3cub18CUB_300001_SM_10006detail4scan16DeviceScanKernelINS2_10policy_hubIhhhy7ComposeE10Policy1000EPhS8_NS0_13ScanTileStateIhLb1EEES5_NS0_8NullTypeEyhLb0ESB_EEvT0_T1_T2_iT3_T4_T5_E12temp_storage+16];
	bfe.u32 	%r1066, %r1065, 0, 8;
	cvt.u16.u32 	%rs540, %r1066;
	bfe.u32 	%r1067, %r1065, 8, 8;
	mul.wide.u32 	%rd1138, %r1067, 6;
	cvt.u64.u32 	%rd1139, %r1066;
	and.b64  	%rd1140, %rd1139, 255;
	add.s64 	%rd1141, %rd1138, %rd1140;
	add.s64 	%rd1142, %rd3, %rd1141;
	ld.global.u8 	%rs541, [%rd1142];
	setp.eq.s32 	%p163, %r4, 2;
	selp.b16 	%rs542, %rs541, %rs540, %p163;
	bfe.u32 	%r1068, %r1065, 16, 8;
	mul.wide.u32 	%rd1143, %r1068, 6;
	cvt.u64.u16 	%rd1144, %rs541;
	and.b64  	%rd1145, %rd1144, 255;
	add.s64 	%rd1146, %rd1143, %rd1145;
	add.s64 	%rd1147, %rd3, %rd1146;
	ld.global.u8 	%rs543, [%rd1147];
	setp.eq.s32 	%p164, %r4, 3;
	selp.b16 	%rs32, %rs543, %rs542, %p164;
	bfe.u32 	%r1069, %r1065, 24, 8;
	mul.wide.u32 	%rd1148, %r1069, 6;
	cvt.u64.u16 	%rd1149, %rs543;
	and.b64  	%rd1150, %rd1149, 255;
	add.s64 	%rd1151, %rd1148, %rd1150;
	add.s64 	%rd1152, %rd3, %rd1151;
	ld.global.u8 	%rs33, [%rd1152];
	setp.lt.u32 	%p165, %r2, 32;
	cvt.u16.u32 	%rs576, %r989;
	@%p165 bra 	$L__BB6_6;
	and.b32  	%r1070, %r989, 255;
	mul.lo.s32 	%r1071, %r1070, 6;
	cvt.u64.u32 	%rd1153, %r1071;
	cvt.u64.u16 	%rd1154, %rs32;
	and.b64  	%rd1155, %rd1154, 255;
	add.s64 	%rd1156, %rd1155, %rd1153;
	add.s64 	%rd1157, %rd3, %rd1156;
	ld.global.u8 	%rs544, [%rd1157];
	setp.eq.s32 	%p166, %r724, 0;
	selp.b16 	%rs576, %rs32, %rs544, %p166;
$L__BB6_6:
	setp.eq.s32 	%p167, %r2, 0;
	@%p167 bra 	$L__BB6_8;
	cvt.u64.u16 	%rd1158, %rs576;
	and.b64  	%rd1159, %rd1158, 255;
	mad.lo.s64 	%rd1160, %rd8, 6, %rd1159;
	add.s64 	%rd1161, %rd3, %rd1160;
	ld.global.u8 	%rs577, [%rd1161];
$L__BB6_8:
	setp.ne.s32 	%p168, %r2, 0;
	cvt.u64.u16 	%rd1162, %rs577;
	and.b64  	%rd1163, %rd1162, 255;
	add.s64 	%rd1164, %rd7, %rd1163;
	add.s64 	%rd1165, %rd3, %rd1164;
	ld.global.u8 	%rs620, [%rd1165];
	cvt.u64.u16 	%rd1166, %rs620;
	and.b64  	%rd1167, %rd1166, 255;
	add.s64 	%rd1168, %rd9, %rd1167;
	add.s64 	%rd1169, %rd3, %rd1168;
	ld.global.u8 	%rs619, [%rd1169];
	cvt.u64.u16 	%rd1170, %rs619;
	and.b64  	%rd1171, %rd1170, 255;
	add.s64 	%rd1172, %rd10, %rd1171;
	add.s64 	%rd1173, %rd3, %rd1172;
	ld.global.u8 	%rs618, [%rd1173];
	cvt.u64.u16 	%rd1174, %rs618;
	and.b64  	%rd1175, %rd1174, 255;
	add.s64 	%rd1176, %rd11, %rd1175;
	add.s64 	%rd1177, %rd3, %rd1176;
	ld.global.u8 	%rs617, [%rd1177];
	cvt.u64.u16 	%rd1178, %rs617;
	and.b64  	%rd1179, %rd1178, 255;
	add.s64 	%rd1180, %rd12, %rd1179;
	add.s64 	%rd1181, %rd3, %rd1180;
	ld.global.u8 	%rs616, [%rd1181];
	cvt.u64.u16 	%rd1182, %rs616;
	and.b64  	%rd1183, %rd1182, 255;
	add.s64 	%rd1184, %rd13, %rd1183;
	add.s64 	%rd1185, %rd3, %rd1184;
	ld.global.u8 	%rs615, [%rd1185];
	cvt.u64.u16 	%rd1186, %rs615;
	and.b64  	%rd1187, %rd1186, 255;
	add.s64 	%rd1188, %rd14, %rd1187;
	add.s64 	%rd1189, %rd3, %rd1188;
	ld.global.u8 	%rs614, [%rd1189];
	cvt.u64.u16 	%rd1190, %rs614;
	and.b64  	%rd1191, %rd1190, 255;
	add.s64 	%rd1192, %rd15, %rd1191;
	add.s64 	%rd1193, %rd3, %rd1192;
	ld.global.u8 	%rs613, [%rd1193];
	cvt.u64.u16 	%rd1194, %rs613;
	and.b64  	%rd1195, %rd1194, 255;
	add.s64 	%rd1196, %rd16, %rd1195;
	add.s64 	%rd1197, %rd3, %rd1196;
	ld.global.u8 	%rs612, [%rd1197];
	cvt.u64.u16 	%rd1198, %rs612;
	and.b64  	%rd1199, %rd1198, 255;
	add.s64 	%rd1200, %rd17, %rd1199;
	add.s64 	%rd1201, %rd3, %rd1200;
	ld.global.u8 	%rs611, [%rd1201];
	cvt.u64.u16 	%rd1202, %rs611;
	and.b64  	%rd1203, %rd1202, 255;
	add.s64 	%rd1204, %rd18, %rd1203;
	add.s64 	%rd1205, %rd3, %rd1204;
	ld.global.u8 	%rs610, [%rd1205];
	cvt.u64.u16 	%rd1206, %rs610;
	and.b64  	%rd1207, %rd1206, 255;
	add.s64 	%rd1208, %rd19, %rd1207;
	add.s64 	%rd1209, %rd3, %rd1208;
	ld.global.u8 	%rs609, [%rd1209];
	cvt.u64.u16 	%rd1210, %rs609;
	and.b64  	%rd1211, %rd1210, 255;
	add.s64 	%rd1212, %rd20, %rd1211;
	add.s64 	%rd1213, %rd3, %rd1212;
	ld.global.u8 	%rs608, [%rd1213];
	cvt.u64.u16 	%rd1214, %rs608;
	and.b64  	%rd1215, %rd1214, 255;
	add.s64 	%rd1216, %rd21, %rd1215;
	add.s64 	%rd1217, %rd3, %rd1216;
	ld.global.u8 	%rs607, [%rd1217];
	cvt.u64.u16 	%rd1218, %rs607;
	and.b64  	%rd1219, %rd1218, 255;
	add.s64 	%rd1220, %rd22, %rd1219;
	add.s64 	%rd1221, %rd3, %rd1220;
	ld.global.u8 	%rs606, [%rd1221];
	cvt.u64.u16 	%rd1222, %rs606;
	and.b64  	%rd1223, %rd1222, 255;
	add.s64 	%rd1224, %rd23, %rd1223;
	add.s64 	%rd1225, %rd3, %rd1224;
	ld.global.u8 	%rs605, [%rd1225];
	cvt.u64.u16 	%rd1226, %rs605;
	and.b64  	%rd1227, %rd1226, 255;
	add.s64 	%rd1228, %rd24, %rd1227;
	add.s64 	%rd1229, %rd3, %rd1228;
	ld.global.u8 	%rs604, [%rd1229];
	cvt.u64.u16 	%rd1230, %rs604;
	and.b64  	%rd1231, %rd1230, 255;
	add.s64 	%rd1232, %rd25, %rd1231;
	add.s64 	%rd1233, %rd3, %rd1232;
	ld.global.u8 	%rs603, [%rd1233];
	cvt.u64.u16 	%rd1234, %rs603;
	and.b64  	%rd1235, %rd1234, 255;
	add.s64 	%rd1236, %rd26, %rd1235;
	add.s64 	%rd1237, %rd3, %rd1236;
	ld.global.u8 	%rs602, [%rd1237];
	cvt.u64.u16 	%rd1238, %rs602;
	and.b64  	%rd1239, %rd1238, 255;
	add.s64 	%rd1240, %rd27, %rd1239;
	add.s64 	%rd1241, %rd3, %rd1240;
	ld.global.u8 	%rs601, [%rd1241];
	cvt.u64.u16 	%rd1242, %rs601;
	and.b64  	%rd1243, %rd1242, 255;
	add.s64 	%rd1244, %rd28, %rd1243;
	add.s64 	%rd1245, %rd3, %rd1244;
	ld.global.u8 	%rs600, [%rd1245];
	cvt.u64.u16 	%rd1246, %rs600;
	and.b64  	%rd1247, %rd1246, 255;
	add.s64 	%rd1248, %rd29, %rd1247;
	add.s64 	%rd1249, %rd3, %rd1248;
	ld.global.u8 	%rs599, [%rd1249];
	cvt.u64.u16 	%rd1250, %rs599;
	and.b64  	%rd1251, %rd1250, 255;
	add.s64 	%rd1252, %rd30, %rd1251;
	add.s64 	%rd1253, %rd3, %rd1252;
	ld.global.u8 	%rs598, [%rd1253];
	cvt.u64.u16 	%rd1254, %rs598;
	and.b64  	%rd1255, %rd1254, 255;
	add.s64 	%rd1256, %rd31, %rd1255;
	add.s64 	%rd1257, %rd3, %rd1256;
	ld.global.u8 	%rs597, [%rd1257];
	cvt.u64.u16 	%rd1258, %rs597;
	and.b64  	%rd1259, %rd1258, 255;
	add.s64 	%rd1260, %rd32, %rd1259;
	add.s64 	%rd1261, %rd3, %rd1260;
	ld.global.u8 	%rs596, [%rd1261];
	cvt.u64.u16 	%rd1262, %rs596;
	and.b64  	%rd1263, %rd1262, 255;
	add.s64 	%rd1264, %rd33, %rd1263;
	add.s64 	%rd1265, %rd3, %rd1264;
	ld.global.u8 	%rs595, [%rd1265];
	cvt.u64.u16 	%rd1266, %rs595;
	and.b64  	%rd1267, %rd1266, 255;
	add.s64 	%rd1268, %rd34, %rd1267;
	add.s64 	%rd1269, %rd3, %rd1268;
	ld.global.u8 	%rs594, [%rd1269];
	cvt.u64.u16 	%rd1270, %rs594;
	and.b64  	%rd1271, %rd1270, 255;
	add.s64 	%rd1272, %rd35, %rd1271;
	add.s64 	%rd1273, %rd3, %rd1272;
	ld.global.u8 	%rs593, [%rd1273];
	cvt.u64.u16 	%rd1274, %rs593;
	and.b64  	%rd1275, %rd1274, 255;
	add.s64 	%rd1276, %rd36, %rd1275;
	add.s64 	%rd1277, %rd3, %rd1276;
	ld.global.u8 	%rs592, [%rd1277];
	@%p168 bra 	$L__BB6_61;
	add.s64 	%rd1278, %rd2, 128;
	mul.wide.u16 	%r1073, %rs33, 256;
	or.b32  	%r1072, %r1073, 101;
	// begin inline asm
	st.relaxed.gpu.u32 [%rd1278], %r1072;
	// end inline asm
	bra.uni 	$L__BB6_61;
$L__BB6_10:
	cvt.u32.u16 	%r761, %rs2;
	and.b32  	%r762, %r761, 255;
	mul.wide.u32 	%rd37, %r762, 6;
	cvt.u64.u16 	%rd723, %rs577;
	and.b64  	%rd38, %rd723, 255;
	add.s64 	%rd724, %rd37, %rd38;
	add.s64 	%rd725, %rd3, %rd724;
	ld.global.u8 	%rd726, [%rd725];
	cvt.u32.u16 	%r763, %rs3;
	and.b32  	%r764, %r763, 255;
	mul.wide.u32 	%rd39, %r764, 6;
	add.s64 	%rd727, %rd39, %rd726;
	add.s64 	%rd728, %rd3, %rd727;
	ld.global.u8 	%rd729, [%rd728];
	cvt.u32.u16 	%r765, %rs4;
	and.b32  	%r766, %r765, 255;
	mul.wide.u32 	%rd40, %r766, 6;
	add.s64 	%rd730, %rd40, %rd729;
	add.s64 	%rd731, %rd3, %rd730;
	ld.global.u8 	%rd732, [%rd731];
	cvt.u32.u16 	%r767, %rs5;
	and.b32  	%r768, %r767, 255;
	mul.wide.u32 	%rd41, %r768, 6;
	add.s64 	%rd733, %rd41, %rd732;
	add.s64 	%rd734, %rd3, %rd733;
	ld.global.u8 	%rd735, [%rd734];
	cvt.u32.u16 	%r769, %rs6;
	and.b32  	%r770, %r769, 255;
	mul.wide.u32 	%rd42, %r770, 6;
	add.s64 	%rd736, %rd42, %rd735;
	add.s64 	%rd737, %rd3, %rd736;
	ld.global.u8 	%rd738, [%rd737];
	cvt.u32.u16 	%r771, %rs7;
	and.b32  	%r772, %r771, 255;
	mul.wide.u32 	%rd43, %r772, 6;
	add.s64 	%rd739, %rd43, %rd738;
	add.s64 	%rd740, %rd3, %rd739;
	ld.global.u8 	%rd741, [%rd740];
	cvt.u32.u16 	%r773, %rs8;
	and.b32  	%r774, %r773, 255;
	mul.wide.u32 	%rd44, %r774, 6;
	add.s64 	%rd742, %rd44, %rd741;
	add.s64 	%rd743, %rd3, %rd742;
	ld.global.u8 	%rd744, [%rd743];
	cvt.u32.u16 	%r775, %rs9;
	and.b32  	%r776, %r775, 255;
	mul.wide.u32 	%rd45, %r776, 6;
	add.s64 	%rd745, %rd45, %rd744;
	add.s64 	%rd746, %rd3, %rd745;
	ld.global.u8 	%rd747, [%rd746];
	cvt.u32.u16 	%r777, %rs10;
	and.b32  	%r778, %r777, 255;
	mul.wide.u32 	%rd46, %r778, 6;
	add.s64 	%rd748, %rd46, %rd747;
	add.s64 	%rd749, %rd3, %rd748;
	ld.global.u8 	%rd750, [%rd749];
	cvt.u32.u16 	%r779, %rs11;
	and.b32  	%r780, %r779, 255;
	mul.wide.u32 	%rd47, %r780, 6;
	add.s64 	%rd751, %rd47, %rd750;
	add.s64 	%rd752, %rd3, %rd751;
	ld.global.u8 	%rd753, [%rd752];
	cvt.u32.u16 	%r781, %rs12;
	and.b32  	%r782, %r781, 255;
	mul.wide.u32 	%rd48, %r782, 6;
	add.s64 	%rd754, %rd48, %rd753;
	add.s64 	%rd755, %rd3, %rd754;
	ld.global.u8 	%rd756, [%rd755];
	cvt.u32.u16 	%r783, %rs13;
	and.b32  	%r784, %r783, 255;
	mul.wide.u32 	%rd49, %r784, 6;
	add.s64 	%rd757, %rd49, %rd756;
	add.s64 	%rd758, %rd3, %rd757;
	ld.global.u8 	%rd759, [%rd758];
	cvt.u32.u16 	%r785, %rs14;
	and.b32  	%r786, %r785, 255;
	mul.wide.u32 	%rd50, %r786, 6;
	add.s64 	%rd760, %rd50, %rd759;
	add.s64 	%rd761, %rd3, %rd760;
	ld.global.u8 	%rd762, [%rd761];
	cvt.u32.u16 	%r787, %rs15;
	and.b32  	%r788, %r787, 255;
	mul.wide.u32 	%rd51, %r788, 6;
	add.s64 	%rd763, %rd51, %rd762;
	add.s64 	%rd764, %rd3, %rd763;
	ld.global.u8 	%rd765, [%rd764];
	cvt.u32.u16 	%r789, %rs16;
	and.b32  	%r790, %r789, 255;
	mul.wide.u32 	%rd52, %r790, 6;
	add.s64 	%rd766, %rd52, %rd765;
	add.s64 	%rd767, %rd3, %rd766;
	ld.global.u8 	%rd768, [%rd767];
	cvt.u32.u16 	%r791, %rs17;
	and.b32  	%r792, %r791, 255;
	mul.wide.u32 	%rd53, %r792, 6;
	add.s64 	%rd769, %rd53, %rd768;
	add.s64 	%rd770, %rd3, %rd769;
	ld.global.u8 	%rd771, [%rd770];
	cvt.u32.u16 	%r793, %rs18;
	and.b32  	%r794, %r793, 255;
	mul.wide.u32 	%rd54, %r794, 6;
	add.s64 	%rd772, %rd54, %rd771;
	add.s64 	%rd773, %rd3, %rd772;
	ld.global.u8 	%rd774, [%rd773];
	cvt.u32.u16 	%r795, %rs19;
	and.b32  	%r796, %r795, 255;
	mul.wide.u32 	%rd55, %r796, 6;
	add.s64 	%rd775, %rd55, %rd774;
	add.s64 	%rd776, %rd3, %rd775;
	ld.global.u8 	%rd777, [%rd776];
	cvt.u32.u16 	%r797, %rs20;
	and.b32  	%r798, %r797, 255;
	mul.wide.u32 	%rd56, %r798, 6;
	add.s64 	%rd778, %rd56, %rd777;
	add.s64 	%rd779, %rd3, %rd778;
	ld.global.u8 	%rd780, [%rd779];
	cvt.u32.u16 	%r799, %rs21;
	and.b32  	%r800, %r799, 255;
	mul.wide.u32 	%rd57, %r800, 6;
	add.s64 	%rd781, %rd57, %rd780;
	add.s64 	%rd782, %rd3, %rd781;
	ld.global.u8 	%rd783, [%rd782];
	cvt.u32.u16 	%r801, %rs22;
	and.b32  	%r802, %r801, 255;
	mul.wide.u32 	%rd58, %r802, 6;
	add.s64 	%rd784, %rd58, %rd783;
	add.s64 	%rd785, %rd3, %rd784;
	ld.global.u8 	%rd786, [%rd785];
	cvt.u32.u16 	%r803, %rs23;
	and.b32  	%r804, %r803, 255;
	mul.wide.u32 	%rd59, %r804, 6;
	add.s64 	%rd787, %rd59, %rd786;
	add.s64 	%rd788, %rd3, %rd787;
	ld.global.u8 	%rd789, [%rd788];
	cvt.u32.u16 	%r805, %rs24;
	and.b32  	%r806, %r805, 255;
	mul.wide.u32 	%rd60, %r806, 6;
	add.s64 	%rd790, %rd60, %rd789;
	add.s64 	%rd791, %rd3, %rd790;
	ld.global.u8 	%rd792, [%rd791];
	cvt.u32.u16 	%r807, %rs25;
	and.b32  	%r808, %r807, 255;
	mul.wide.u32 	%rd61, %r808, 6;
	add.s64 	%rd793, %rd61, %rd792;
	add.s64 	%rd794, %rd3, %rd793;
	ld.global.u8 	%rd795, [%rd794];
	cvt.u32.u16 	%r809, %rs26;
	and.b32  	%r810, %r809, 255;
	mul.wide.u32 	%rd62, %r810, 6;
	add.s64 	%rd796, %rd62, %rd795;
	add.s64 	%rd797, %rd3, %rd796;
	ld.global.u8 	%rd798, [%rd797];
	cvt.u32.u16 	%r811, %rs27;
	and.b32  	%r812, %r811, 255;
	mul.wide.u32 	%rd63, %r812, 6;
	add.s64 	%rd799, %rd63, %rd798;
	add.s64 	%rd800, %rd3, %rd799;
	ld.global.u8 	%rd801, [%rd800];
	cvt.u32.u16 	%r813, %rs28;
	and.b32  	%r814, %r813, 255;
	mul.wide.u32 	%rd64, %r814, 6;
	add.s64 	%rd802, %rd64, %rd801;
	add.s64 	%rd803, %rd3, %rd802;
	ld.global.u8 	%rd804, [%rd803];
	cvt.u32.u16 	%r815, %rs29;
	and.b32  	%r816, %r815, 255;
	mul.wide.u32 	%rd65, %r816, 6;
	add.s64 	%rd805, %rd65, %rd804;
	add.s64 	%rd806, %rd3, %rd805;
	ld.global.u8 	%rd807, [%rd806];
	cvt.u32.u16 	%r817, %rs30;
	and.b32  	%r818, %r817, 255;
	mul.wide.u32 	%rd66, %r818, 6;
	add.s64 	%rd808, %rd66, %rd807;
	add.s64 	%rd809, %rd3, %rd808;
	ld.global.u8 	%rs508, [%rd809];
	cvt.u32.u16 	%r819, %rs508;
	and.b32  	%r732, %r819, 255;
	mov.b32 	%r758, 1;
	mov.b32 	%r759, 0;
	mov.b32 	%r760, -1;
	// begin inline asm
	shfl.sync.up.b32 %r731, %r732, %r758, %r759, %r760;
	// end inline asm
	mul.wide.u32 	%rd810, %r732, 6;
	and.b32  	%r820, %r731, 255;
	cvt.u64.u32 	%rd811, %r820;
	add.s64 	%rd812, %rd810, %rd811;
	add.s64 	%rd813, %rd3, %rd812;
	ld.global.u8 	%rs509, [%rd813];
	setp.lt.s32 	%p117, %r724, 1;
	selp.b16 	%rs510, %rs508, %rs509, %p117;
	cvt.u32.u16 	%r821, %rs510;
	and.b32  	%r737, %r821, 255;
	mov.b32 	%r738, 2;
	// begin inline asm
	shfl.sync.up.b32 %r736, %r737, %r738, %r759, %r760;
	// end inline asm
	mul.wide.u32 	%rd814, %r737, 6;
	and.b32  	%r822, %r736, 255;
	cvt.u64.u32 	%rd815, %r822;
	add.s64 	%rd816, %rd814, %rd815;
	add.s64 	%rd817, %rd3, %rd816;
	ld.global.u8 	%rs511, [%rd817];
	setp.lt.s32 	%p118, %r724, 2;
	selp.b16 	%rs512, %rs510, %rs511, %p118;
	cvt.u32.u16 	%r823, %rs512;
	and.b32  	%r742, %r823, 255;
	mov.b32 	%r743, 4;
	// begin inline asm
	shfl.sync.up.b32 %r741, %r742, %r743, %r759, %r760;
	// end inline asm
	mul.wide.u32 	%rd818, %r742, 6;
	and.b32  	%r824, %r741, 255;
	cvt.u64.u32 	%rd819, %r824;
	add.s64 	%rd820, %rd818, %rd819;
	add.s64 	%rd821, %rd3, %rd820;
	ld.global.u8 	%rs513, [%rd821];
	setp.lt.s32 	%p119, %r724, 4;
	selp.b16 	%rs514, %rs512, %rs513, %p119;
	cvt.u32.u16 	%r825, %rs514;
	and.b32  	%r747, %r825, 255;
	mov.b32 	%r748, 8;
	// begin inline asm
	shfl.sync.up.b32 %r746, %r747, %r748, %r759, %r760;
	// end inline asm
	mul.wide.u32 	%rd822, %r747, 6;
	and.b32  	%r826, %r746, 255;
	cvt.u64.u32 	%rd823, %r826;
	add.s64 	%rd824, %rd822, %rd823;
	add.s64 	%rd825, %rd3, %rd824;
	ld.global.u8 	%rs515, [%rd825];
	setp.lt.s32 	%p120, %r724, 8;
	selp.b16 	%rs516, %rs514, %rs515, %p120;
	cvt.u32.u16 	%r827, %rs516;
	and.b32  	%r752, %r827, 255;
	mov.b32 	%r753, 16;
	// begin inline asm
	shfl.sync.up.b32 %r751, %r752, %r753, %r759, %r760;
	// end inline asm
	mul.wide.u32 	%rd826, %r752, 6;
	and.b32  	%r828, %r751, 255;
	cvt.u64.u32 	%rd827, %r828;
	add.s64 	%rd828, %rd826, %rd827;
	add.s64 	%rd829, %rd3, %rd828;
	ld.global.u8 	%rs68, [%rd829];
	setp.lt.s32 	%p121, %r724, 16;
	selp.b16 	%rs517, %rs516, %rs68, %p121;
	cvt.u32.u16 	%r829, %rs517;
	and.b32  	%r757, %r829, 255;
	// begin inline asm
	shfl.sync.up.b32 %r756, %r757, %r758, %r759, %r760;
	// end inline asm
	setp.ne.s32 	%p122, %r724, 31;
	@%p122 bra 	$L__BB6_12;
	mov.u32 	%r830, _ZZN3cub18CUB_300001_SM_10006detail4scan16DeviceScanKernelINS2_10policy_hubIhhhy7ComposeE10Policy1000EPhS8_NS0_13ScanTileStateIhLb1EEES5_NS0_8NullTypeEyhLb0ESB_EEvT0_T1_T2_iT3_T4_T5_E12temp_storage;
	add.s32 	%r831, %r830, %r4;
	st.shared.u8 	[%r831+16], %rs68;
$L__BB6_12:
	bar.sync 	0;
	ld.shared.u32 	%r832, [_ZZN3cub18CUB_300001_SM_10006detail4scan16DeviceScanKernelINS2_10policy_hubIhhhy7ComposeE10Policy1000EPhS8_NS0_13ScanTileStateIhLb1EEES5_NS0_8NullTypeEyhLb0ESB_EEvT0_T1_T2_iT3_T4_T5_E12temp_storage+16];
	bfe.u32 	%r833, %r832, 0, 8;
	cvt.u16.u32 	%rs518, %r833;
	bfe.u32 	%r834, %r832, 8, 8;
	mul.wide.u32 	%rd830, %r834, 6;
	cvt.u64.u32 	%rd831, %r833;
	and.b64  	%rd832, %rd831, 255;
	add.s64 	%rd833, %rd830, %rd832;
	add.s64 	%rd834, %rd3, %rd833;
	ld.global.u8 	%rs519, [%rd834];
	setp.eq.s32 	%p123, %r4, 2;
	selp.b16 	%rs520, %rs519, %rs518, %p123;
	bfe.u32 	%r835, %r832, 16, 8;
	mul.wide.u32 	%rd835, %r835, 6;
	cvt.u64.u16 	%rd836, %rs519;
	and.b64  	%rd837, %rd836, 255;
	add.s64 	%rd838, %rd835, %rd837;
	add.s64 	%rd839, %rd3, %rd838;
	ld.global.u8 	%rs521, [%rd839];
	setp.eq.s32 	%p124, %r4, 3;
	selp.b16 	%rs69, %rs521, %rs520, %p124;
	bfe.u32 	%r836, %r832, 24, 8;
	mul.wide.u32 	%rd840, %r836, 6;
	cvt.u64.u16 	%rd841, %rs521;
	and.b64  	%rd842, %rd841, 255;
	add.s64 	%rd843, %rd840, %rd842;
	add.s64 	%rd844, %rd3, %rd843;
	ld.global.u8 	%rs70, [%rd844];
	setp.lt.u32 	%p125, %r2, 32;
	@%p125 bra 	$L__BB6_14;
	and.b32  	%r837, %r756, 255;
	mul.lo.s32 	%r838, %r837, 6;
	cvt.u64.u32 	%rd845, %r838;
	cvt.u64.u16 	%rd846, %rs69;
	and.b64  	%rd847, %rd846, 255;
	add.s64 	%rd848, %rd847, %rd845;
	add.s64 	%rd849, %rd3, %rd848;
	ld.global.u8 	%rs522, [%rd849];
	setp.eq.s32 	%p126, %r724, 0;
	selp.b16 	%rs590, %rs69, %rs522, %p126;
	bra.uni 	$L__BB6_58;
$L__BB6_14:
	setp.ne.s32 	%p127, %r2, 0;
	mul.wide.s32 	%rd850, %r1, 4;
	add.s64 	%rd67, %rd2, %rd850;
	@%p127 bra 	$L__BB6_16;
	st.shared.u8 	[_ZZN3cub18CUB_300001_SM_10006detail4scan16DeviceScanKernelINS2_10policy_hubIhhhy7ComposeE10Policy1000EPhS8_NS0_13ScanTileStateIhLb1EEES5_NS0_8NullTypeEyhLb0ESB_EEvT0_T1_T2_iT3_T4_T5_E12temp_storage+3], %rs70;
	add.s64 	%rd851, %rd67, 128;
	mul.wide.u16 	%r840, %rs70, 256;
	or.b32  	%r839, %r840, 100;
	// begin inline asm
	st.relaxed.gpu.u32 [%rd851], %r839;
	// end inline asm
$L__BB6_16:
	not.b32 	%r841, %r2;
	add.s32 	%r1075, %r1, %r841;
	mov.u32 	%r10, %nctaid.x;
	setp.gt.u32 	%p128, %r10, 499;
	@%p128 bra 	$L__BB6_18;
	membar.cta;
	bra.uni 	$L__BB6_19;
$L__BB6_18:
	mov.b32 	%r842, 450;
	// begin inline asm
	nanosleep.u32 %r842;
	// end inline asm
$L__BB6_19:
	mul.wide.s32 	%rd853, %r1075, 4;
	add.s64 	%rd854, %rd2, %rd853;
	add.s64 	%rd852, %rd854, 128;
	// begin inline asm
	ld.relaxed.gpu.u32 %r1074, [%rd852];
	// end inline asm
$L__BB6_20:
	cvt.u16.u32 	%rs583, %r1074;
	and.b16  	%rs524, %rs583, 255;
	setp.eq.s16 	%p129, %rs524, 99;
	mov.b32 	%r844, -1;
	vote.sync.any.pred 	%p130, %p129, %r844;
	not.pred 	%p131, %p130;
	@%p131 bra 	$L__BB6_25;
	@%p128 bra 	$L__BB6_23;
	membar.cta;
	bra.uni 	$L__BB6_24;
$L__BB6_23:
	mov.b32 	%r962, 350;
	// begin inline asm
	nanosleep.u32 %r962;
	// end inline asm
$L__BB6_24:
	// begin inline asm
	ld.relaxed.gpu.u32 %r1074, [%rd852];
	// end inline asm
	bra.uni 	$L__BB6_20;
$L__BB6_25:
	shr.u32 	%r852, %r1074, 8;
	cvt.u16.u32 	%rs579, %r852;
	and.b16  	%rs525, %rs583, 255;
	setp.eq.s16 	%p132, %rs525, 101;
	mov.b32 	%r851, -1;
	vote.sync.ballot.b32 	%r853, %p132, %r851;
	// begin inline asm
	mov.u32 %r846, %lanemask_ge;
	// end inline asm
	and.b32  	%r854, %r853, %r846;
	or.b32  	%r855, %r854, -2147483648;
	add.s32 	%r856, %r855, -1;
	not.b32 	%r857, %r855;
	and.b32  	%r858, %r857, %r856;
	popc.b32 	%r15, %r858;
	and.b32  	%r848, %r852, 255;
	mov.b32 	%r849, 1;
	// begin inline asm
	shfl.sync.down.b32 %r847, %r848, %r849, %r15, %r851;
	// end inline asm
	setp.ge.s32 	%p134, %r724, %r15;
	@%p134 bra 	$L__BB6_27;
	and.b32  	%r859, %r847, 255;
	mad.lo.s32 	%r860, %r848, 6, %r859;
	cvt.u64.u32 	%rd855, %r860;
	add.s64 	%rd856, %rd3, %rd855;
	ld.global.u8 	%rs579, [%rd856];
$L__BB6_27:
	cvt.u32.u16 	%r866, %rs579;
	and.b32  	%r862, %r866, 255;
	mov.b32 	%r863, 2;
	mov.b32 	%r865, -1;
	// begin inline asm
	shfl.sync.down.b32 %r861, %r862, %r863, %r15, %r865;
	// end inline asm
	add.s32 	%r19, %r724, 2;
	setp.gt.s32 	%p135, %r19, %r15;
	@%p135 bra 	$L__BB6_29;
	cvt.u32.u16 	%r867, %rs579;
	and.b32  	%r868, %r867, 255;
	mul.wide.u32 	%rd857, %r868, 6;
	and.b32  	%r869, %r861, 255;
	cvt.u64.u32 	%rd858, %r869;
	add.s64 	%rd859, %rd857, %rd858;
	add.s64 	%rd860, %rd3, %rd859;
	ld.global.u8 	%rs579, [%rd860];
$L__BB6_29:
	cvt.u32.u16 	%r875, %rs579;
	and.b32  	%r871, %r875, 255;
	mov.b32 	%r872, 4;
	mov.b32 	%r874, -1;
	// begin inline asm
	shfl.sync.down.b32 %r870, %r871, %r872, %r15, %r874;
	// end inline asm
	add.s32 	%r21, %r724, 4;
	setp.gt.s32 	%p136, %r21, %r15;
	@%p136 bra 	$L__BB6_31;
	cvt.u32.u16 	%r876, %rs579;
	and.b32  	%r877, %r876, 255;
	mul.wide.u32 	%rd861, %r877, 6;
	and.b32  	%r878, %r870, 255;
	cvt.u64.u32 	%rd862, %r878;
	add.s64 	%rd863, %rd861, %rd862;
	add.s64 	%rd864, %rd3, %rd863;
	ld.global.u8 	%rs579, [%rd864];
$L__BB6_31:
	cvt.u32.u16 	%r884, %rs579;
	and.b32  	%r880, %r884, 255;
	mov.b32 	%r881, 8;
	mov.b32 	%r883, -1;
	// begin inline asm
	shfl.sync.down.b32 %r879, %r880, %r881, %r15, %r883;
	// end inline asm
	add.s32 	%r23, %r724, 8;
	setp.gt.s32 	%p137, %r23, %r15;
	@%p137 bra 	$L__BB6_33;
	cvt.u32.u16 	%r885, %rs579;
	and.b32  	%r886, %r885, 255;
	mul.wide.u32 	%rd865, %r886, 6;
	and.b32  	%r887, %r879, 255;
	cvt.u64.u32 	%rd866, %r887;
	add.s64 	%rd867, %rd865, %rd866;
	add.s64 	%rd868, %rd3, %rd867;
	ld.global.u8 	%rs579, [%rd868];
$L__BB6_33:
	cvt.u32.u16 	%r893, %rs579;
	and.b32  	%r889, %r893, 255;
	mov.b32 	%r890, 16;
	mov.b32 	%r892, -1;
	// begin inline asm
	shfl.sync.down.b32 %r888, %r889, %r890, %r15, %r892;
	// end inline asm
	add.s32 	%r25, %r724, 16;
	setp.gt.s32 	%p138, %r25, %r15;
	@%p138 bra 	$L__BB6_35;
	cvt.u32.u16 	%r894, %rs579;
	and.b32  	%r895, %r894, 255;
	mul.wide.u32 	%rd869, %r895, 6;
	and.b32  	%r896, %r888, 255;
	cvt.u64.u32 	%rd870, %r896;
	add.s64 	%rd871, %rd869, %rd870;
	add.s64 	%rd872, %rd3, %rd871;
	ld.global.u8 	%rs579, [%rd872];
$L__BB6_35:
	add.s64 	%rd69, %rd2, 128;
$L__BB6_36:
	and.b16  	%rs526, %rs583, 255;
	setp.ne.s16 	%p139, %rs526, 101;
	mov.b32 	%r897, -1;
	vote.sync.all.pred 	%p140, %p139, %r897;
	not.pred 	%p141, %p140;
	@%p141 bra 	$L__BB6_54;
	mul.wide.s32 	%rd1004, %r1075, 4;
	add.s64 	%rd1005, %rd69, %rd1004;
	add.s64 	%rd1003, %rd1005, -128;
	// begin inline asm
	ld.relaxed.gpu.u32 %r1076, [%rd1003];
	// end inline asm
$L__BB6_38:
	cvt.u16.u32 	%rs583, %r1076;
	and.b16  	%rs528, %rs583, 255;
	setp.eq.s16 	%p145, %rs528, 99;
	mov.b32 	%r906, -1;
	vote.sync.any.pred 	%p146, %p145, %r906;
	not.pred 	%p147, %p146;
	@%p147 bra 	$L__BB6_43;
	@%p128 bra 	$L__BB6_41;
	membar.cta;
	bra.uni 	$L__BB6_42;
$L__BB6_41:
	mov.b32 	%r960, 350;
	// begin inline asm
	nanosleep.u32 %r960;
	// end inline asm
$L__BB6_42:
	// begin inline asm
	ld.relaxed.gpu.u32 %r1076, [%rd1003];
	// end inline asm
	bra.uni 	$L__BB6_38;
$L__BB6_43:
	shr.u32 	%r913, %r1076, 8;
	cvt.u16.u32 	%rs586, %r913;
	and.b16  	%rs529, %rs583, 255;
	setp.eq.s16 	%p148, %rs529, 101;
	mov.b32 	%r912, -1;
	vote.sync.ballot.b32 	%r914, %p148, %r912;
	and.b32  	%r915, %r914, %r846;
	or.b32  	%r916, %r915, -2147483648;
	add.s32 	%r917, %r916, -1;
	not.b32 	%r918, %r916;
	and.b32  	%r919, %r918, %r917;
	popc.b32 	%r30, %r919;
	and.b32  	%r909, %r913, 255;
	mov.b32 	%r910, 1;
	// begin inline asm
	shfl.sync.down.b32 %r908, %r909, %r910, %r30, %r912;
	// end inline asm
	setp.ge.s32 	%p150, %r724, %r30;
	@%p150 bra 	$L__BB6_45;
	and.b32  	%r920, %r908, 255;
	mad.lo.s32 	%r921, %r909, 6, %r920;
	cvt.u64.u32 	%rd1006, %r921;
	add.s64 	%rd1007, %rd3, %rd1006;
	ld.global.u8 	%rs586, [%rd1007];
$L__BB6_45:
	cvt.u32.u16 	%r927, %rs586;
	and.b32  	%r923, %r927, 255;
	mov.b32 	%r924, 2;
	mov.b32 	%r926, -1;
	// begin inline asm
	shfl.sync.down.b32 %r922, %r923, %r924, %r30, %r926;
	// end inline asm
	setp.gt.s32 	%p151, %r19, %r30;
	@%p151 bra 	$L__BB6_47;
	cvt.u32.u16 	%r928, %rs586;
	and.b32  	%r929, %r928, 255;
	mul.wide.u32 	%rd1008, %r929, 6;
	and.b32  	%r930, %r922, 255;
	cvt.u64.u32 	%rd1009, %r930;
	add.s64 	%rd1010, %rd1008, %rd1009;
	add.s64 	%rd1011, %rd3, %rd1010;
	ld.global.u8 	%rs586, [%rd1011];
$L__BB6_47:
	cvt.u32.u16 	%r936, %rs586;
	and.b32  	%r932, %r936, 255;
	mov.b32 	%r933, 4;
	mov.b32 	%r935, -1;
	// begin inline asm
	shfl.sync.down.b32 %r931, %r932, %r933, %r30, %r935;
	// end inline asm
	setp.gt.s32 	%p152, %r21, %r30;
	@%p152 bra 	$L__BB6_49;
	cvt.u32.u16 	%r937, %rs586;
	and.b32  	%r938, %r937, 255;
	mul.wide.u32 	%rd1012, %r938, 6;
	and.b32  	%r939, %r931, 255;
	cvt.u64.u32 	%rd1013, %r939;
	add.s64 	%rd1014, %rd1012, %rd1013;
	add.s64 	%rd1015, %rd3, %rd1014;
	ld.global.u8 	%rs586, [%rd1015];
$L__BB6_49:
	cvt.u32.u16 	%r945, %rs586;
	and.b32  	%r941, %r945, 255;
	mov.b32 	%r942, 8;
	mov.b32 	%r944, -1;
	// begin inline asm
	shfl.sync.down.b32 %r940, %r941, %r942, %r30, %r944;
	// end inline asm
	setp.gt.s32 	%p153, %r23, %r30;
	@%p153 bra 	$L__BB6_51;
	cvt.u32.u16 	%r946, %rs586;
	and.b32  	%r947, %r946, 255;
	mul.wide.u32 	%rd1016, %r947, 6;
	and.b32  	%r948, %r940, 255;
	cvt.u64.u32 	%rd1017, %r948;
	add.s64 	%rd1018, %rd1016, %rd1017;
	add.s64 	%rd1019, %rd3, %rd1018;
	ld.global.u8 	%rs586, [%rd1019];
$L__BB6_51:
	cvt.u32.u16 	%r954, %rs586;
	and.b32  	%r950, %r954, 255;
	mov.b32 	%r951, 16;
	mov.b32 	%r953, -1;
	// begin inline asm
	shfl.sync.down.b32 %r949, %r950, %r951, %r30, %r953;
	// end inline asm
	setp.gt.s32 	%p154, %r25, %r30;
	@%p154 bra 	$L__BB6_53;
	cvt.u32.u16 	%r955, %rs586;
	and.b32  	%r956, %r955, 255;
	mul.wide.u32 	%rd1020, %r956, 6;
	and.b32  	%r957, %r949, 255;
	cvt.u64.u32 	%rd1021, %r957;
	add.s64 	%rd1022, %rd1020, %rd1021;
	add.s64 	%rd1023, %rd3, %rd1022;
	ld.global.u8 	%rs586, [%rd1023];
$L__BB6_53:
	cvt.u32.u16 	%r958, %rs579;
	and.b32  	%r959, %r958, 255;
	mul.wide.u32 	%rd1024, %r959, 6;
	cvt.u64.u16 	%rd1025, %rs586;
	and.b64  	%rd1026, %rd1025, 255;
	add.s64 	%rd1027, %rd1024, %rd1026;
	add.s64 	%rd1028, %rd3, %rd1027;
	ld.global.u8 	%rs579, [%rd1028];
	add.s32 	%r1075, %r1075, -32;
	bra.uni 	$L__BB6_36;
$L__BB6_54:
	@%p127 bra 	$L__BB6_56;
	cvt.u32.u16 	%r900, %rs70;
	and.b32  	%r901, %r900, 255;
	mul.wide.u32 	%rd874, %r901, 6;
	cvt.u64.u16 	%rd875, %rs579;
	and.b64  	%rd876, %rd875, 255;
	add.s64 	%rd877, %rd874, %rd876;
	add.s64 	%rd878, %rd3, %rd877;
	ld.global.u8 	%rs527, [%rd878];
	add.s64 	%rd873, %rd67, 128;
	mul.wide.u16 	%r902, %rs527, 256;
	or.b32  	%r899, %r902, 101;
	// begin inline asm
	st.relaxed.gpu.u32 [%rd873], %r899;
	// end inline asm
	st.shared.u8 	[_ZZN3cub18CUB_300001_SM_10006detail4scan16DeviceScanKernelINS2_10policy_hubIhhhy7ComposeE10Policy1000EPhS8_NS0_13ScanTileStateIhLb1EEES5_NS0_8NullTypeEyhLb0ESB_EEvT0_T1_T2_iT3_T4_T5_E12temp_storage+1], %rs579;
	st.shared.u8 	[_ZZN3cub18CUB_300001_SM_10006detail4scan16DeviceScanKernelINS2_10policy_hubIhhhy7ComposeE10Policy1000EPhS8_NS0_13ScanTileStateIhLb1EEES5_NS0_8NullTypeEyhLb0ESB_EEvT0_T1_T2_iT3_T4_T5_E12temp_storage+2], %rs527;
$L__BB6_56:
	setp.ne.s32 	%p143, %r724, 0;
	cvt.u16.u32 	%rs590, %r756;
	@%p143 bra 	$L__BB6_58;
	st.shared.u8 	[_ZZN3cub18CUB_300001_SM_10006detail4scan16DeviceScanKernelINS2_10policy_hubIhhhy7ComposeE10Policy1000EPhS8_NS0_13ScanTileStateIhLb1EEES5_NS0_8NullTypeEyhLb0ESB_EEvT0_T1_T2_iT3_T4_T5_E12temp_storage+24], %rs579;
	mov.u16 	%rs590, %rs579;
$L__BB6_58:
	bar.sync 	0;
	setp.eq.s32 	%p144, %r2, 0;
	@%p144 bra 	$L__BB6_60;
	ld.shared.u8 	%rd879, [_ZZN3cub18CUB_300001_SM_10006detail4scan16DeviceScanKernelINS2_10policy_hubIhhhy7ComposeE10Policy1000EPhS8_NS0_13ScanTileStateIhLb1EEES5_NS0_8NullTypeEyhLb0ESB_EEvT0_T1_T2_iT3_T4_T5_E12temp_storage+24];
	cvt.u32.u16 	%r903, %rs590;
	and.b32  	%r904, %r903, 255;
	mul.wide.u32 	%rd880, %r904, 6;
	add.s64 	%rd881, %rd880, %rd879;
	add.s64 	%rd882, %rd3, %rd881;
	ld.global.u8 	%rs590, [%rd882];
$L__BB6_60:
	cvt.u64.u16 	%rd883, %rs590;
	and.b64  	%rd884, %rd883, 255;
	mad.lo.s64 	%rd885, %rd38, 6, %rd884;
	add.s64 	%rd886, %rd3, %rd885;
	ld.global.u8 	%rs577, [%rd886];
	cvt.u64.u16 	%rd887, %rs577;
	and.b64  	%rd888, %rd887, 255;
	add.s64 	%rd889, %rd37, %rd888;
	add.s64 	%rd890, %rd3, %rd889;
	ld.global.u8 	%rs620, [%rd890];
	cvt.u64.u16 	%rd891, %rs620;
	and.b64  	%rd892, %rd891, 255;
	add.s64 	%rd893, %rd39, %rd892;
	add.s64 	%rd894, %rd3, %rd893;
	ld.global.u8 	%rs619, [%rd894];
	cvt.u64.u16 	%rd895, %rs619;
	and.b64  	%rd896, %rd895, 255;
	add.s64 	%rd897, %rd40, %rd896;
	add.s64 	%rd898, %rd3, %rd897;
	ld.global.u8 	%rs618, [%rd898];
	cvt.u64.u16 	%rd899, %rs618;
	and.b64  	%rd900, %rd899, 255;
	add.s64 	%rd901, %rd41, %rd900;
	add.s64 	%rd902, %rd3, %rd901;
	ld.global.u8 	%rs617, [%rd902];
	cvt.u64.u16 	%rd903, %rs617;
	and.b64  	%rd904, %rd903, 255;
	add.s64 	%rd905, %rd42, %rd904;
	add.s64 	%rd906, %rd3, %rd905;
	ld.global.u8 	%rs616, [%rd906];
	cvt.u64.u16 	%rd907, %rs616;
	and.b64  	%rd908, %rd907, 255;
	add.s64 	%rd909, %rd43, %rd908;
	add.s64 	%rd910, %rd3, %rd909;
	ld.global.u8 	%rs615, [%rd910];
	cvt.u64.u16 	%rd911, %rs615;
	and.b64  	%rd912, %rd911, 255;
	add.s64 	%rd913, %rd44, %rd912;
	add.s64 	%rd914, %rd3, %rd913;
	ld.global.u8 	%rs614, [%rd914];
	cvt.u64.u16 	%rd915, %rs614;
	and.b64  	%rd916, %rd915, 255;
	add.s64 	%rd917, %rd45, %rd916;
	add.s64 	%rd918, %rd3, %rd917;
	ld.global.u8 	%rs613, [%rd918];
	cvt.u64.u16 	%rd919, %rs613;
	and.b64  	%rd920, %rd919, 255;
	add.s64 	%rd921, %rd46, %rd920;
	add.s64 	%rd922, %rd3, %rd921;
	ld.global.u8 	%rs612, [%rd922];
	cvt.u64.u16 	%rd923, %rs612;
	and.b64  	%rd924, %rd923, 255;
	add.s64 	%rd925, %rd47, %rd924;
	add.s64 	%rd926, %rd3, %rd925;
	ld.global.u8 	%rs611, [%rd926];
	cvt.u64.u16 	%rd927, %rs611;
	and.b64  	%rd928, %rd927, 255;
	add.s64 	%rd929, %rd48, %rd928;
	add.s64 	%rd930, %rd3, %rd929;
	ld.global.u8 	%rs610, [%rd930];
	cvt.u64.u16 	%rd931, %rs610;
	and.b64  	%rd932, %rd931, 255;
	add.s64 	%rd933, %rd49, %rd932;
	add.s64 	%rd934, %rd3, %rd933;
	ld.global.u8 	%rs609, [%rd934];
	cvt.u64.u16 	%rd935, %rs609;
	and.b64  	%rd936, %rd935, 255;
	add.s64 	%rd937, %rd50, %rd936;
	add.s64 	%rd938, %rd3, %rd937;
	ld.global.u8 	%rs608, [%rd938];
	cvt.u64.u16 	%rd939, %rs608;
	and.b64  	%rd940, %rd939, 255;
	add.s64 	%rd941, %rd51, %rd940;
	add.s64 	%rd942, %rd3, %rd941;
	ld.global.u8 	%rs607, [%rd942];
	cvt.u64.u16 	%rd943, %rs607;
	and.b64  	%rd944, %rd943, 255;
	add.s64 	%rd945, %rd52, %rd944;
	add.s64 	%rd946, %rd3, %rd945;
	ld.global.u8 	%rs606, [%rd946];
	cvt.u64.u16 	%rd947, %rs606;
	and.b64  	%rd948, %rd947, 255;
	add.s64 	%rd949, %rd53, %rd948;
	add.s64 	%rd950, %rd3, %rd949;
	ld.global.u8 	%rs605, [%rd950];
	cvt.u64.u16 	%rd951, %rs605;
	and.b64  	%rd952, %rd951, 255;
	add.s64 	%rd953, %rd54, %rd952;
	add.s64 	%rd954, %rd3, %rd953;
	ld.global.u8 	%rs604, [%rd954];
	cvt.u64.u16 	%rd955, %rs604;
	and.b64  	%rd956, %rd955, 255;
	add.s64 	%rd957, %rd55, %rd956;
	add.s64 	%rd958, %rd3, %rd957;
	ld.global.u8 	%rs603, [%rd958];
	cvt.u64.u16 	%rd959, %rs603;
	and.b64  	%rd960, %rd959, 255;
	add.s64 	%rd961, %rd56, %rd960;
	add.s64 	%rd962, %rd3, %rd961;
	ld.global.u8 	%rs602, [%rd962];
	cvt.u64.u16 	%rd963, %rs602;
	and.b64  	%rd964, %rd963, 255;
	add.s64 	%rd965, %rd57, %rd964;
	add.s64 	%rd966, %rd3, %rd965;
	ld.global.u8 	%rs601, [%rd966];
	cvt.u64.u16 	%rd967, %rs601;
	and.b64  	%rd968, %rd967, 255;
	add.s64 	%rd969, %rd58, %rd968;
	add.s64 	%rd970, %rd3, %rd969;
	ld.global.u8 	%rs600, [%rd970];
	cvt.u64.u16 	%rd971, %rs600;
	and.b64  	%rd972, %rd971, 255;
	add.s64 	%rd973, %rd59, %rd972;
	add.s64 	%rd974, %rd3, %rd973;
	ld.global.u8 	%rs599, [%rd974];
	cvt.u64.u16 	%rd975, %rs599;
	and.b64  	%rd976, %rd975, 255;
	add.s64 	%rd977, %rd60, %rd976;
	add.s64 	%rd978, %rd3, %rd977;
	ld.global.u8 	%rs598, [%rd978];
	cvt.u64.u16 	%rd979, %rs598;
	and.b64  	%rd980, %rd979, 255;
	add.s64 	%rd981, %rd61, %rd980;
	add.s64 	%rd982, %rd3, %rd981;
	ld.global.u8 	%rs597, [%rd982];
	cvt.u64.u16 	%rd983, %rs597;
	and.b64  	%rd984, %rd983, 255;
	add.s64 	%rd985, %rd62, %rd984;
	add.s64 	%rd986, %rd3, %rd985;
	ld.global.u8 	%rs596, [%rd986];
	cvt.u64.u16 	%rd987, %rs596;
	and.b64  	%rd988, %rd987, 255;
	add.s64 	%rd989, %rd63, %rd988;
	add.s64 	%rd990, %rd3, %rd989;
	ld.global.u8 	%rs595, [%rd990];
	cvt.u64.u16 	%rd991, %rs595;
	and.b64  	%rd992, %rd991, 255;
	add.s64 	%rd993, %rd64, %rd992;
	add.s64 	%rd994, %rd3, %rd993;
	ld.global.u8 	%rs594, [%rd994];
	cvt.u64.u16 	%rd995, %rs594;
	and.b64  	%rd996, %rd995, 255;
	add.s64 	%rd997, %rd65, %rd996;
	add.s64 	%rd998, %rd3, %rd997;
	ld.global.u8 	%rs593, [%rd998];
	cvt.u64.u16 	%rd999, %rs593;
	and.b64  	%rd1000, %rd999, 255;
	add.s64 	%rd1001, %rd66, %rd1000;
	add.s64 	%rd1002, %rd3, %rd1001;
	ld.global.u8 	%rs592, [%rd1002];
$L__BB6_61:
	ld.param.u64 	%rd1282, [_ZN3cub18CUB_300001_SM_10006detail4scan16DeviceScanKernelINS2_10policy_hubIhhhy7ComposeE10Policy1000EPhS8_NS0_13ScanTileStateIhLb1EEES5_NS0_8NullTypeEyhLb0ESB_EEvT0_T1_T2_iT3_T4_T5__param_1];
	bar.sync 	0;
	st.shared.v2.u8 	[%r6], {%rs577, %rs620};
	st.shared.v2.u8 	[%r6+2], {%rs619, %rs618};
	st.shared.v2.u8 	[%r6+4], {%rs617, %rs616};
	st.shared.v2.u8 	[%r6+6], {%rs615, %rs614};
	st.shared.v2.u8 	[%r6+8], {%rs613, %rs612};
	st.shared.v2.u8 	[%r6+10], {%rs611, %rs610};
	st.shared.v2.u8 	[%r6+12], {%rs609, %rs608};
	st.shared.v2.u8 	[%r6+14], {%rs607, %rs606};
	st.shared.v2.u8 	[%r6+16], {%rs605, %rs604};
	st.shared.v2.u8 	[%r6+18], {%rs603, %rs602};
	st.shared.v2.u8 	[%r6+20], {%rs601, %rs600};
	st.shared.v2.u8 	[%r6+22], {%rs599, %rs598};
	st.shared.v2.u8 	[%r6+24], {%rs597, %rs596};
	st.shared.v2.u8 	[%r6+26], {%rs595, %rs594};
	st.shared.v2.u8 	[%r6+28], {%rs593, %rs592};
	bar.warp.sync 	-1;
	ld.shared.u8 	%rs546, [%r5];
	ld.shared.u8 	%rs547, [%r5+32];
	ld.shared.u8 	%rs548, [%r5+64];
	ld.shared.u8 	%rs549, [%r5+96];
	ld.shared.u8 	%rs550, [%r5+128];
	ld.shared.u8 	%rs551, [%r5+160];
	ld.shared.u8 	%rs552, [%r5+192];
	ld.shared.u8 	%rs553, [%r5+224];
	ld.shared.u8 	%rs554, [%r5+256];
	ld.shared.u8 	%rs555, [%r5+288];
	ld.shared.u8 	%rs556, [%r5+320];
	ld.shared.u8 	%rs557, [%r5+352];
	ld.shared.u8 	%rs558, [%r5+384];
	ld.shared.u8 	%rs559, [%r5+416];
	ld.shared.u8 	%rs560, [%r5+448];
	ld.shared.u8 	%rs561, [%r5+480];
	ld.shared.u8 	%rs562, [%r5+512];
	ld.shared.u8 	%rs563, [%r5+544];
	ld.shared.u8 	%rs564, [%r5+576];
	ld.shared.u8 	%rs565, [%r5+608];
	ld.shared.u8 	%rs566, [%r5+640];
	ld.shared.u8 	%rs567, [%r5+672];
	ld.shared.u8 	%rs568, [%r5+704];
	ld.shared.u8 	%rs569, [%r5+736];
	ld.shared.u8 	%rs570, [%r5+768];
	ld.shared.u8 	%rs571, [%r5+800];
	ld.shared.u8 	%rs572, [%r5+832];
	ld.shared.u8 	%rs573, [%r5+864];
	ld.shared.u8 	%rs574, [%r5+896];
	ld.shared.u8 	%rs575, [%r5+928];
	cvta.to.global.u64 	%rd1279, %rd1282;
	add.s64 	%rd1280, %rd1279, %rd6;
	st.global.u8 	[%rd1280], %rs546;
	st.global.u8 	[%rd1280+32], %rs547;
	st.global.u8 	[%rd1280+64], %rs548;
	st.global.u8 	[%rd1280+96], %rs549;
	st.global.u8 	[%rd1280+128], %rs550;
	st.global.u8 	[%rd1280+160], %rs551;
	st.global.u8 	[%rd1280+192], %rs552;
	st.global.u8 	[%rd1280+224], %rs553;
	st.global.u8 	[%rd1280+256], %rs554;
	st.global.u8 	[%rd1280+288], %rs555;
	st.global.u8 	[%rd1280+320], %rs556;
	st.global.u8 	[%rd1280+352], %rs557;
	st.global.u8 	[%rd1280+384], %rs558;
	st.global.u8 	[%rd1280+416], %rs559;
	st.global.u8 	[%rd1280+448], %rs560;
	st.global.u8 	[%rd1280+480], %rs561;
	st.global.u8 	[%rd1280+512], %rs562;
	st.global.u8 	[%rd1280+544], %rs563;
	st.global.u8 	[%rd1280+576], %rs564;
	st.global.u8 	[%rd1280+608], %rs565;
	st.global.u8 	[%rd1280+640], %rs566;
	st.global.u8 	[%rd1280+672], %rs567;
	st.global.u8 	[%rd1280+704], %rs568;
	st.global.u8 	[%rd1280+736], %rs569;
	st.global.u8 	[%rd1280+768], %rs570;
	st.global.u8 	[%rd1280+800], %rs571;
	st.global.u8 	[%rd1280+832], %rs572;
	st.global.u8 	[%rd1280+864], %rs573;
	st.global.u8 	[%rd1280+896], %rs574;
	st.global.u8 	[%rd1280+928], %rs575;
	bra.uni 	$L__BB6_246;
$L__BB6_62:
	setp.eq.s64 	%p2, %rd5, 0;
	@%p2 bra 	$L__BB6_246;
	cvt.u32.u64 	%r38, %rd5;
	add.s64 	%rd117, %rd1, %rd4;
	mov.u32 	%r39, %tid.x;
	ld.global.u8 	%rs651, [%rd117];
	and.b32  	%r92, %r39, 31;
	and.b32  	%r93, %r39, 992;
	mul.lo.s32 	%r94, %r93, 30;
	or.b32  	%r95, %r94, %r92;
	setp.ge.u32 	%p3, %r95, %r38;
	cvt.u64.u32 	%rd71, %r95;
	add.s64 	%rd72, %rd117, %rd71;
	mov.u16 	%rs622, %rs651;
	@%p3 bra 	$L__BB6_65;
	ld.global.u8 	%rs622, [%rd72];
$L__BB6_65:
	cvt.u32.u64 	%r96, %rd71;
	add.s32 	%r97, %r96, 32;
	setp.ge.u32 	%p4, %r97, %r38;
	mov.u16 	%rs623, %rs651;
	@%p4 bra 	$L__BB6_67;
	ld.global.u8 	%rs623, [%rd72+32];
$L__BB6_67:
	add.s32 	%r99, %r96, 64;
	setp.ge.u32 	%p5, %r99, %r38;
	mov.u16 	%rs624, %rs651;
	@%p5 bra 	$L__BB6_69;
	ld.global.u8 	%rs624, [%rd72+64];
$L__BB6_69:
	add.s32 	%r101, %r96, 96;
	setp.ge.u32 	%p6, %r101, %r38;
	mov.u16 	%rs625, %rs651;
	@%p6 bra 	$L__BB6_71;
	ld.global.u8 	%rs625, [%rd72+96];
$L__BB6_71:
	add.s32 	%r103, %r96, 128;
	setp.ge.u32 	%p7, %r103, %r38;
	mov.u16 	%rs626, %rs651;
	@%p7 bra 	$L__BB6_73;
	ld.global.u8 	%rs626, [%rd72+128];
$L__BB6_73:
	add.s32 	%r105, %r96, 160;
	setp.ge.u32 	%p8, %r105, %r38;
	mov.u16 	%rs627, %rs651;
	@%p8 bra 	$L__BB6_75;
	ld.global.u8 	%rs627, [%rd72+160];
$L__BB6_75:
	add.s32 	%r107, %r96, 192;
	setp.ge.u32 	%p9, %r107, %r38;
	mov.u16 	%rs628, %rs651;
	@%p9 bra 	$L__BB6_77;
	ld.global.u8 	%rs628, [%rd72+192];
$L__BB6_77:
	add.s32 	%r109, %r96, 224;
	setp.ge.u32 	%p10, %r109, %r38;
	mov.u16 	%rs629, %rs651;
	@%p10 bra 	$L__BB6_79;
	ld.global.u8 	%rs629, [%rd72+224];
$L__BB6_79:
	add.s32 	%r111, %r96, 256;
	setp.ge.u32 	%p11, %r111, %r38;
	mov.u16 	%rs630, %rs651;
	@%p11 bra 	$L__BB6_81;
	ld.global.u8 	%rs630, [%rd72+256];
$L__BB6_81:
	add.s32 	%r113, %r96, 288;
	setp.ge.u32 	%p12, %r113, %r38;
	mov.u16 	%rs631, %rs651;
	@%p12 bra 	$L__BB6_83;
	ld.global.u8 	%rs631, [%rd72+288];
$L__BB6_83:
	add.s32 	%r115, %r96, 320;
	setp.ge.u32 	%p13, %r115, %r38;
	mov.u16 	%rs632, %rs651;
	@%p13 bra 	$L__BB6_85;
	ld.global.u8 	%rs632, [%rd72+320];
$L__BB6_85:
	add.s32 	%r117, %r96, 352;
	setp.ge.u32 	%p14, %r117, %r38;
	mov.u16 	%rs633, %rs651;
	@%p14 bra 	$L__BB6_87;
	ld.global.u8 	%rs633, [%rd72+352];
$L__BB6_87:
	add.s32 	%r119, %r96, 384;
	setp.ge.u32 	%p15, %r119, %r38;
	mov.u16 	%rs634, %rs651;
	@%p15 bra 	$L__BB6_89;
	ld.global.u8 	%rs634, [%rd72+384];
$L__BB6_89:
	add.s32 	%r121, %r96, 416;
	setp.ge.u32 	%p16, %r121, %r38;
	mov.u16 	%rs635, %rs651;
	@%p16 bra 	$L__BB6_91;
	ld.global.u8 	%rs635, [%rd72+416];
$L__BB6_91:
	add.s32 	%r123, %r96, 448;
	setp.ge.u32 	%p17, %r123, %r38;
	mov.u16 	%rs636, %rs651;
	@%p17 bra 	$L__BB6_93;
	ld.global.u8 	%rs636, [%rd72+448];
$L__BB6_93:
	add.s32 	%r125, %r96, 480;
	setp.ge.u32 	%p18, %r125, %r38;
	mov.u16 	%rs637, %rs651;
	@%p18 bra 	$L__BB6_95;
	ld.global.u8 	%rs637, [%rd72+480];
$L__BB6_95:
	add.s32 	%r127, %r96, 512;
	setp.ge.u32 	%p19, %r127, %r38;
	mov.u16 	%rs638, %rs651;
	@%p19 bra 	$L__BB6_97;
	ld.global.u8 	%rs638, [%rd72+512];
$L__BB6_97:
	add.s32 	%r129, %r96, 544;
	setp.ge.u32 	%p20, %r129, %r38;
	mov.u16 	%rs639, %rs651;
	@%p20 bra 	$L__BB6_99;
	ld.global.u8 	%rs639, [%rd72+544];
$L__BB6_99:
	add.s32 	%r131, %r96, 576;
	setp.ge.u32 	%p21, %r131, %r38;
	mov.u16 	%rs640, %rs651;
	@%p21 bra 	$L__BB6_101;
	ld.global.u8 	%rs640, [%rd72+576];
$L__BB6_101:
	add.s32 	%r133, %r96, 608;
	setp.ge.u32 	%p22, %r133, %r38;
	mov.u16 	%rs641, %rs651;
	@%p22 bra 	$L__BB6_103;
	ld.global.u8 	%rs641, [%rd72+608];
$L__BB6_103:
	add.s32 	%r135, %r96, 640;
	setp.ge.u32 	%p23, %r135, %r38;
	mov.u16 	%rs642, %rs651;
	@%p23 bra 	$L__BB6_105;
	ld.global.u8 	%rs642, [%rd72+640];
$L__BB6_105:
	add.s32 	%r137, %r96, 672;
	setp.ge.u32 	%p24, %r137, %r38;
	mov.u16 	%rs643, %rs651;
	@%p24 bra 	$L__BB6_107;
	ld.global.u8 	%rs643, [%rd72+672];
$L__BB6_107:
	add.s32 	%r139, %r96, 704;
	setp.ge.u32 	%p25, %r139, %r38;
	mov.u16 	%rs644, %rs651;
	@%p25 bra 	$L__BB6_109;
	ld.global.u8 	%rs644, [%rd72+704];
$L__BB6_109:
	add.s32 	%r141, %r96, 736;
	setp.ge.u32 	%p26, %r141, %r38;
	mov.u16 	%rs645, %rs651;
	@%p26 bra 	$L__BB6_111;
	ld.global.u8 	%rs645, [%rd72+736];
$L__BB6_111:
	add.s32 	%r143, %r96, 768;
	setp.ge.u32 	%p27, %r143, %r38;
	mov.u16 	%rs646, %rs651;
	@%p27 bra 	$L__BB6_113;
	ld.global.u8 	%rs646, [%rd72+768];
$L__BB6_113:
	add.s32 	%r145, %r96, 800;
	setp.ge.u32 	%p28, %r145, %r38;
	mov.u16 	%rs647, %rs651;
	@%p28 bra 	$L__BB6_115;
	ld.global.u8 	%rs647, [%rd72+800];
$L__BB6_115:
	add.s32 	%r147, %r96, 832;
	setp.ge.u32 	%p29, %r147, %r38;
	mov.u16 	%rs648, %rs651;
	@%p29 bra 	$L__BB6_117;
	ld.global.u8 	%rs648, [%rd72+832];
$L__BB6_117:
	add.s32 	%r149, %r96, 864;
	setp.ge.u32 	%p30, %r149, %r38;
	mov.u16 	%rs649, %rs651;
	@%p30 bra 	$L__BB6_119;
	ld.global.u8 	%rs649, [%rd72+864];
$L__BB6_119:
	add.s32 	%r151, %r96, 896;
	setp.ge.u32 	%p31, %r151, %r38;
	mov.u16 	%rs650, %rs651;
	@%p31 bra 	$L__BB6_121;
	ld.global.u8 	%rs650, [%rd72+896];
$L__BB6_121:
	add.s32 	%r153, %r96, 928;
	setp.ge.u32 	%p32, %r153, %r38;
	@%p32 bra 	$L__BB6_123;
	ld.global.u8 	%rs651, [%rd72+928];
$L__BB6_123:
	// begin inline asm
	mov.u32 %r154, %laneid;
	// end inline asm
	shr.u32 	%r41, %r39, 5;
	mad.lo.s32 	%r155, %r41, 960, %r154;
	mov.u32 	%r156, _ZZN3cub18CUB_300001_SM_10006detail4scan16DeviceScanKernelINS2_10policy_hubIhhhy7ComposeE10Policy1000EPhS8_NS0_13ScanTileStateIhLb1EEES5_NS0_8NullTypeEyhLb0ESB_EEvT0_T1_T2_iT3_T4_T5_E12temp_storage;
	add.s32 	%r42, %r156, %r155;
	st.shared.u8 	[%r42], %rs622;
	st.shared.u8 	[%r42+32], %rs623;
	st.shared.u8 	[%r42+64], %rs624;
	st.shared.u8 	[%r42+96], %rs625;
	st.shared.u8 	[%r42+128], %rs626;
	st.shared.u8 	[%r42+160], %rs627;
	st.shared.u8 	[%r42+192], %rs628;
	st.shared.u8 	[%r42+224], %rs629;
	st.shared.u8 	[%r42+256], %rs630;
	st.shared.u8 	[%r42+288], %rs631;
	st.shared.u8 	[%r42+320], %rs632;
	st.shared.u8 	[%r42+352], %rs633;
	st.shared.u8 	[%r42+384], %rs634;
	st.shared.u8 	[%r42+416], %rs635;
	st.shared.u8 	[%r42+448], %rs636;
	st.shared.u8 	[%r42+480], %rs637;
	st.shared.u8 	[%r42+512], %rs638;
	st.shared.u8 	[%r42+544], %rs639;
	st.shared.u8 	[%r42+576], %rs640;
	st.shared.u8 	[%r42+608], %rs641;
	st.shared.u8 	[%r42+640], %rs642;
	st.shared.u8 	[%r42+672], %rs643;
	st.shared.u8 	[%r42+704], %rs644;
	st.shared.u8 	[%r42+736], %rs645;
	st.shared.u8 	[%r42+768], %rs646;
	st.shared.u8 	[%r42+800], %rs647;
	st.shared.u8 	[%r42+832], %rs648;
	st.shared.u8 	[%r42+864], %rs649;
	st.shared.u8 	[%r42+896], %rs650;
	st.shared.u8 	[%r42+928], %rs651;
	bar.warp.sync 	-1;
	mad.lo.s32 	%r43, %r154, 29, %r42;
	ld.shared.v2.u8 	{%rs654, %rs225}, [%r43];
	mov.b32 	%r44, {%rs654, %rs225};
	ld.shared.v2.u8 	{%rs226, %rs227}, [%r43+2];
	mov.b32 	%r45, {%rs226, %rs227};
	ld.shared.v2.u8 	{%rs228, %rs229}, [%r43+4];
	mov.b32 	%r46, {%rs228, %rs229};
	ld.shared.v2.u8 	{%rs230, %rs231}, [%r43+6];
	mov.b32 	%r47, {%rs230, %rs231};
	ld.shared.v2.u8 	{%rs232, %rs233}, [%r43+8];
	mov.b32 	%r48, {%rs232, %rs233};
	ld.shared.v2.u8 	{%rs234, %rs235}, [%r43+10];
	mov.b32 	%r49, {%rs234, %rs235};
	ld.shared.v2.u8 	{%rs236, %rs237}, [%r43+12];
	mov.b32 	%r50, {%rs236, %rs237};
	ld.shared.v2.u8 	{%rs238, %rs239}, [%r43+14];
	mov.b32 	%r51, {%rs238, %rs239};
	ld.shared.v2.u8 	{%rs240, %rs241}, [%r43+16];
	mov.b32 	%r52, {%rs240, %rs241};
	ld.shared.v2.u8 	{%rs242, %rs243}, [%r43+18];
	mov.b32 	%r53, {%rs242, %rs243};
	ld.shared.v2.u8 	{%rs244, %rs245}, [%r43+20];
	mov.b32 	%r54, {%rs244, %rs245};
	ld.shared.v2.u8 	{%rs246, %rs247}, [%r43+22];
	mov.b32 	%r55, {%rs246, %rs247};
	ld.shared.v2.u8 	{%rs248, %rs249}, [%r43+24];
	mov.b32 	%r56, {%rs248, %rs249};
	ld.shared.v2.u8 	{%rs250, %rs251}, [%r43+26];
	ld.shared.v2.u8 	{%rs252, %rs253}, [%r43+28];
	mov.b32 	%r57, {%rs252, %rs253};
	bar.sync 	0;
	setp.ne.s32 	%p33, %r1, 0;
	@%p33 bra 	$L__BB6_133;
	cvt.u32.u16 	%r472, %rs225;
	and.b32  	%r473, %r472, 255;
	mul.wide.u32 	%rd73, %r473, 6;
	cvt.u64.u16 	%rd478, %rs654;
	and.b64  	%rd74, %rd478, 255;
	add.s64 	%rd479, %rd73, %rd74;
	add.s64 	%rd480, %rd3, %rd479;
	ld.global.u8 	%rd481, [%rd480];
	cvt.u32.u16 	%r474, %rs226;
	and.b32  	%r475, %r474, 255;
	mul.wide.u32 	%rd75, %r475, 6;
	add.s64 	%rd482, %rd75, %rd481;
	add.s64 	%rd483, %rd3, %rd482;
	ld.global.u8 	%rd484, [%rd483];
	cvt.u32.u16 	%r476, %rs227;
	and.b32  	%r477, %r476, 255;
	mul.wide.u32 	%rd76, %r477, 6;
	add.s64 	%rd485, %rd76, %rd484;
	add.s64 	%rd486, %rd3, %rd485;
	ld.global.u8 	%rd487, [%rd486];
	cvt.u32.u16 	%r478, %rs228;
	and.b32  	%r479, %r478, 255;
	mul.wide.u32 	%rd77, %r479, 6;
	add.s64 	%rd488, %rd77, %rd487;
	add.s64 	%rd489, %rd3, %rd488;
	ld.global.u8 	%rd490, [%rd489];
	cvt.u32.u16 	%r480, %rs229;
	and.b32  	%r481, %r480, 255;
	mul.wide.u32 	%rd78, %r481, 6;
	add.s64 	%rd491, %rd78, %rd490;
	add.s64 	%rd492, %rd3, %rd491;
	ld.global.u8 	%rd493, [%rd492];
	cvt.u32.u16 	%r482, %rs230;
	and.b32  	%r483, %r482, 255;
	mul.wide.u32 	%rd79, %r483, 6;
	add.s64 	%rd494, %rd79, %rd493;
	add.s64 	%rd495, %rd3, %rd494;
	ld.global.u8 	%rd496, [%rd495];
	cvt.u32.u16 	%r484, %rs231;
	and.b32  	%r485, %r484, 255;
	mul.wide.u32 	%rd80, %r485, 6;
	add.s64 	%rd497, %rd80, %rd496;
	add.s64 	%rd498, %rd3, %rd497;
	ld.global.u8 	%rd499, [%rd498];
	cvt.u32.u16 	%r486, %rs232;
	and.b32  	%r487, %r486, 255;
	mul.wide.u32 	%rd81, %r487, 6;
	add.s64 	%rd500, %rd81, %rd499;
	add.s64 	%rd501, %rd3, %rd500;
	ld.global.u8 	%rd502, [%rd501];
	cvt.u32.u16 	%r488, %rs233;
	and.b32  	%r489, %r488, 255;
	mul.wide.u32 	%rd82, %r489, 6;
	add.s64 	%rd503, %rd82, %rd502;
	add.s64 	%rd504, %rd3, %rd503;
	ld.global.u8 	%rd505, [%rd504];
	cvt.u32.u16 	%r490, %rs234;
	and.b32  	%r491, %r490, 255;
	mul.wide.u32 	%rd83, %r491, 6;
	add.s64 	%rd506, %rd83, %rd505;
	add.s64 	%rd507, %rd3, %rd506;
	ld.global.u8 	%rd508, [%rd507];
	cvt.u32.u16 	%r492, %rs235;
	and.b32  	%r493, %r492, 255;
	mul.wide.u32 	%rd84, %r493, 6;
	add.s64 	%rd509, %rd84, %rd508;
	add.s64 	%rd510, %rd3, %rd509;
	ld.global.u8 	%rd511, [%rd510];
	cvt.u32.u16 	%r494, %rs236;
	and.b32  	%r495, %r494, 255;
	mul.wide.u32 	%rd85, %r495, 6;
	add.s64 	%rd512, %rd85, %rd511;
	add.s64 	%rd513, %rd3, %rd512;
	ld.global.u8 	%rd514, [%rd513];
	cvt.u32.u16 	%r496, %rs237;
	and.b32  	%r497, %r496, 255;
	mul.wide.u32 	%rd86, %r497, 6;
	add.s64 	%rd515, %rd86, %rd514;
	add.s64 	%rd516, %rd3, %rd515;
	ld.global.u8 	%rd517, [%rd516];
	cvt.u32.u16 	%r498, %rs238;
	and.b32  	%r499, %r498, 255;
	mul.wide.u32 	%rd87, %r499, 6;
	add.s64 	%rd518, %rd87, %rd517;
	add.s64 	%rd519, %rd3, %rd518;
	ld.global.u8 	%rd520, [%rd519];
	cvt.u32.u16 	%r500, %rs239;
	and.b32  	%r501, %r500, 255;
	mul.wide.u32 	%rd88, %r501, 6;
	add.s64 	%rd521, %rd88, %rd520;
	add.s64 	%rd522, %rd3, %rd521;
	ld.global.u8 	%rd523, [%rd522];
	cvt.u32.u16 	%r502, %rs240;
	and.b32  	%r503, %r502, 255;
	mul.wide.u32 	%rd89, %r503, 6;
	add.s64 	%rd524, %rd89, %rd523;
	add.s64 	%rd525, %rd3, %rd524;
	ld.global.u8 	%rd526, [%rd525];
	cvt.u32.u16 	%r504, %rs241;
	and.b32  	%r505, %r504, 255;
	mul.wide.u32 	%rd90, %r505, 6;
	add.s64 	%rd527, %rd90, %rd526;
	add.s64 	%rd528, %rd3, %rd527;
	ld.global.u8 	%rd529, [%rd528];
	cvt.u32.u16 	%r506, %rs242;
	and.b32  	%r507, %r506, 255;
	mul.wide.u32 	%rd91, %r507, 6;
	add.s64 	%rd530, %rd91, %rd529;
	add.s64 	%rd531, %rd3, %rd530;
	ld.global.u8 	%rd532, [%rd531];
	cvt.u32.u16 	%r508, %rs243;
	and.b32  	%r509, %r508, 255;
	mul.wide.u32 	%rd92, %r509, 6;
	add.s64 	%rd533, %rd92, %rd532;
	add.s64 	%rd534, %rd3, %rd533;
	ld.global.u8 	%rd535, [%rd534];
	cvt.u32.u16 	%r510, %rs244;
	and.b32  	%r511, %r510, 255;
	mul.wide.u32 	%rd93, %r511, 6;
	add.s64 	%rd536, %rd93, %rd535;
	add.s64 	%rd537, %rd3, %rd536;
	ld.global.u8 	%rd538, [%rd537];
	cvt.u32.u16 	%r512, %rs245;
	and.b32  	%r513, %r512, 255;
	mul.wide.u32 	%rd94, %r513, 6;
	add.s64 	%rd539, %rd94, %rd538;
	add.s64 	%rd540, %rd3, %rd539;
	ld.global.u8 	%rd541, [%rd540];
	cvt.u32.u16 	%r514, %rs246;
	and.b32  	%r515, %r514, 255;
	mul.wide.u32 	%rd95, %r515, 6;
	add.s64 	%rd542, %rd95, %rd541;
	add.s64 	%rd543, %rd3, %rd542;
	ld.global.u8 	%rd544, [%rd543];
	cvt.u32.u16 	%r516, %rs247;
	and.b32  	%r517, %r516, 255;
	mul.wide.u32 	%rd96, %r517, 6;
	add.s64 	%rd545, %rd96, %rd544;
	add.s64 	%rd546, %rd3, %rd545;
	ld.global.u8 	%rd547, [%rd546];
	cvt.u32.u16 	%r518, %rs248;
	and.b32  	%r519, %r518, 255;
	mul.wide.u32 	%rd97, %r519, 6;
	add.s64 	%rd548, %rd97, %rd547;
	add.s64 	%rd549, %rd3, %rd548;
	ld.global.u8 	%rd550, [%rd549];
	cvt.u32.u16 	%r520, %rs249;
	and.b32  	%r521, %r520, 255;
	mul.wide.u32 	%rd98, %r521, 6;
	add.s64 	%rd551, %rd98, %rd550;
	add.s64 	%rd552, %rd3, %rd551;
	ld.global.u8 	%rd553, [%rd552];
	cvt.u32.u16 	%r522, %rs250;
	and.b32  	%r523, %r522, 255;
	mul.wide.u32 	%rd99, %r523, 6;
	add.s64 	%rd554, %rd99, %rd553;
	add.s64 	%rd555, %rd3, %rd554;
	ld.global.u8 	%rd556, [%rd555];
	cvt.u32.u16 	%r524, %rs251;
	and.b32  	%r525, %r524, 255;
	mul.wide.u32 	%rd100, %r525, 6;
	add.s64 	%rd557, %rd100, %rd556;
	add.s64 	%rd558, %rd3, %rd557;
	ld.global.u8 	%rd559, [%rd558];
	cvt.u32.u16 	%r526, %rs252;
	and.b32  	%r527, %r526, 255;
	mul.wide.u32 	%rd101, %r527, 6;
	add.s64 	%rd560, %rd101, %rd559;
	add.s64 	%rd561, %rd3, %rd560;
	ld.global.u8 	%rd562, [%rd561];
	cvt.u32.u16 	%r528, %rs253;
	and.b32  	%r529, %r528, 255;
	mul.wide.u32 	%rd102, %r529, 6;
	add.s64 	%rd563, %rd102, %rd562;
	add.s64 	%rd564, %rd3, %rd563;
	ld.global.u8 	%rs465, [%rd564];
	cvt.u32.u16 	%r530, %rs465;
	and.b32  	%r443, %r530, 255;
	mov.b32 	%r469, 1;
	mov.b32 	%r470, 0;
	mov.b32 	%r471, -1;
	// begin inline asm
	shfl.sync.up.b32 %r442, %r443, %r469, %r470, %r471;
	// end inline asm
	mul.wide.u32 	%rd565, %r443, 6;
	and.b32  	%r531, %r442, 255;
	cvt.u64.u32 	%rd566, %r531;
	add.s64 	%rd567, %rd565, %rd566;
	add.s64 	%rd568, %rd3, %rd567;
	ld.global.u8 	%rs466, [%rd568];
	setp.lt.s32 	%p74, %r154, 1;
	selp.b16 	%rs467, %rs465, %rs466, %p74;
	cvt.u32.u16 	%r532, %rs467;
	and.b32  	%r448, %r532, 255;
	mov.b32 	%r449, 2;
	// begin inline asm
	shfl.sync.up.b32 %r447, %r448, %r449, %r470, %r471;
	// end inline asm
	mul.wide.u32 	%rd569, %r448, 6;
	and.b32  	%r533, %r447, 255;
	cvt.u64.u32 	%rd570, %r533;
	add.s64 	%rd571, %rd569, %rd570;
	add.s64 	%rd572, %rd3, %rd571;
	ld.global.u8 	%rs468, [%rd572];
	setp.lt.s32 	%p75, %r154, 2;
	selp.b16 	%rs469, %rs467, %rs468, %p75;
	cvt.u32.u16 	%r534, %rs469;
	and.b32  	%r453, %r534, 255;
	mov.b32 	%r454, 4;
	// begin inline asm
	shfl.sync.up.b32 %r452, %r453, %r454, %r470, %r471;
	// end inline asm
	mul.wide.u32 	%rd573, %r453, 6;
	and.b32  	%r535, %r452, 255;
	cvt.u64.u32 	%rd574, %r535;
	add.s64 	%rd575, %rd573, %rd574;
	add.s64 	%rd576, %rd3, %rd575;
	ld.global.u8 	%rs470, [%rd576];
	setp.lt.s32 	%p76, %r154, 4;
	selp.b16 	%rs471, %rs469, %rs470, %p76;
	cvt.u32.u16 	%r536, %rs471;
	and.b32  	%r458, %r536, 255;
	mov.b32 	%r459, 8;
	// begin inline asm
	shfl.sync.up.b32 %r457, %r458, %r459, %r470, %r471;
	// end inline asm
	mul.wide.u32 	%rd577, %r458, 6;
	and.b32  	%r537, %r457, 255;
	cvt.u64.u32 	%rd578, %r537;
	add.s64 	%rd579, %rd577, %rd578;
	add.s64 	%rd580, %rd3, %rd579;
	ld.global.u8 	%rs472, [%rd580];
	setp.lt.s32 	%p77, %r154, 8;
	selp.b16 	%rs473, %rs471, %rs472, %p77;
	cvt.u32.u16 	%r538, %rs473;
	and.b32  	%r463, %r538, 255;
	mov.b32 	%r464, 16;
	// begin inline asm
	shfl.sync.up.b32 %r462, %r463, %r464, %r470, %r471;
	// end inline asm
	mul.wide.u32 	%rd581, %r463, 6;
	and.b32  	%r539, %r462, 255;
	cvt.u64.u32 	%rd582, %r539;
	add.s64 	%rd583, %rd581, %rd582;
	add.s64 	%rd584, %rd3, %rd583;
	ld.global.u8 	%rs254, [%rd584];
	setp.lt.s32 	%p78, %r154, 16;
	selp.b16 	%rs474, %rs473, %rs254, %p78;
	cvt.u32.u16 	%r540, %rs474;
	and.b32  	%r468, %r540, 255;
	// begin inline asm
	shfl.sync.up.b32 %r467, %r468, %r469, %r470, %r471;
	// end inline asm
	setp.ne.s32 	%p79, %r154, 31;
	@%p79 bra 	$L__BB6_126;
	mov.u32 	%r541, _ZZN3cub18CUB_300001_SM_10006detail4scan16DeviceScanKernelINS2_10policy_hubIhhhy7ComposeE10Policy1000EPhS8_NS0_13ScanTileStateIhLb1EEES5_NS0_8NullTypeEyhLb0ESB_EEvT0_T1_T2_iT3_T4_T5_E12temp_storage;
	add.s32 	%r542, %r541, %r41;
	st.shared.u8 	[%r542+16], %rs254;
$L__BB6_126:
	bar.sync 	0;
	.pragma "used_bytes_mask 7";
	ld.shared.u32 	%r543, [_ZZN3cub18CUB_300001_SM_10006detail4scan16DeviceScanKernelINS2_10policy_hubIhhhy7ComposeE10Policy1000EPhS8_NS0_13ScanTileStateIhLb1EEES5_NS0_8NullTypeEyhLb0ESB_EEvT0_T1_T2_iT3_T4_T5_E12temp_storage+16];
	bfe.u32 	%r544, %r543, 0, 8;
	cvt.u16.u32 	%rs475, %r544;
	bfe.u32 	%r545, %r543, 8, 8;
	mul.wide.u32 	%rd585, %r545, 6;
	cvt.u64.u32 	%rd586, %r544;
	and.b64  	%rd587, %rd586, 255;
	add.s64 	%rd588, %rd585, %rd587;
	add.s64 	%rd589, %rd3, %rd588;
	ld.global.u8 	%rs476, [%rd589];
	setp.eq.s32 	%p80, %r41, 2;
	selp.b16 	%rs652, %rs476, %rs475, %p80;
	bfe.u32 	%r546, %r543, 16, 8;
	mul.wide.u32 	%rd590, %r546, 6;
	cvt.u64.u16 	%rd591, %rs476;
	and.b64  	%rd592, %rd591, 255;
	add.s64 	%rd593, %rd590, %rd592;
	add.s64 	%rd103, %rd3, %rd593;
	setp.ne.s32 	%p81, %r41, 3;
	@%p81 bra 	$L__BB6_128;
	ld.global.u8 	%rs652, [%rd103];
$L__BB6_128:
	setp.lt.u32 	%p82, %r39, 32;
	cvt.u16.u32 	%rs653, %r467;
	@%p82 bra 	$L__BB6_130;
	and.b32  	%r547, %r467, 255;
	mul.lo.s32 	%r548, %r547, 6;
	cvt.u64.u32 	%rd594, %r548;
	cvt.u64.u16 	%rd595, %rs652;
	and.b64  	%rd596, %rd595, 255;
	add.s64 	%rd597, %rd596, %rd594;
	add.s64 	%rd598, %rd3, %rd597;
	ld.global.u8 	%rs477, [%rd598];
	setp.eq.s32 	%p83, %r154, 0;
	selp.b16 	%rs653, %rs652, %rs477, %p83;
$L__BB6_130:
	setp.eq.s32 	%p84, %r39, 0;
	@%p84 bra 	$L__BB6_132;
	cvt.u64.u16 	%rd599, %rs653;
	and.b64  	%rd600, %rd599, 255;
	mad.lo.s64 	%rd601, %rd74, 6, %rd600;
	add.s64 	%rd602, %rd3, %rd601;
	ld.global.u8 	%rs654, [%rd602];
$L__BB6_132:
	cvt.u64.u16 	%rd603, %rs654;
	and.b64  	%rd604, %rd603, 255;
	add.s64 	%rd605, %rd73, %rd604;
	add.s64 	%rd606, %rd3, %rd605;
	ld.global.u8 	%rs697, [%rd606];
	cvt.u64.u16 	%rd607, %rs697;
	and.b64  	%rd608, %rd607, 255;
	add.s64 	%rd609, %rd75, %rd608;
	add.s64 	%rd610, %rd3, %rd609;
	ld.global.u8 	%rs696, [%rd610];
	cvt.u64.u16 	%rd611, %rs696;
	and.b64  	%rd612, %rd611, 255;
	add.s64 	%rd613, %rd76, %rd612;
	add.s64 	%rd614, %rd3, %rd613;
	ld.global.u8 	%rs695, [%rd614];
	cvt.u64.u16 	%rd615, %rs695;
	and.b64  	%rd616, %rd615, 255;
	add.s64 	%rd617, %rd77, %rd616;
	add.s64 	%rd618, %rd3, %rd617;
	ld.global.u8 	%rs694, [%rd618];
	cvt.u64.u16 	%rd619, %rs694;
	and.b64  	%rd620, %rd619, 255;
	add.s64 	%rd621, %rd78, %rd620;
	add.s64 	%rd622, %rd3, %rd621;
	ld.global.u8 	%rs693, [%rd622];
	cvt.u64.u16 	%rd623, %rs693;
	and.b64  	%rd624, %rd623, 255;
	add.s64 	%rd625, %rd79, %rd624;
	add.s64 	%rd626, %rd3, %rd625;
	ld.global.u8 	%rs692, [%rd626];
	cvt.u64.u16 	%rd627, %rs692;
	and.b64  	%rd628, %rd627, 255;
	add.s64 	%rd629, %rd80, %rd628;
	add.s64 	%rd630, %rd3, %rd629;
	ld.global.u8 	%rs691, [%rd630];
	cvt.u64.u16 	%rd631, %rs691;
	and.b64  	%rd632, %rd631, 255;
	add.s64 	%rd633, %rd81, %rd632;
	add.s64 	%rd634, %rd3, %rd633;
	ld.global.u8 	%rs690, [%rd634];
	cvt.u64.u16 	%rd635, %rs690;
	and.b64  	%rd636, %rd635, 255;
	add.s64 	%rd637, %rd82, %rd636;
	add.s64 	%rd638, %rd3, %rd637;
	ld.global.u8 	%rs689, [%rd638];
	cvt.u64.u16 	%rd639, %rs689;
	and.b64  	%rd640, %rd639, 255;
	add.s64 	%rd641, %rd83, %rd640;
	add.s64 	%rd642, %rd3, %rd641;
	ld.global.u8 	%rs688, [%rd642];
	cvt.u64.u16 	%rd643, %rs688;
	and.b64  	%rd644, %rd643, 255;
	add.s64 	%rd645, %rd84, %rd644;
	add.s64 	%rd646, %rd3, %rd645;
	ld.global.u8 	%rs687, [%rd646];
	cvt.u64.u16 	%rd647, %rs687;
	and.b64  	%rd648, %rd647, 255;
	add.s64 	%rd649, %rd85, %rd648;
	add.s64 	%rd650, %rd3, %rd649;
	ld.global.u8 	%rs686, [%rd650];
	cvt.u64.u16 	%rd651, %rs686;
	and.b64  	%rd652, %rd651, 255;
	add.s64 	%rd653, %rd86, %rd652;
	add.s64 	%rd654, %rd3, %rd653;
	ld.global.u8 	%rs685, [%rd654];
	cvt.u64.u16 	%rd655, %rs685;
	and.b64  	%rd656, %rd655, 255;
	add.s64 	%rd657, %rd87, %rd656;
	add.s64 	%rd658, %rd3, %rd657;
	ld.global.u8 	%rs684, [%rd658];
	cvt.u64.u16 	%rd659, %rs684;
	and.b64  	%rd660, %rd659, 255;
	add.s64 	%rd661, %rd88, %rd660;
	add.s64 	%rd662, %rd3, %rd661;
	ld.global.u8 	%rs683, [%rd662];
	cvt.u64.u16 	%rd663, %rs683;
	and.b64  	%rd664, %rd663, 255;
	add.s64 	%rd665, %rd89, %rd664;
	add.s64 	%rd666, %rd3, %rd665;
	ld.global.u8 	%rs682, [%rd666];
	cvt.u64.u16 	%rd667, %rs682;
	and.b64  	%rd668, %rd667, 255;
	add.s64 	%rd669, %rd90, %rd668;
	add.s64 	%rd670, %rd3, %rd669;
	ld.global.u8 	%rs681, [%rd670];
	cvt.u64.u16 	%rd671, %rs681;
	and.b64  	%rd672, %rd671, 255;
	add.s64 	%rd673, %rd91, %rd672;
	add.s64 	%rd674, %rd3, %rd673;
	ld.global.u8 	%rs680, [%rd674];
	cvt.u64.u16 	%rd675, %rs680;
	and.b64  	%rd676, %rd675, 255;
	add.s64 	%rd677, %rd92, %rd676;
	add.s64 	%rd678, %rd3, %rd677;
	ld.global.u8 	%rs679, [%rd678];
	cvt.u64.u16 	%rd679, %rs679;
	and.b64  	%rd680, %rd679, 255;
	add.s64 	%rd681, %rd93, %rd680;
	add.s64 	%rd682, %rd3, %rd681;
	ld.global.u8 	%rs678, [%rd682];
	cvt.u64.u16 	%rd683, %rs678;
	and.b64  	%rd684, %rd683, 255;
	add.s64 	%rd685, %rd94, %rd684;
	add.s64 	%rd686, %rd3, %rd685;
	ld.global.u8 	%rs677, [%rd686];
	cvt.u64.u16 	%rd687, %rs677;
	and.b64  	%rd688, %rd687, 255;
	add.s64 	%rd689, %rd95, %rd688;
	add.s64 	%rd690, %rd3, %rd689;
	ld.global.u8 	%rs676, [%rd690];
	cvt.u64.u16 	%rd691, %rs676;
	and.b64  	%rd692, %rd691, 255;
	add.s64 	%rd693, %rd96, %rd692;
	add.s64 	%rd694, %rd3, %rd693;
	ld.global.u8 	%rs675, [%rd694];
	cvt.u64.u16 	%rd695, %rs675;
	and.b64  	%rd696, %rd695, 255;
	add.s64 	%rd697, %rd97, %rd696;
	add.s64 	%rd698, %rd3, %rd697;
	ld.global.u8 	%rs674, [%rd698];
	cvt.u64.u16 	%rd699, %rs674;
	and.b64  	%rd700, %rd699, 255;
	add.s64 	%rd701, %rd98, %rd700;
	add.s64 	%rd702, %rd3, %rd701;
	ld.global.u8 	%rs673, [%rd702];
	cvt.u64.u16 	%rd703, %rs673;
	and.b64  	%rd704, %rd703, 255;
	add.s64 	%rd705, %rd99, %rd704;
	add.s64 	%rd706, %rd3, %rd705;
	ld.global.u8 	%rs672, [%rd706];
	cvt.u64.u16 	%rd707, %rs672;
	and.b64  	%rd708, %rd707, 255;
	add.s64 	%rd709, %rd100, %rd708;
	add.s64 	%rd710, %rd3, %rd709;
	ld.global.u8 	%rs671, [%rd710];
	cvt.u64.u16 	%rd711, %rs671;
	and.b64  	%rd712, %rd711, 255;
	add.s64 	%rd713, %rd101, %rd712;
	add.s64 	%rd714, %rd3, %rd713;
	ld.global.u8 	%rs670, [%rd714];
	cvt.u64.u16 	%rd715, %rs670;
	and.b64  	%rd716, %rd715, 255;
	add.s64 	%rd717, %rd102, %rd716;
	add.s64 	%rd718, %rd3, %rd717;
	ld.global.u8 	%rs669, [%rd718];
	bra.uni 	$L__BB6_184;
$L__BB6_133:
	cvt.u32.u16 	%r187, %rs225;
	and.b32  	%r188, %r187, 255;
	mul.wide.u32 	%rd118, %r188, 6;
	cvt.u64.u16 	%rd119, %rs654;
	and.b64  	%rd120, %rd119, 255;
	add.s64 	%rd121, %rd118, %rd120;
	add.s64 	%rd122, %rd3, %rd121;
	ld.global.u8 	%rd123, [%rd122];
	cvt.u32.u16 	%r189, %rs226;
	and.b32  	%r190, %r189, 255;
	mul.wide.u32 	%rd124, %r190, 6;
	add.s64 	%rd125, %rd124, %rd123;
	add.s64 	%rd126, %rd3, %rd125;
	ld.global.u8 	%rd127, [%rd126];
	cvt.u32.u16 	%r191, %rs227;
	and.b32  	%r192, %r191, 255;
	mul.wide.u32 	%rd128, %r192, 6;
	add.s64 	%rd129, %rd128, %rd127;
	add.s64 	%rd130, %rd3, %rd129;
	ld.global.u8 	%rd131, [%rd130];
	cvt.u32.u16 	%r193, %rs228;
	and.b32  	%r194, %r193, 255;
	mul.wide.u32 	%rd132, %r194, 6;
	add.s64 	%rd133, %rd132, %rd131;
	add.s64 	%rd134, %rd3, %rd133;
	ld.global.u8 	%rd135, [%rd134];
	cvt.u32.u16 	%r195, %rs229;
	and.b32  	%r196, %r195, 255;
	mul.wide.u32 	%rd136, %r196, 6;
	add.s64 	%rd137, %rd136, %rd135;
	add.s64 	%rd138, %rd3, %rd137;
	ld.global.u8 	%rd139, [%rd138];
	cvt.u32.u16 	%r197, %rs230;
	and.b32  	%r198, %r197, 255;
	mul.wide.u32 	%rd140, %r198, 6;
	add.s64 	%rd141, %rd140, %rd139;
	add.s64 	%rd142, %rd3, %rd141;
	ld.global.u8 	%rd143, [%rd142];
	cvt.u32.u16 	%r199, %rs231;
	and.b32  	%r200, %r199, 255;
	mul.wide.u32 	%rd144, %r200, 6;
	add.s64 	%rd145, %rd144, %rd143;
	add.s64 	%rd146, %rd3, %rd145;
	ld.global.u8 	%rd147, [%rd146];
	cvt.u32.u16 	%r201, %rs232;
	and.b32  	%r202, %r201, 255;
	mul.wide.u32 	%rd148, %r202, 6;
	add.s64 	%rd149, %rd148, %rd147;
	add.s64 	%rd150, %rd3, %rd149;
	ld.global.u8 	%rd151, [%rd150];
	cvt.u32.u16 	%r203, %rs233;
	and.b32  	%r204, %r203, 255;
	mul.wide.u32 	%rd152, %r204, 6;
	add.s64 	%rd153, %rd152, %rd151;
	add.s64 	%rd154, %rd3, %rd153;
	ld.global.u8 	%rd155, [%rd154];
	cvt.u32.u16 	%r205, %rs234;
	and.b32  	%r206, %r205, 255;
	mul.wide.u32 	%rd156, %r206, 6;
	add.s64 	%rd157, %rd156, %rd155;
	add.s64 	%rd158, %rd3, %rd157;
	ld.global.u8 	%rd159, [%rd158];
	cvt.u32.u16 	%r207, %rs235;
	and.b32  	%r208, %r207, 255;
	mul.wide.u32 	%rd160, %r208, 6;
	add.s64 	%rd161, %rd160, %rd159;
	add.s64 	%rd162, %rd3, %rd161;
	ld.global.u8 	%rd163, [%rd162];
	cvt.u32.u16 	%r209, %rs236;
	and.b32  	%r210, %r209, 255;
	mul.wide.u32 	%rd164, %r210, 6;
	add.s64 	%rd165, %rd164, %rd163;
	add.s64 	%rd166, %rd3, %rd165;
	ld.global.u8 	%rd167, [%rd166];
	cvt.u32.u16 	%r211, %rs237;
	and.b32  	%r212, %r211, 255;
	mul.wide.u32 	%rd168, %r212, 6;
	add.s64 	%rd169, %rd168, %rd167;
	add.s64 	%rd170, %rd3, %rd169;
	ld.global.u8 	%rd171, [%rd170];
	cvt.u32.u16 	%r213, %rs238;
	and.b32  	%r214, %r213, 255;
	mul.wide.u32 	%rd172, %r214, 6;
	add.s64 	%rd173, %rd172, %rd171;
	add.s64 	%rd174, %rd3, %rd173;
	ld.global.u8 	%rd175, [%rd174];
	cvt.u32.u16 	%r215, %rs239;
	and.b32  	%r216, %r215, 255;
	mul.wide.u32 	%rd104, %r216, 6;
	add.s64 	%rd176, %rd104, %rd175;
	add.s64 	%rd177, %rd3, %rd176;
	ld.global.u8 	%rd178, [%rd177];
	cvt.u32.u16 	%r217, %rs240;
	and.b32  	%r218, %r217, 255;
	mul.wide.u32 	%rd179, %r218, 6;
	add.s64 	%rd180, %rd179, %rd178;
	add.s64 	%rd181, %rd3, %rd180;
	ld.global.u8 	%rd182, [%rd181];
	cvt.u32.u16 	%r219, %rs241;
	and.b32  	%r220, %r219, 255;
	mul.wide.u32 	%rd183, %r220, 6;
	add.s64 	%rd184, %rd183, %rd182;
	add.s64 	%rd185, %rd3, %rd184;
	ld.global.u8 	%rd186, [%rd185];
	cvt.u32.u16 	%r221, %rs242;
	and.b32  	%r222, %r221, 255;
	mul.wide.u32 	%rd187, %r222, 6;
	add.s64 	%rd188, %rd187, %rd186;
	add.s64 	%rd189, %rd3, %rd188;
	ld.global.u8 	%rd190, [%rd189];
	cvt.u32.u16 	%r223, %rs243;
	and.b32  	%r224, %r223, 255;
	mul.wide.u32 	%rd191, %r224, 6;
	add.s64 	%rd192, %rd191, %rd190;
	add.s64 	%rd193, %rd3, %rd192;
	ld.global.u8 	%rd194, [%rd193];
	cvt.u32.u16 	%r225, %rs244;
	and.b32  	%r226, %r225, 255;
	mul.wide.u32 	%rd195, %r226, 6;
	add.s64 	%rd196, %rd195, %rd194;
	add.s64 	%rd197, %rd3, %rd196;
	ld.global.u8 	%rd198, [%rd197];
	cvt.u32.u16 	%r227, %rs245;
	and.b32  	%r228, %r227, 255;
	mul.wide.u32 	%rd199, %r228, 6;
	add.s64 	%rd200, %rd199, %rd198;
	add.s64 	%rd201, %rd3, %rd200;
	ld.global.u8 	%rd202, [%rd201];
	cvt.u32.u16 	%r229, %rs246;
	and.b32  	%r230, %r229, 255;
	mul.wide.u32 	%rd203, %r230, 6;
	add.s64 	%rd204, %rd203, %rd202;
	add.s64 	%rd205, %rd3, %rd204;
	ld.global.u8 	%rd206, [%rd205];
	cvt.u32.u16 	%r231, %rs247;
	and.b32  	%r232, %r231, 255;
	mul.wide.u32 	%rd207, %r232, 6;
	add.s64 	%rd208, %rd207, %rd206;
	add.s64 	%rd209, %rd3, %rd208;
	ld.global.u8 	%rd210, [%rd209];
	cvt.u32.u16 	%r233, %rs248;
	and.b32  	%r234, %r233, 255;
	mul.wide.u32 	%rd211, %r234, 6;
	add.s64 	%rd212, %rd211, %rd210;
	add.s64 	%rd213, %rd3, %rd212;
	ld.global.u8 	%rd214, [%rd213];
	cvt.u32.u16 	%r235, %rs249;
	and.b32  	%r236, %r235, 255;
	mul.wide.u32 	%rd215, %r236, 6;
	add.s64 	%rd216, %rd215, %rd214;
	add.s64 	%rd217, %rd3, %rd216;
	ld.global.u8 	%rd218, [%rd217];
	cvt.u32.u16 	%r237, %rs250;
	and.b32  	%r238, %r237, 255;
	mul.wide.u32 	%rd105, %r238, 6;
	add.s64 	%rd219, %rd105, %rd218;
	add.s64 	%rd220, %rd3, %rd219;
	ld.global.u8 	%rd221, [%rd220];
	cvt.u32.u16 	%r239, %rs251;
	and.b32  	%r240, %r239, 255;
	mul.wide.u32 	%rd106, %r240, 6;
	add.s64 	%rd222, %rd106, %rd221;
	add.s64 	%rd223, %rd3, %rd222;
	ld.global.u8 	%rd224, [%rd223];
	cvt.u32.u16 	%r241, %rs252;
	and.b32  	%r242, %r241, 255;
	mul.wide.u32 	%rd107, %r242, 6;
	add.s64 	%rd225, %rd107, %rd224;
	add.s64 	%rd226, %rd3, %rd225;
	ld.global.u8 	%rd227, [%rd226];
	cvt.u32.u16 	%r243, %rs253;
	and.b32  	%r244, %r243, 255;
	mul.wide.u32 	%rd228, %r244, 6;
	add.s64 	%rd229, %rd228, %rd227;
	add.s64 	%rd230, %rd3, %rd229;
	ld.global.u8 	%rs417, [%rd230];
	cvt.u32.u16 	%r245, %rs417;
	and.b32  	%r158, %r245, 255;
	mov.b32 	%r184, 1;
	mov.b32 	%r185, 0;
	mov.b32 	%r186, -1;
	// begin inline asm
	shfl.sync.up.b32 %r157, %r158, %r184, %r185, %r186;
	// end inline asm
	mul.wide.u32 	%rd231, %r158, 6;
	and.b32  	%r246, %r157, 255;
	cvt.u64.u32 	%rd232, %r246;
	add.s64 	%rd233, %rd231, %rd232;
	add.s64 	%rd234, %rd3, %rd233;
	ld.global.u8 	%rs418, [%rd234];
	setp.lt.s32 	%p34, %r154, 1;
	selp.b16 	%rs419, %rs417, %rs418, %p34;
	cvt.u32.u16 	%r247, %rs419;
	and.b32  	%r163, %r247, 255;
	mov.b32 	%r164, 2;
	// begin inline asm
	shfl.sync.up.b32 %r162, %r163, %r164, %r185, %r186;
	// end inline asm
	mul.wide.u32 	%rd235, %r163, 6;
	and.b32  	%r248, %r162, 255;
	cvt.u64.u32 	%rd236, %r248;
	add.s64 	%rd237, %rd235, %rd236;
	add.s64 	%rd238, %rd3, %rd237;
	ld.global.u8 	%rs420, [%rd238];
	setp.lt.s32 	%p35, %r154, 2;
	selp.b16 	%rs421, %rs419, %rs420, %p35;
	cvt.u32.u16 	%r249, %rs421;
	and.b32  	%r168, %r249, 255;
	mov.b32 	%r169, 4;
	// begin inline asm
	shfl.sync.up.b32 %r167, %r168, %r169, %r185, %r186;
	// end inline asm
	mul.wide.u32 	%rd239, %r168, 6;
	and.b32  	%r250, %r167, 255;
	cvt.u64.u32 	%rd240, %r250;
	add.s64 	%rd241, %rd239, %rd240;
	add.s64 	%rd242, %rd3, %rd241;
	ld.global.u8 	%rs422, [%rd242];
	setp.lt.s32 	%p36, %r154, 4;
	selp.b16 	%rs423, %rs421, %rs422, %p36;
	cvt.u32.u16 	%r251, %rs423;
	and.b32  	%r173, %r251, 255;
	mov.b32 	%r174, 8;
	// begin inline asm
	shfl.sync.up.b32 %r172, %r173, %r174, %r185, %r186;
	// end inline asm
	mul.wide.u32 	%rd243, %r173, 6;
	and.b32  	%r252, %r172, 255;
	cvt.u64.u32 	%rd244, %r252;
	add.s64 	%rd245, %rd243, %rd244;
	add.s64 	%rd246, %rd3, %rd245;
	ld.global.u8 	%rs424, [%rd246];
	setp.lt.s32 	%p37, %r154, 8;
	selp.b16 	%rs425, %rs423, %rs424, %p37;
	cvt.u32.u16 	%r253, %rs425;
	and.b32  	%r178, %r253, 255;
	mov.b32 	%r179, 16;
	// begin inline asm
	shfl.sync.up.b32 %r177, %r178, %r179, %r185, %r186;
	// end inline asm
	mul.wide.u32 	%rd247, %r178, 6;
	and.b32  	%r254, %r177, 255;
	cvt.u64.u32 	%rd248, %r254;
	add.s64 	%rd249, %rd247, %rd248;
	add.s64 	%rd250, %rd3, %rd249;
	ld.global.u8 	%rs292, [%rd250];
	setp.lt.s32 	%p38, %r154, 16;
	selp.b16 	%rs426, %rs425, %rs292, %p38;
	cvt.u32.u16 	%r255, %rs426;
	and.b32  	%r183, %r255, 255;
	// begin inline asm
	shfl.sync.up.b32 %r182, %r183, %r184, %r185, %r186;
	// end inline asm
	setp.ne.s32 	%p39, %r154, 31;
	@%p39 bra 	$L__BB6_135;
	add.s32 	%r257, %r156, %r41;
	st.shared.u8 	[%r257+16], %rs292;
$L__BB6_135:
	bar.sync 	0;
	ld.shared.u32 	%r258, [_ZZN3cub18CUB_300001_SM_10006detail4scan16DeviceScanKernelINS2_10policy_hubIhhhy7ComposeE10Policy1000EPhS8_NS0_13ScanTileStateIhLb1EEES5_NS0_8NullTypeEyhLb0ESB_EEvT0_T1_T2_iT3_T4_T5_E12temp_storage+16];
	bfe.u32 	%r259, %r258, 0, 8;
	cvt.u16.u32 	%rs427, %r259;
	bfe.u32 	%r260, %r258, 8, 8;
	mul.wide.u32 	%rd251, %r260, 6;
	cvt.u64.u32 	%rd252, %r259;
	and.b64  	%rd253, %rd252, 255;
	add.s64 	%rd254, %rd251, %rd253;
	add.s64 	%rd255, %rd3, %rd254;
	ld.global.u8 	%rs428, [%rd255];
	setp.eq.s32 	%p40, %r41, 2;
	selp.b16 	%rs429, %rs428, %rs427, %p40;
	bfe.u32 	%r261, %r258, 16, 8;
	mul.wide.u32 	%rd256, %r261, 6;
	cvt.u64.u16 	%rd257, %rs428;
	and.b64  	%rd258, %rd257, 255;
	add.s64 	%rd259, %rd256, %rd258;
	add.s64 	%rd260, %rd3, %rd259;
	ld.global.u8 	%rs430, [%rd260];
	setp.eq.s32 	%p41, %r41, 3;
	selp.b16 	%rs293, %rs430, %rs429, %p41;
	bfe.u32 	%r262, %r258, 24, 8;
	mul.wide.u32 	%rd261, %r262, 6;
	cvt.u64.u16 	%rd262, %rs430;
	and.b64  	%rd263, %rd262, 255;
	add.s64 	%rd264, %rd261, %rd263;
	add.s64 	%rd265, %rd3, %rd264;
	ld.global.u8 	%rs294, [%rd265];
	setp.lt.u32 	%p42, %r39, 32;
	@%p42 bra 	$L__BB6_137;
	and.b32  	%r263, %r182, 255;
	mul.lo.s32 	%r264, %r263, 6;
	cvt.u64.u32 	%rd266, %r264;
	cvt.u64.u16 	%rd267, %rs293;
	and.b64  	%rd268, %rd267, 255;
	add.s64 	%rd269, %rd268, %rd266;
	add.s64 	%rd270, %rd3, %rd269;
	ld.global.u8 	%rs431, [%rd270];
	setp.eq.s32 	%p43, %r154, 0;
	selp.b16 	%rs667, %rs293, %rs431, %p43;
	bra.uni 	$L__BB6_181;
$L__BB6_137:
	setp.ne.s32 	%p44, %r39, 0;
	mul.wide.s32 	%rd271, %r1, 4;
	add.s64 	%rd108, %rd2, %rd271;
	@%p44 bra 	$L__BB6_139;
	st.shared.u8 	[_ZZN3cub18CUB_300001_SM_10006detail4scan16DeviceScanKernelINS2_10policy_hubIhhhy7ComposeE10Policy1000EPhS8_NS0_13ScanTileStateIhLb1EEES5_NS0_8NullTypeEyhLb0ESB_EEvT0_T1_T2_iT3_T4_T5_E12temp_storage+3], %rs294;
	add.s64 	%rd272, %rd108, 128;
	mul.wide.u16 	%r266, %rs294, 256;
	or.b32  	%r265, %r266, 100;
	// begin inline asm
	st.relaxed.gpu.u32 [%rd272], %r265;
	// end inline asm
$L__BB6_139:
	not.b32 	%r267, %r39;
	add.s32 	%r1078, %r1, %r267;
	mov.u32 	%r61, %nctaid.x;
	setp.gt.u32 	%p45, %r61, 499;
	@%p45 bra 	$L__BB6_141;
	membar.cta;
	bra.uni 	$L__BB6_142;
$L__BB6_141:
	mov.b32 	%r268, 450;
	// begin inline asm
	nanosleep.u32 %r268;
	// end inline asm
$L__BB6_142:
	mul.wide.s32 	%rd274, %r1078, 4;
	add.s64 	%rd275, %rd2, %rd274;
	add.s64 	%rd273, %rd275, 128;
	// begin inline asm
	ld.relaxed.gpu.u32 %r1077, [%rd273];
	// end inline asm
$L__BB6_143:
	cvt.u16.u32 	%rs661, %r1077;
	and.b16  	%rs433, %rs661, 255;
	setp.eq.s16 	%p46, %rs433, 99;
	mov.b32 	%r270, -1;
	vote.sync.any.pred 	%p47, %p46, %r270;
	not.pred 	%p48, %p47;
	@%p48 bra 	$L__BB6_148;
	setp.gt.u32 	%p73, %r61, 499;
	@%p73 bra 	$L__BB6_146;
	membar.cta;
	bra.uni 	$L__BB6_147;
$L__BB6_146:
	mov.b32 	%r440, 350;
	// begin inline asm
	nanosleep.u32 %r440;
	// end inline asm
$L__BB6_147:
	// begin inline asm
	ld.relaxed.gpu.u32 %r1077, [%rd273];
	// end inline asm
	bra.uni 	$L__BB6_143;
$L__BB6_148:
	shr.u32 	%r278, %r1077, 8;
	cvt.u16.u32 	%rs656, %r278;
	setp.eq.s16 	%p49, %rs433, 101;
	mov.b32 	%r277, -1;
	vote.sync.ballot.b32 	%r279, %p49, %r277;
	// begin inline asm
	mov.u32 %r272, %lanemask_ge;
	// end inline asm
	and.b32  	%r280, %r279, %r272;
	or.b32  	%r281, %r280, -2147483648;
	add.s32 	%r282, %r281, -1;
	not.b32 	%r283, %r281;
	and.b32  	%r284, %r283, %r282;
	popc.b32 	%r66, %r284;
	and.b32  	%r274, %r278, 255;
	mov.b32 	%r275, 1;
	// begin inline asm
	shfl.sync.down.b32 %r273, %r274, %r275, %r66, %r277;
	// end inline asm
	setp.ge.s32 	%p51, %r154, %r66;
	@%p51 bra 	$L__BB6_150;
	and.b32  	%r285, %r273, 255;
	mad.lo.s32 	%r286, %r274, 6, %r285;
	cvt.u64.u32 	%rd276, %r286;
	add.s64 	%rd277, %rd3, %rd276;
	ld.global.u8 	%rs656, [%rd277];
$L__BB6_150:
	cvt.u32.u16 	%r292, %rs656;
	and.b32  	%r288, %r292, 255;
	mov.b32 	%r289, 2;
	mov.b32 	%r291, -1;
	// begin inline asm
	shfl.sync.down.b32 %r287, %r288, %r289, %r66, %r291;
	// end inline asm
	add.s32 	%r70, %r154, 2;
	setp.gt.s32 	%p52, %r70, %r66;
	@%p52 bra 	$L__BB6_152;
	mul.wide.u32 	%rd278, %r288, 6;
	and.b32  	%r295, %r287, 255;
	cvt.u64.u32 	%rd279, %r295;
	add.s64 	%rd280, %rd278, %rd279;
	add.s64 	%rd281, %rd3, %rd280;
	ld.global.u8 	%rs656, [%rd281];
$L__BB6_152:
	cvt.u32.u16 	%r301, %rs656;
	and.b32  	%r297, %r301, 255;
	mov.b32 	%r298, 4;
	mov.b32 	%r300, -1;
	// begin inline asm
	shfl.sync.down.b32 %r296, %r297, %r298, %r66, %r300;
	// end inline asm
	add.s32 	%r72, %r154, 4;
	setp.gt.s32 	%p53, %r72, %r66;
	@%p53 bra 	$L__BB6_154;
	mul.wide.u32 	%rd282, %r297, 6;
	and.b32  	%r304, %r296, 255;
	cvt.u64.u32 	%rd283, %r304;
	add.s64 	%rd284, %rd282, %rd283;
	add.s64 	%rd285, %rd3, %rd284;
	ld.global.u8 	%rs656, [%rd285];
$L__BB6_154:
	cvt.u32.u16 	%r310, %rs656;
	and.b32  	%r306, %r310, 255;
	mov.b32 	%r307, 8;
	mov.b32 	%r309, -1;
	// begin inline asm
	shfl.sync.down.b32 %r305, %r306, %r307, %r66, %r309;
	// end inline asm
	add.s32 	%r74, %r154, 8;
	setp.gt.s32 	%p54, %r74, %r66;
	@%p54 bra 	$L__BB6_156;
	mul.wide.u32 	%rd286, %r306, 6;
	and.b32  	%r313, %r305, 255;
	cvt.u64.u32 	%rd287, %r313;
	add.s64 	%rd288, %rd286, %rd287;
	add.s64 	%rd289, %rd3, %rd288;
	ld.global.u8 	%rs656, [%rd289];
$L__BB6_156:
	cvt.u32.u16 	%r319, %rs656;
	and.b32  	%r315, %r319, 255;
	mov.b32 	%r316, 16;
	mov.b32 	%r318, -1;
	// begin inline asm
	shfl.sync.down.b32 %r314, %r315, %r316, %r66, %r318;
	// end inline asm
	add.s32 	%r76, %r154, 16;
	setp.gt.s32 	%p55, %r76, %r66;
	@%p55 bra 	$L__BB6_158;
	mul.wide.u32 	%rd290, %r315, 6;
	and.b32  	%r322, %r314, 255;
	cvt.u64.u32 	%rd291, %r322;
	add.s64 	%rd292, %rd290, %rd291;
	add.s64 	%rd293, %rd3, %rd292;
	ld.global.u8 	%rs656, [%rd293];
$L__BB6_158:
	add.s64 	%rd110, %rd2, 128;
$L__BB6_159:
	and.b16  	%rs435, %rs661, 255;
	setp.ne.s16 	%p56, %rs435, 101;
	mov.b32 	%r323, -1;
	vote.sync.all.pred 	%p57, %p56, %r323;
	not.pred 	%p58, %p57;
	@%p58 bra 	$L__BB6_177;
	mul.wide.s32 	%rd451, %r1078, 4;
	add.s64 	%rd452, %rd110, %rd451;
	add.s64 	%rd450, %rd452, -128;
	// begin inline asm
	ld.relaxed.gpu.u32 %r1079, [%rd450];
	// end inline asm
$L__BB6_161:
	cvt.u16.u32 	%rs661, %r1079;
	and.b16  	%rs463, %rs661, 255;
	setp.eq.s16 	%p62, %rs463, 99;
	mov.b32 	%r384, -1;
	vote.sync.any.pred 	%p63, %p62, %r384;
	not.pred 	%p64, %p63;
	@%p64 bra 	$L__BB6_166;
	setp.gt.u32 	%p72, %r61, 499;
	@%p72 bra 	$L__BB6_164;
	membar.cta;
	bra.uni 	$L__BB6_165;
$L__BB6_164:
	mov.b32 	%r438, 350;
	// begin inline asm
	nanosleep.u32 %r438;
	// end inline asm
$L__BB6_165:
	// begin inline asm
	ld.relaxed.gpu.u32 %r1079, [%rd450];
	// end inline asm
	bra.uni 	$L__BB6_161;
$L__BB6_166:
	shr.u32 	%r391, %r1079, 8;
	cvt.u16.u32 	%rs663, %r391;
	setp.eq.s16 	%p65, %rs463, 101;
	mov.b32 	%r390, -1;
	vote.sync.ballot.b32 	%r392, %p65, %r390;
	and.b32  	%r393, %r392, %r272;
	or.b32  	%r394, %r393, -2147483648;
	add.s32 	%r395, %r394, -1;
	not.b32 	%r396, %r394;
	and.b32  	%r397, %r396, %r395;
	popc.b32 	%r81, %r397;
	and.b32  	%r387, %r391, 255;
	mov.b32 	%r388, 1;
	// begin inline asm
	shfl.sync.down.b32 %r386, %r387, %r388, %r81, %r390;
	// end inline asm
	setp.ge.s32 	%p67, %r154, %r81;
	@%p67 bra 	$L__BB6_168;
	and.b32  	%r398, %r386, 255;
	mad.lo.s32 	%r399, %r387, 6, %r398;
	cvt.u64.u32 	%rd453, %r399;
	add.s64 	%rd454, %rd3, %rd453;
	ld.global.u8 	%rs663, [%rd454];
$L__BB6_168:
	cvt.u32.u16 	%r405, %rs663;
	and.b32  	%r401, %r405, 255;
	mov.b32 	%r402, 2;
	mov.b32 	%r404, -1;
	// begin inline asm
	shfl.sync.down.b32 %r400, %r401, %r402, %r81, %r404;
	// end inline asm
	setp.gt.s32 	%p68, %r70, %r81;
	@%p68 bra 	$L__BB6_170;
	mul.wide.u32 	%rd455, %r401, 6;
	and.b32  	%r408, %r400, 255;
	cvt.u64.u32 	%rd456, %r408;
	add.s64 	%rd457, %rd455, %rd456;
	add.s64 	%rd458, %rd3, %rd457;
	ld.global.u8 	%rs663, [%rd458];
$L__BB6_170:
	cvt.u32.u16 	%r414, %rs663;
	and.b32  	%r410, %r414, 255;
	mov.b32 	%r411, 4;
	mov.b32 	%r413, -1;
	// begin inline asm
	shfl.sync.down.b32 %r409, %r410, %r411, %r81, %r413;
	// end inline asm
	setp.gt.s32 	%p69, %r72, %r81;
	@%p69 bra 	$L__BB6_172;
	mul.wide.u32 	%rd459, %r410, 6;
	and.b32  	%r417, %r409, 255;
	cvt.u64.u32 	%rd460, %r417;
	add.s64 	%rd461, %rd459, %rd460;
	add.s64 	%rd462, %rd3, %rd461;
	ld.global.u8 	%rs663, [%rd462];
$L__BB6_172:
	cvt.u32.u16 	%r423, %rs663;
	and.b32  	%r419, %r423, 255;
	mov.b32 	%r420, 8;
	mov.b32 	%r422, -1;
	// begin inline asm
	shfl.sync.down.b32 %r418, %r419, %r420, %r81, %r422;
	// end inline asm
	setp.gt.s32 	%p70, %r74, %r81;
	@%p70 bra 	$L__BB6_174;
	mul.wide.u32 	%rd463, %r419, 6;
	and.b32  	%r426, %r418, 255;
	cvt.u64.u32 	%rd464, %r426;
	add.s64 	%rd465, %rd463, %rd464;
	add.s64 	%rd466, %rd3, %rd465;
	ld.global.u8 	%rs663, [%rd466];
$L__BB6_174:
	cvt.u32.u16 	%r432, %rs663;
	and.b32  	%r428, %r432, 255;
	mov.b32 	%r429, 16;
	mov.b32 	%r431, -1;
	// begin inline asm
	shfl.sync.down.b32 %r427, %r428, %r429, %r81, %r431;
	// end inline asm
	setp.gt.s32 	%p71, %r76, %r81;
	@%p71 bra 	$L__BB6_176;
	mul.wide.u32 	%rd467, %r428, 6;
	and.b32  	%r435, %r427, 255;
	cvt.u64.u32 	%rd468, %r435;
	add.s64 	%rd469, %rd467, %rd468;
	add.s64 	%rd470, %rd3, %rd469;
	ld.global.u8 	%rs663, [%rd470];
$L__BB6_176:
	cvt.u32.u16 	%r436, %rs656;
	and.b32  	%r437, %r436, 255;
	mul.wide.u32 	%rd471, %r437, 6;
	cvt.u64.u16 	%rd472, %rs663;
	and.b64  	%rd473, %rd472, 255;
	add.s64 	%rd474, %rd471, %rd473;
	add.s64 	%rd475, %rd3, %rd474;
	ld.global.u8 	%rs656, [%rd475];
	add.s32 	%r1078, %r1078, -32;
	bra.uni 	$L__BB6_159;
$L__BB6_177:
	setp.ne.s32 	%p59, %r39, 0;
	@%p59 bra 	$L__BB6_179;
	cvt.u32.u16 	%r326, %rs294;
	and.b32  	%r327, %r326, 255;
	mul.wide.u32 	%rd295, %r327, 6;
	cvt.u64.u16 	%rd296, %rs656;
	and.b64  	%rd297, %rd296, 255;
	add.s64 	%rd298, %rd295, %rd297;
	add.s64 	%rd299, %rd3, %rd298;
	ld.global.u8 	%rs436, [%rd299];
	add.s64 	%rd294, %rd108, 128;
	mul.wide.u16 	%r328, %rs436, 256;
	or.b32  	%r325, %r328, 101;
	// begin inline asm
	st.relaxed.gpu.u32 [%rd294], %r325;
	// end inline asm
	st.shared.u8 	[_ZZN3cub18CUB_300001_SM_10006detail4scan16DeviceScanKernelINS2_10policy_hubIhhhy7ComposeE10Policy1000EPhS8_NS0_13ScanTileStateIhLb1EEES5_NS0_8NullTypeEyhLb0ESB_EEvT0_T1_T2_iT3_T4_T5_E12temp_storage+1], %rs656;
	st.shared.u8 	[_ZZN3cub18CUB_300001_SM_10006detail4scan16DeviceScanKernelINS2_10policy_hubIhhhy7ComposeE10Policy1000EPhS8_NS0_13ScanTileStateIhLb1EEES5_NS0_8NullTypeEyhLb0ESB_EEvT0_T1_T2_iT3_T4_T5_E12temp_storage+2], %rs436;
$L__BB6_179:
	setp.ne.s32 	%p60, %r154, 0;
	cvt.u16.u32 	%rs667, %r182;
	@%p60 bra 	$L__BB6_181;
	st.shared.u8 	[_ZZN3cub18CUB_300001_SM_10006detail4scan16DeviceScanKernelINS2_10policy_hubIhhhy7ComposeE10Policy1000EPhS8_NS0_13ScanTileStateIhLb1EEES5_NS0_8NullTypeEyhLb0ESB_EEvT0_T1_T2_iT3_T4_T5_E12temp_storage+24], %rs656;
	mov.u16 	%rs667, %rs656;
$L__BB6_181:
	bar.sync 	0;
	setp.eq.s32 	%p61, %r39, 0;
	@%p61 bra 	$L__BB6_183;
	ld.shared.u8 	%rd300, [_ZZN3cub18CUB_300001_SM_10006detail4scan16DeviceScanKernelINS2_10policy_hubIhhhy7ComposeE10Policy1000EPhS8_NS0_13ScanTileStateIhLb1EEES5_NS0_8NullTypeEyhLb0ESB_EEvT0_T1_T2_iT3_T4_T5_E12temp_storage+24];
	cvt.u32.u16 	%r329, %rs667;
	and.b32  	%r330, %r329, 255;
	mul.wide.u32 	%rd301, %r330, 6;
	add.s64 	%rd302, %rd301, %rd300;
	add.s64 	%rd303, %rd3, %rd302;
	ld.global.u8 	%rs667, [%rd303];
$L__BB6_183:
	mov.b32 	{%rs437, %rs438}, %r44;
	cvt.u32.u16 	%r331, %rs437;
	and.b32  	%r332, %r331, 255;
	mul.wide.u32 	%rd304, %r332, 6;
	cvt.u64.u16 	%rd305, %rs667;
	and.b64  	%rd306, %rd305, 255;
	add.s64 	%rd307, %rd304, %rd306;
	add.s64 	%rd308, %rd3, %rd307;
	ld.global.u8 	%rs654, [%rd308];
	cvt.u64.u16 	%rd309, %rs654;
	and.b64  	%rd310, %rd309, 255;
	cvt.u32.u16 	%r333, %rs438;
	and.b32  	%r334, %r333, 255;
	mul.wide.u32 	%rd311, %r334, 6;
	add.s64 	%rd312, %rd311, %rd310;
	add.s64 	%rd313, %rd3, %rd312;
	ld.global.u8 	%rs697, [%rd313];
	cvt.u64.u16 	%rd314, %rs697;
	and.b64  	%rd315, %rd314, 255;
	mov.b32 	{%rs439, %rs440}, %r45;
	cvt.u32.u16 	%r335, %rs439;
	and.b32  	%r336, %r335, 255;
	mul.wide.u32 	%rd316, %r336, 6;
	add.s64 	%rd317, %rd316, %rd315;
	add.s64 	%rd318, %rd3, %rd317;
	ld.global.u8 	%rs696, [%rd318];
	cvt.u64.u16 	%rd319, %rs696;
	and.b64  	%rd320, %rd319, 255;
	cvt.u32.u16 	%r337, %rs440;
	and.b32  	%r338, %r337, 255;
	mul.wide.u32 	%rd321, %r338, 6;
	add.s64 	%rd322, %rd321, %rd320;
	add.s64 	%rd323, %rd3, %rd322;
	ld.global.u8 	%rs695, [%rd323];
	cvt.u64.u16 	%rd324, %rs695;
	and.b64  	%rd325, %rd324, 255;
	mov.b32 	{%rs441, %rs442}, %r46;
	cvt.u32.u16 	%r339, %rs441;
	and.b32  	%r340, %r339, 255;
	mul.wide.u32 	%rd326, %r340, 6;
	add.s64 	%rd327, %rd326, %rd325;
	add.s64 	%rd328, %rd3, %rd327;
	ld.global.u8 	%rs694, [%rd328];
	cvt.u64.u16 	%rd329, %rs694;
	and.b64  	%rd330, %rd329, 255;
	cvt.u32.u16 	%r341, %rs442;
	and.b32  	%r342, %r341, 255;
	mul.wide.u32 	%rd331, %r342, 6;
	add.s64 	%rd332, %rd331, %rd330;
	add.s64 	%rd333, %rd3, %rd332;
	ld.global.u8 	%rs693, [%rd333];
	cvt.u64.u16 	%rd334, %rs693;
	and.b64  	%rd335, %rd334, 255;
	mov.b32 	{%rs443, %rs444}, %r47;
	cvt.u32.u16 	%r343, %rs443;
	and.b32  	%r344, %r343, 255;
	mul.wide.u32 	%rd336, %r344, 6;
	add.s64 	%rd337, %rd336, %rd335;
	add.s64 	%rd338, %rd3, %rd337;
	ld.global.u8 	%rs692, [%rd338];
	cvt.u64.u16 	%rd339, %rs692;
	and.b64  	%rd340, %rd339, 255;
	cvt.u32.u16 	%r345, %rs444;
	and.b32  	%r346, %r345, 255;
	mul.wide.u32 	%rd341, %r346, 6;
	add.s64 	%rd342, %rd341, %rd340;
	add.s64 	%rd343, %rd3, %rd342;
	ld.global.u8 	%rs691, [%rd343];
	cvt.u64.u16 	%rd344, %rs691;
	and.b64  	%rd345, %rd344, 255;
	mov.b32 	{%rs445, %rs446}, %r48;
	cvt.u32.u16 	%r347, %rs445;
	and.b32  	%r348, %r347, 255;
	mul.wide.u32 	%rd346, %r348, 6;
	add.s64 	%rd347, %rd346, %rd345;
	add.s64 	%rd348, %rd3, %rd347;
	ld.global.u8 	%rs690, [%rd348];
	cvt.u64.u16 	%rd349, %rs690;
	and.b64  	%rd350, %rd349, 255;
	cvt.u32.u16 	%r349, %rs446;
	and.b32  	%r350, %r349, 255;
	mul.wide.u32 	%rd351, %r350, 6;
	add.s64 	%rd352, %rd351, %rd350;
	add.s64 	%rd353, %rd3, %rd352;
	ld.global.u8 	%rs689, [%rd353];
	cvt.u64.u16 	%rd354, %rs689;
	and.b64  	%rd355, %rd354, 255;
	mov.b32 	{%rs447, %rs448}, %r49;
	cvt.u32.u16 	%r351, %rs447;
	and.b32  	%r352, %r351, 255;
	mul.wide.u32 	%rd356, %r352, 6;
	add.s64 	%rd357, %rd356, %rd355;
	add.s64 	%rd358, %rd3, %rd357;
	ld.global.u8 	%rs688, [%rd358];
	cvt.u64.u16 	%rd359, %rs688;
	and.b64  	%rd360, %rd359, 255;
	cvt.u32.u16 	%r353, %rs448;
	and.b32  	%r354, %r353, 255;
	mul.wide.u32 	%rd361, %r354, 6;
	add.s64 	%rd362, %rd361, %rd360;
	add.s64 	%rd363, %rd3, %rd362;
	ld.global.u8 	%rs687, [%rd363];
	cvt.u64.u16 	%rd364, %rs687;
	and.b64  	%rd365, %rd364, 255;
	mov.b32 	{%rs449, %rs450}, %r50;
	cvt.u32.u16 	%r355, %rs449;
	and.b32  	%r356, %r355, 255;
	mul.wide.u32 	%rd366, %r356, 6;
	add.s64 	%rd367, %rd366, %rd365;
	add.s64 	%rd368, %rd3, %rd367;
	ld.global.u8 	%rs686, [%rd368];
	cvt.u64.u16 	%rd369, %rs686;
	and.b64  	%rd370, %rd369, 255;
	cvt.u32.u16 	%r357, %rs450;
	and.b32  	%r358, %r357, 255;
	mul.wide.u32 	%rd371, %r358, 6;
	add.s64 	%rd372, %rd371, %rd370;
	add.s64 	%rd373, %rd3, %rd372;
	ld.global.u8 	%rs685, [%rd373];
	cvt.u64.u16 	%rd374, %rs685;
	and.b64  	%rd375, %rd374, 255;
	{ .reg .b16 tmp; mov.b32 {%rs451, tmp}, %r51; }
	cvt.u32.u16 	%r359, %rs451;
	and.b32  	%r360, %r359, 255;
	mul.wide.u32 	%rd376, %r360, 6;
	add.s64 	%rd377, %rd376, %rd375;
	add.s64 	%rd378, %rd3, %rd377;
	ld.global.u8 	%rs684, [%rd378];
	cvt.u64.u16 	%rd379, %rs684;
	and.b64  	%rd380, %rd379, 255;
	add.s64 	%rd381, %rd104, %rd380;
	add.s64 	%rd382, %rd3, %rd381;
	ld.global.u8 	%rs683, [%rd382];
	cvt.u64.u16 	%rd383, %rs683;
	and.b64  	%rd384, %rd383, 255;
	mov.b32 	{%rs452, %rs453}, %r52;
	cvt.u32.u16 	%r361, %rs452;
	and.b32  	%r362, %r361, 255;
	mul.wide.u32 	%rd385, %r362, 6;
	add.s64 	%rd386, %rd385, %rd384;
	add.s64 	%rd387, %rd3, %rd386;
	ld.global.u8 	%rs682, [%rd387];
	cvt.u64.u16 	%rd388, %rs682;
	and.b64  	%rd389, %rd388, 255;
	cvt.u32.u16 	%r363, %rs453;
	and.b32  	%r364, %r363, 255;
	mul.wide.u32 	%rd390, %r364, 6;
	add.s64 	%rd391, %rd390, %rd389;
	add.s64 	%rd392, %rd3, %rd391;
	ld.global.u8 	%rs681, [%rd392];
	cvt.u64.u16 	%rd393, %rs681;
	and.b64  	%rd394, %rd393, 255;
	mov.b32 	{%rs454, %rs455}, %r53;
	cvt.u32.u16 	%r365, %rs454;
	and.b32  	%r366, %r365, 255;
	mul.wide.u32 	%rd395, %r366, 6;
	add.s64 	%rd396, %rd395, %rd394;
	add.s64 	%rd397, %rd3, %rd396;
	ld.global.u8 	%rs680, [%rd397];
	cvt.u64.u16 	%rd398, %rs680;
	and.b64  	%rd399, %rd398, 255;
	cvt.u32.u16 	%r367, %rs455;
	and.b32  	%r368, %r367, 255;
	mul.wide.u32 	%rd400, %r368, 6;
	add.s64 	%rd401, %rd400, %rd399;
	add.s64 	%rd402, %rd3, %rd401;
	ld.global.u8 	%rs679, [%rd402];
	cvt.u64.u16 	%rd403, %rs679;
	and.b64  	%rd404, %rd403, 255;
	mov.b32 	{%rs456, %rs457}, %r54;
	cvt.u32.u16 	%r369, %rs456;
	and.b32  	%r370, %r369, 255;
	mul.wide.u32 	%rd405, %r370, 6;
	add.s64 	%rd406, %rd405, %rd404;
	add.s64 	%rd407, %rd3, %rd406;
	ld.global.u8 	%rs678, [%rd407];
	cvt.u64.u16 	%rd408, %rs678;
	and.b64  	%rd409, %rd408, 255;
	cvt.u32.u16 	%r371, %rs457;
	and.b32  	%r372, %r371, 255;
	mul.wide.u32 	%rd410, %r372, 6;
	add.s64 	%rd411, %rd410, %rd409;
	add.s64 	%rd412, %rd3, %rd411;
	ld.global.u8 	%rs677, [%rd412];
	cvt.u64.u16 	%rd413, %rs677;
	and.b64  	%rd414, %rd413, 255;
	mov.b32 	{%rs458, %rs459}, %r55;
	cvt.u32.u16 	%r373, %rs458;
	and.b32  	%r374, %r373, 255;
	mul.wide.u32 	%rd415, %r374, 6;
	add.s64 	%rd416, %rd415, %rd414;
	add.s64 	%rd417, %rd3, %rd416;
	ld.global.u8 	%rs676, [%rd417];
	cvt.u64.u16 	%rd418, %rs676;
	and.b64  	%rd419, %rd418, 255;
	cvt.u32.u16 	%r375, %rs459;
	and.b32  	%r376, %r375, 255;
	mul.wide.u32 	%rd420, %r376, 6;
	add.s64 	%rd421, %rd420, %rd419;
	add.s64 	%rd422, %rd3, %rd421;
	ld.global.u8 	%rs675, [%rd422];
	cvt.u64.u16 	%rd423, %rs675;
	and.b64  	%rd424, %rd423, 255;
	mov.b32 	{%rs460, %rs461}, %r56;
	cvt.u32.u16 	%r377, %rs460;
	and.b32  	%r378, %r377, 255;
	mul.wide.u32 	%rd425, %r378, 6;
	add.s64 	%rd426, %rd425, %rd424;
	add.s64 	%rd427, %rd3, %rd426;
	ld.global.u8 	%rs674, [%rd427];
	cvt.u64.u16 	%rd428, %rs674;
	and.b64  	%rd429, %rd428, 255;
	cvt.u32.u16 	%r379, %rs461;
	and.b32  	%r380, %r379, 255;
	mul.wide.u32 	%rd430, %r380, 6;
	add.s64 	%rd431, %rd430, %rd429;
	add.s64 	%rd432, %rd3, %rd431;
	ld.global.u8 	%rs673, [%rd432];
	cvt.u64.u16 	%rd433, %rs673;
	and.b64  	%rd434, %rd433, 255;
	add.s64 	%rd435, %rd105, %rd434;
	add.s64 	%rd436, %rd3, %rd435;
	ld.global.u8 	%rs672, [%rd436];
	cvt.u64.u16 	%rd437, %rs672;
	and.b64  	%rd438, %rd437, 255;
	add.s64 	%rd439, %rd106, %rd438;
	add.s64 	%rd440, %rd3, %rd439;
	ld.global.u8 	%rs671, [%rd440];
	cvt.u64.u16 	%rd441, %rs671;
	and.b64  	%rd442, %rd441, 255;
	add.s64 	%rd443, %rd107, %rd442;
	add.s64 	%rd444, %rd3, %rd443;
	ld.global.u8 	%rs670, [%rd444];
	cvt.u64.u16 	%rd445, %rs670;
	and.b64  	%rd446, %rd445, 255;
	{ .reg .b16 tmp; mov.b32 {tmp, %rs462}, %r57; }
	cvt.u32.u16 	%r381, %rs462;
	and.b32  	%r382, %r381, 255;
	mul.wide.u32 	%rd447, %r382, 6;
	add.s64 	%rd448, %rd447, %rd446;
	add.s64 	%rd449, %rd3, %rd448;
	ld.global.u8 	%rs669, [%rd449];
$L__BB6_184:
	bar.sync 	0;
	st.shared.v2.u8 	[%r43], {%rs654, %rs697};
	st.shared.v2.u8 	[%r43+2], {%rs696, %rs695};
	st.shared.v2.u8 	[%r43+4], {%rs694, %rs693};
	st.shared.v2.u8 	[%r43+6], {%rs692, %rs691};
	st.shared.v2.u8 	[%r43+8], {%rs690, %rs689};
	st.shared.v2.u8 	[%r43+10], {%rs688, %rs687};
	st.shared.v2.u8 	[%r43+12], {%rs686, %rs685};
	st.shared.v2.u8 	[%r43+14], {%rs684, %rs683};
	st.shared.v2.u8 	[%r43+16], {%rs682, %rs681};
	st.shared.v2.u8 	[%r43+18], {%rs680, %rs679};
	st.shared.v2.u8 	[%r43+20], {%rs678, %rs677};
	st.shared.v2.u8 	[%r43+22], {%rs676, %rs675};
	st.shared.v2.u8 	[%r43+24], {%rs674, %rs673};
	st.shared.v2.u8 	[%r43+26], {%rs672, %rs671};
	st.shared.v2.u8 	[%r43+28], {%rs670, %rs669};
	bar.warp.sync 	-1;
	ld.shared.u8 	%rs387, [%r42];
	ld.shared.u8 	%rs388, [%r42+32];
	ld.shared.u8 	%rs389, [%r42+64];
	ld.shared.u8 	%rs390, [%r42+96];
	ld.shared.u8 	%rs391, [%r42+128];
	ld.shared.u8 	%rs392, [%r42+160];
	ld.shared.u8 	%rs393, [%r42+192];
	ld.shared.u8 	%rs394, [%r42+224];
	ld.shared.u8 	%rs395, [%r42+256];
	ld.shared.u8 	%rs396, [%r42+288];
	ld.shared.u8 	%rs397, [%r42+320];
	ld.shared.u8 	%rs398, [%r42+352];
	ld.shared.u8 	%rs399, [%r42+384];
	ld.shared.u8 	%rs400, [%r42+416];
	ld.shared.u8 	%rs401, [%r42+448];
	ld.shared.u8 	%rs402, [%r42+480];
	ld.shared.u8 	%rs403, [%r42+512];
	ld.shared.u8 	%rs404, [%r42+544];
	ld.shared.u8 	%rs405, [%r42+576];
	ld.shared.u8 	%rs406, [%r42+608];
	ld.shared.u8 	%rs407, [%r42+640];
	ld.shared.u8 	%rs408, [%r42+672];
	ld.shared.u8 	%rs409, [%r42+704];
	ld.shared.u8 	%rs410, [%r42+736];
	ld.shared.u8 	%rs411, [%r42+768];
	ld.shared.u8 	%rs412, [%r42+800];
	ld.shared.u8 	%rs413, [%r42+832];
	ld.shared.u8 	%rs414, [%r42+864];
	ld.shared.u8 	%rs415, [%r42+896];
	ld.shared.u8 	%rs416, [%r42+928];
	setp.ne.s32 	%p85, %r39, 0;
	@%p85 bra 	$L__BB6_186;
	st.volatile.shared.u32 	[_ZZN3cub18CUB_300001_SM_10006detail4scan16DeviceScanKernelINS2_10policy_hubIhhhy7ComposeE10Policy1000EPhS8_NS0_13ScanTileStateIhLb1EEES5_NS0_8NullTypeEyhLb0ESB_EEvT0_T1_T2_iT3_T4_T5_E12temp_storage+3840], %r38;
$L__BB6_186:
	ld.param.u64 	%rd1281, [_ZN3cub18CUB_300001_SM_10006detail4scan16DeviceScanKernelINS2_10policy_hubIhhhy7ComposeE10Policy1000EPhS8_NS0_13ScanTileStateIhLb1EEES5_NS0_8NullTypeEyhLb0ESB_EEvT0_T1_T2_iT3_T4_T5__param_1];
	cvt.u32.u64 	%r549, %rd71;
	bar.sync 	0;
	ld.volatile.shared.u32 	%r89, [_ZZN3cub18CUB_300001_SM_10006detail4scan16DeviceScanKernelINS2_10policy_hubIhhhy7ComposeE10Policy1000EPhS8_NS0_13ScanTileStateIhLb1EEES5_NS0_8NullTypeEyhLb0ESB_EEvT0_T1_T2_iT3_T4_T5_E12temp_storage+3840];
	setp.ge.s32 	%p86, %r549, %r89;
	add.s64 	%rd719, %rd4, %rd71;
	cvta.to.global.u64 	%rd720, %rd1281;
	add.s64 	%rd112, %rd720, %rd719;
	@%p86 bra 	$L__BB6_188;
	st.global.u8 	[%rd112], %rs387;
$L__BB6_188:
	mov.u32 	%r550, %tid.x;
	and.b32  	%r551, %r550, 992;
	mul.lo.s32 	%r552, %r551, 30;
	and.b32  	%r553, %r550, 31;
	or.b32  	%r554, %r552, %r553;
	or.b32  	%r555, %r554, 32;
	setp.ge.s32 	%p87, %r555, %r89;
	@%p87 bra 	$L__BB6_190;
	st.global.u8 	[%rd112+32], %rs388;
$L__BB6_190:
	add.s32 	%r561, %r554, 64;
	setp.ge.s32 	%p88, %r561, %r89;
	@%p88 bra 	$L__BB6_192;
	st.global.u8 	[%rd112+64], %rs389;
$L__BB6_192:
	add.s32 	%r567, %r554, 96;
	setp.ge.s32 	%p89, %r567, %r89;
	@%p89 bra 	$L__BB6_194;
	st.global.u8 	[%rd112+96], %rs390;
$L__BB6_194:
	add.s32 	%r573, %r554, 128;
	setp.ge.s32 	%p90, %r573, %r89;
	@%p90 bra 	$L__BB6_196;
	st.global.u8 	[%rd112+128], %rs391;
$L__BB6_196:
	add.s32 	%r579, %r554, 160;
	setp.ge.s32 	%p91, %r579, %r89;
	@%p91 bra 	$L__BB6_198;
	st.global.u8 	[%rd112+160], %rs392;
$L__BB6_198:
	add.s32 	%r585, %r554, 192;
	setp.ge.s32 	%p92, %r585, %r89;
	@%p92 bra 	$L__BB6_200;
	st.global.u8 	[%rd112+192], %rs393;
$L__BB6_200:
	add.s32 	%r591, %r554, 224;
	setp.ge.s32 	%p93, %r591, %r89;
	@%p93 bra 	$L__BB6_202;
	st.global.u8 	[%rd112+224], %rs394;
$L__BB6_202:
	add.s32 	%r597, %r554, 256;
	setp.ge.s32 	%p94, %r597, %r89;
	@%p94 bra 	$L__BB6_204;
	st.global.u8 	[%rd112+256], %rs395;
$L__BB6_204:
	add.s32 	%r603, %r554, 288;
	setp.ge.s32 	%p95, %r603, %r89;
	@%p95 bra 	$L__BB6_206;
	st.global.u8 	[%rd112+288], %rs396;
$L__BB6_206:
	add.s32 	%r609, %r554, 320;
	setp.ge.s32 	%p96, %r609, %r89;
	@%p96 bra 	$L__BB6_208;
	st.global.u8 	[%rd112+320], %rs397;
$L__BB6_208:
	add.s32 	%r615, %r554, 352;
	setp.ge.s32 	%p97, %r615, %r89;
	@%p97 bra 	$L__BB6_210;
	st.global.u8 	[%rd112+352], %rs398;
$L__BB6_210:
	add.s32 	%r621, %r554, 384;
	setp.ge.s32 	%p98, %r621, %r89;
	@%p98 bra 	$L__BB6_212;
	st.global.u8 	[%rd112+384], %rs399;
$L__BB6_212:
	add.s32 	%r627, %r554, 416;
	setp.ge.s32 	%p99, %r627, %r89;
	@%p99 bra 	$L__BB6_214;
	st.global.u8 	[%rd112+416], %rs400;
$L__BB6_214:
	add.s32 	%r633, %r554, 448;
	setp.ge.s32 	%p100, %r633, %r89;
	@%p100 bra 	$L__BB6_216;
	st.global.u8 	[%rd112+448], %rs401;
$L__BB6_216:
	add.s32 	%r639, %r554, 480;
	setp.ge.s32 	%p101, %r639, %r89;
	@%p101 bra 	$L__BB6_218;
	st.global.u8 	[%rd112+480], %rs402;
$L__BB6_218:
	add.s32 	%r645, %r554, 512;
	setp.ge.s32 	%p102, %r645, %r89;
	@%p102 bra 	$L__BB6_220;
	st.global.u8 	[%rd112+512], %rs403;
$L__BB6_220:
	add.s32 	%r651, %r554, 544;
	setp.ge.s32 	%p103, %r651, %r89;
	@%p103 bra 	$L__BB6_222;
	st.global.u8 	[%rd112+544], %rs404;
$L__BB6_222:
	add.s32 	%r657, %r554, 576;
	setp.ge.s32 	%p104, %r657, %r89;
	@%p104 bra 	$L__BB6_224;
	st.global.u8 	[%rd112+576], %rs405;
$L__BB6_224:
	add.s32 	%r663, %r554, 608;
	setp.ge.s32 	%p105, %r663, %r89;
	@%p105 bra 	$L__BB6_226;
	st.global.u8 	[%rd112+608], %rs406;
$L__BB6_226:
	add.s32 	%r669, %r554, 640;
	setp.ge.s32 	%p106, %r669, %r89;
	@%p106 bra 	$L__BB6_228;
	st.global.u8 	[%rd112+640], %rs407;
$L__BB6_228:
	add.s32 	%r675, %r554, 672;
	setp.ge.s32 	%p107, %r675, %r89;
	@%p107 bra 	$L__BB6_230;
	st.global.u8 	[%rd112+672], %rs408;
$L__BB6_230:
	add.s32 	%r681, %r554, 704;
	setp.ge.s32 	%p108, %r681, %r89;
	@%p108 bra 	$L__BB6_232;
	st.global.u8 	[%rd112+704], %rs409;
$L__BB6_232:
	add.s32 	%r687, %r554, 736;
	setp.ge.s32 	%p109, %r687, %r89;
	@%p109 bra 	$L__BB6_234;
	st.global.u8 	[%rd112+736], %rs410;
$L__BB6_234:
	add.s32 	%r693, %r554, 768;
	setp.ge.s32 	%p110, %r693, %r89;
	@%p110 bra 	$L__BB6_236;
	st.global.u8 	[%rd112+768], %rs411;
$L__BB6_236:
	add.s32 	%r699, %r554, 800;
	setp.ge.s32 	%p111, %r699, %r89;
	@%p111 bra 	$L__BB6_238;
	st.global.u8 	[%rd112+800], %rs412;
$L__BB6_238:
	add.s32 	%r705, %r554, 832;
	setp.ge.s32 	%p112, %r705, %r89;
	@%p112 bra 	$L__BB6_240;
	st.global.u8 	[%rd112+832], %rs413;
$L__BB6_240:
	add.s32 	%r711, %r554, 864;
	setp.ge.s32 	%p113, %r711, %r89;
	@%p113 bra 	$L__BB6_242;
	st.global.u8 	[%rd112+864], %rs414;
$L__BB6_242:
	add.s32 	%r717, %r554, 896;
	setp.ge.s32 	%p114, %r717, %r89;
	@%p114 bra 	$L__BB6_244;
	st.global.u8 	[%rd112+896], %rs415;
$L__BB6_244:
	add.s32 	%r723, %r554, 928;
	setp.ge.s32 	%p115, %r723, %r89;
	@%p115 bra 	$L__BB6_246;
	st.global.u8 	[%rd112+928], %rs416;
$L__BB6_246:
	ret;

}
	// .globl	_ZN3cub18CUB_300001_SM_10006detail4scan23DeviceCompactInitKernelINS0_13ScanTileStateIiLb1EEEPmEEvT_iT0_
.visible .entry _ZN3cub18CUB_300001_SM_10006detail4scan23DeviceCompactInitKernelINS0_13ScanTileStateIiLb1EEEPmEEvT_iT0_(
	.param .align 8 .b8 _ZN3cub18CUB_300001_SM_10006detail4scan23DeviceCompactInitKernelINS0_13ScanTileStateIiLb1EEEPmEEvT_iT0__param_0[8],
	.param .u32 _ZN3cub18CUB_300001_SM_10006detail4scan23DeviceCompactInitKernelINS0_13ScanTileStateIiLb1EEEPmEEvT_iT0__param_1,
	.param .u64 .ptr .align 1 _ZN3cub18CUB_300001_SM_10006detail4scan23DeviceCompactInitKernelINS0_13ScanTileStateIiLb1EEEPmEEvT_iT0__param_2
)
{
	.reg .pred 	%p<6>;
	.reg .b32 	%r<11>;
	.reg .b64 	%rd<10>;

	ld.param.u64 	%rd3, [_ZN3cub18CUB_300001_SM_10006detail4scan23DeviceCompactInitKernelINS0_13ScanTileStateIiLb1EEEPmEEvT_iT0__param_0];
	ld.param.u32 	%r4, [_ZN3cub18CUB_300001_SM_10006detail4scan23DeviceCompactInitKernelINS0_13ScanTileStateIiLb1EEEPmEEvT_iT0__param_1];
	ld.param.u64 	%rd2, [_ZN3cub18CUB_300001_SM_10006detail4scan23DeviceCompactInitKernelINS0_13ScanTileStateIiLb1EEEPmEEvT_iT0__param_2];
	cvta.to.global.u64 	%rd1, %rd3;
	mov.u32 	%r1, %ctaid.x;
	mov.u32 	%r5, %ntid.x;
	mov.u32 	%r2, %tid.x;
	mad.lo.s32 	%r3, %r1, %r5, %r2;
	setp.ge.s32 	%p1, %r3, %r4;
	@%p1 bra 	$L__BB7_2;
	mul.wide.s32 	%rd4, %r3, 8;
	add.s64 	%rd5, %rd1, %rd4;
	mov.b32 	%r6, 0;
	mov.b32 	%r7, 99;
	st.global.v2.u32 	[%rd5+256], {%r7, %r6};
$L__BB7_2:
	setp.ne.s32 	%p2, %r1, 0;
	setp.gt.u32 	%p3, %r2, 31;
	or.pred  	%p4, %p2, %p3;
	@%p4 bra 	$L__BB7_4;
	mul.wide.u32 	%rd6, %r2, 8;
	add.s64 	%rd7, %rd1, %rd6;
	mov.b32 	%r9, 0;
	st.global.v2.u32 	[%rd7], {%r9, %r9};
$L__BB7_4:
	or.b32  	%r10, %r1, %r2;
	setp.ne.s32 	%p5, %r10, 0;
	@%p5 bra 	$L__BB7_6;
	cvta.to.global.u64 	%rd8, %rd2;
	mov.b64 	%rd9, 0;
	st.global.u64 	[%rd8], %rd9;
$L__BB7_6:
	ret;

}


// ===== COMPILED SASS (sm_100) =====

	.target	sm_100

	.elftype	@"ET_EXEC"


//--------------------- .note.nv.tkinfo           --------------------------
	.section	.note.nv.tkinfo,"",@"SHT_NOTE"
	.sectionflags	@"SHF_NOTE_NV_TKINFO"
	.tkinfo
        /*0018*/ 	.word	0x00000002
        /*0030*/ 	.string	""
        /*0030*/ 	.string	"ptxas"
        /*0030*/ 	.string	"Cuda compilation tools, release 13.0, V13.0.88"
        /*0030*/ 	.string	"Build cuda_13.0.r13.0/compiler.36424714_0"
        /*0030*/ 	.string	"-arch sm_100 -m 64 "



//--------------------- .note.nv.cuinfo           --------------------------
	.section	.note.nv.cuinfo,"",@"SHT_NOTE"
	.sectionflags	@"SHF_NOTE_NV_CUINFO"
        /*0018*/ 	.short	0x0002
        /*001a*/ 	.short	0x0064
        /*001c*/ 	.short	0x0082
	.zero		2


//--------------------- .nv.info                  --------------------------
	.section	.nv.info,"",@"SHT_CUDA_INFO"
	.align	4


	//----- nvinfo : EIATTR_REGCOUNT
	.align		4
        /*0000*/ 	.byte	0x04, 0x2f
        /*0002*/ 	.short	(.L_41 - .L_40)
	.align		4
.L_40:
        /*0004*/ 	.word	index@(_Z14to_padf_kernelPhS_S_Pjm)
        /*0008*/ 	.word	0x0000000e


	//----- nvinfo : EIATTR_FRAME_SIZE
	.align		4
.L_41:
        /*000c*/ 	.byte	0x04, 0x11
        /*000e*/ 	.short	(.L_43 - .L_42)
	.align		4
.L_42:
        /*0010*/ 	.word	index@(_Z14to_padf_kernelPhS_S_Pjm)
        /*0014*/ 	.word	0x00000000


	//----- nvinfo : EIATTR_REGCOUNT
	.align		4
.L_43:
        /*0018*/ 	.byte	0x04, 0x2f
        /*001a*/ 	.short	(.L_45 - .L_44)
	.align		4
.L_44:
        /*001c*/ 	.word	index@(_Z15to_token_kernelPhS_S_PjP5tokenm)
        /*0020*/ 	.word	0x00000018


	//----- nvinfo : EIATTR_FRAME_SIZE
	.align		4
.L_45:
        /*0024*/ 	.byte	0x04, 0x11
        /*0026*/ 	.short	(.L_47 - .L_46)
	.align		4
.L_46:
        /*0028*/ 	.word	index@(_Z15to_token_kernelPhS_S_PjP5tokenm)
        /*002c*/ 	.word	0x00000000


	//----- nvinfo : EIATTR_REGCOUNT
	.align		4
.L_47:
        /*0030*/ 	.byte	0x04, 0x2f
        /*0032*/ 	.short	(.L_49 - .L_48)
	.align		4
.L_48:
        /*0034*/ 	.word	index@(_ZN3cub18CUB_300001_SM_10006detail11EmptyKernelIvEEvv)
        /*0038*/ 	.word	0x00000004


	//----- nvinfo : EIATTR_FRAME_SIZE
	.align		4
.L_49:
        /*003c*/ 	.byte	0x04, 0x11
        /*003e*/ 	.short	(.L_51 - .L_50)
	.align		4
.L_50:
        /*0040*/ 	.word	index@(_ZN3cub18CUB_300001_SM_10006detail11EmptyKernelIvEEvv)
        /*0044*/ 	.word	0x00000000


	//----- nvinfo : EIATTR_REGCOUNT
	.align		4
.L_51:
        /*0048*/ 	.byte	0x04, 0x2f
        /*004a*/ 	.short	(.L_53 - .L_52)
	.align		4
.L_52:
        /*004c*/ 	.word	index@(_ZN3cub18CUB_300001_SM_10006detail6select23DeviceSelectSweepKernelINS2_10policy_hubIjNS0_8NullTypeElLb0ELNS0_10SelectImplE2EE10Policy1000EPjPS5_S9_PmNS0_13ScanTileStateIiLb1EEE11IsProducingS5_iNS2_19streaming_context_tIlLb1EEELS6_2EEEvT0_T1_T2_T3_T4_T5_T6_T7_iT8_NS1_7vsmem_tE)
        /*0050*/ 	.word	0x00000060


	//----- nvinfo : EIATTR_FRAME_SIZE
	.align		4
.L_53:
        /*0054*/ 	.byte	0x04, 0x11
        /*0056*/ 	.short	(.L_55 - .L_54)
	.align		4
.L_54:
        /*0058*/ 	.word	index@($__internal_0_$__cuda_sm20_rem_u64)
        /*005c*/ 	.word	0x00000000


	//----- nvinfo : EIATTR_FRAME_SIZE
	.align		4
.L_55:
        /*0060*/ 	.byte	0x04, 0x11
        /*0062*/ 	.short	(.L_57 - .L_56)
	.align		4
.L_56:
        /*0064*/ 	.word	index@(_ZN3cub18CUB_300001_SM_10006detail6select23DeviceSelectSweepKernelINS2_10policy_hubIjNS0_8NullTypeElLb0ELNS0_10SelectImplE2EE10Policy1000EPjPS5_S9_PmNS0_13ScanTileStateIiLb1EEE11IsProducingS5_iNS2_19streaming_context_tIlLb1EEELS6_2EEEvT0_T1_T2_T3_T4_T5_T6_T7_iT8_NS1_7vsmem_tE)
        /*0068*/ 	.word	0x00000000


	//----- nvinfo : EIATTR_REGCOUNT
	.align		4
.L_57:
        /*006c*/ 	.byte	0x04, 0x2f
        /*006e*/ 	.short	(.L_59 - .L_58)
	.align		4
.L_58:
        /*0070*/ 	.word	index@(_ZN3cub18CUB_300001_SM_10006detail6select23DeviceSelectSweepKernelINS2_10policy_hubI5tokenNS0_8NullTypeElLb0ELNS0_10SelectImplE2EE10Policy1000EPS5_PS6_SA_PmNS0_13ScanTileStateIiLb1EEE8IsIgnoreS6_iNS2_19streaming_context_tIlLb1EEELS7_2EEEvT0_T1_T2_T3_T4_T5_T6_T7_iT8_NS1_7vsmem_tE)
        /*0074*/ 	.word	0x00000028


	//----- nvinfo : EIATTR_FRAME_SIZE
	.align		4
.L_59:
        /*0078*/ 	.byte	0x04, 0x11
        /*007a*/ 	.short	(.L_61 - .L_60)
	.align		4
.L_60:
        /*007c*/ 	.word	index@(_ZN3cub18CUB_300001_SM_10006detail6select23DeviceSelectSweepKernelINS2_10policy_hubI5tokenNS0_8NullTypeElLb0ELNS0_10SelectImplE2EE10Policy1000EPS5_PS6_SA_PmNS0_13ScanTileStateIiLb1EEE8IsIgnoreS6_iNS2_19streaming_context_tIlLb1EEELS7_2EEEvT0_T1_T2_T3_T4_T5_T6_T7_iT8_NS1_7vsmem_tE)
        /*0080*/ 	.word	0x00000000


	//----- nvinfo : EIATTR_REGCOUNT
	.align		4
.L_61:
        /*0084*/ 	.byte	0x04, 0x2f
        /*0086*/ 	.short	(.L_63 - .L_62)
	.align		4
.L_62:
        /*0088*/ 	.word	index@(_ZN3cub18CUB_300001_SM_10006detail4scan20DeviceScanInitKernelINS0_13ScanTileStateIhLb1EEEEEvT_i)
        /*008c*/ 	.word	0x00000008


	//----- nvinfo : EIATTR_FRAME_SIZE
	.align		4
.L_63:
        /*0090*/ 	.byte	0x04, 0x11
        /*0092*/ 	.short	(.L_65 - .L_64)
	.align		4
.L_64:
        /*0094*/ 	.word	index@(_ZN3cub18CUB_300001_SM_10006detail4scan20DeviceScanInitKernelINS0_13ScanTileStateIhLb1EEEEEvT_i)
        /*0098*/ 	.word	0x00000000


	//----- nvinfo : EIATTR_REGCOUNT
	.align		4
.L_65:
        /*009c*/ 	.byte	0x04, 0x2f
        /*009e*/ 	.short	(.L_67 - .L_66)
	.align		4
.L_66:
        /*00a0*/ 	.word	index@(_ZN3cub18CUB_300001_SM_10006detail4scan16DeviceScanKernelINS2_10policy_hubIhhhy7ComposeE10Policy1000EPhS8_NS0_13ScanTileStateIhLb1EEES5_NS0_8NullTypeEyhLb0ESB_EEvT0_T1_T2_iT3_T4_T5_)
        /*00a4*/ 	.word	0x00000038


	//----- nvinfo : EIATTR_FRAME_SIZE
	.align		4
.L_67:
        /*00a8*/ 	.byte	0x04, 0x11
        /*00aa*/ 	.short	(.L_69 - .L_68)
	.align		4
.L_68:
        /*00ac*/ 	.word	index@(_ZN3cub18CUB_300001_SM_10006detail4scan16DeviceScanKernelINS2_10policy_hubIhhhy7ComposeE10Policy1000EPhS8_NS0_13ScanTileStateIhLb1EEES5_NS0_8NullTypeEyhLb0ESB_EEvT0_T1_T2_iT3_T4_T5_)
        /*00b0*/ 	.word	0x00000010


	//----- nvinfo : EIATTR_REGCOUNT
	.align		4
.L_69:
        /*00b4*/ 	.byte	0x04, 0x2f
        /*00b6*/ 	.short	(.L_71 - .L_70)
	.align		4
.L_70:
        /*00b8*/ 	.word	index@(_ZN3cub18CUB_300001_SM_10006detail4scan23DeviceCompactInitKernelINS0_13ScanTileStateIiLb1EEEPmEEvT_iT0_)
        /*00bc*/ 	.word	0x0000000a


	//----- nvinfo : EIATTR_FRAME_SIZE
	.align		4
.L_71:
        /*00c0*/ 	.byte	0x04, 0x11
        /*00c2*/ 	.short	(.L_73 - .L_72)
	.align		4
.L_72:
        /*00c4*/ 	.word	index@(_ZN3cub18CUB_300001_SM_10006detail4scan23DeviceCompactInitKernelINS0_13ScanTileStateIiLb1EEEPmEEvT_iT0_)
        /*00c8*/ 	.word	0x00000000


	//----- nvinfo : EIATTR_MIN_STACK_SIZE
	.align		4
.L_73:
        /*00cc*/ 	.byte	0x04, 0x12
        /*00ce*/ 	.short	(.L_75 - .L_74)
	.align		4
.L_74:
        /*00d0*/ 	.word	index@(_ZN3cub18CUB_300001_SM_10006detail4scan23DeviceCompactInitKernelINS0_13ScanTileStateIiLb1EEEPmEEvT_iT0_)
        /*00d4*/ 	.word	0x00000000


	//----- nvinfo : EIATTR_MIN_STACK_SIZE
	.align		4
.L_75:
        /*00d8*/ 	.byte	0x04, 0x12
        /*00da*/ 	.short	(.L_77 - .L_76)
	.align		4
.L_76:
        /*00dc*/ 	.word	index@(_ZN3cub18CUB_300001_SM_10006detail4scan16DeviceScanKernelINS2_10policy_hubIhhhy7ComposeE10Policy1000EPhS8_NS0_13ScanTileStateIhLb1EEES5_NS0_8NullTypeEyhLb0ESB_EEvT0_T1_T2_iT3_T4_T5_)
        /*00e0*/ 	.word	0x00000010


	//----- nvinfo : EIATTR_MIN_STACK_SIZE
	.align		4
.L_77:
        /*00e4*/ 	.byte	0x04, 0x12
        /*00e6*/ 	.short	(.L_79 - .L_78)
	.align		4
.L_78:
        /*00e8*/ 	.word	index@(_ZN3cub18CUB_300001_SM_10006detail4scan20DeviceScanInitKernelINS0_13ScanTileStateIhLb1EEEEEvT_i)
        /*00ec*/ 	.word	0x00000000


	//----- nvinfo : EIATTR_MIN_STACK_SIZE
	.align		4
.L_79:
        /*00f0*/ 	.byte	0x04, 0x12
        /*00f2*/ 	.short	(.L_81 - .L_80)
	.align		4
.L_80:
        /*00f4*/ 	.word	index@(_ZN3cub18CUB_300001_SM_10006detail6select23DeviceSelectSweepKernelINS2_10policy_hubI5tokenNS0_8NullTypeElLb0ELNS0_10SelectImplE2EE10Policy1000EPS5_PS6_SA_PmNS0_13ScanTileStateIiLb1EEE8IsIgnoreS6_iNS2_19streaming_context_tIlLb1EEELS7_2EEEvT0_T1_T2_T3_T4_T5_T6_T7_iT8_NS1_7vsmem_tE)
        /*00f8*/ 	.word	0x00000000


	//----- nvinfo : EIATTR_MIN_STACK_SIZE
	.align		4
.L_81:
        /*00fc*/ 	.byte	0x04, 0x12
        /*00fe*/ 	.short	(.L_83 - .L_82)
	.align		4
.L_82:
        /*0100*/ 	.word	index@(_ZN3cub18CUB_300001_SM_10006detail6select23DeviceSelectSweepKernelINS2_10policy_hubIjNS0_8NullTypeElLb0ELNS0_10SelectImplE2EE10Policy1000EPjPS5_S9_PmNS0_13ScanTileStateIiLb1EEE11IsProducingS5_iNS2_19streaming_context_tIlLb1EEELS6_2EEEvT0_T1_T2_T3_T4_T5_T6_T7_iT8_NS1_7vsmem_tE)
        /*0104*/ 	.word	0x00000000


	//----- nvinfo : EIATTR_MIN_STACK_SIZE
	.align		4
.L_83:
        /*0108*/ 	.byte	0x04, 0x12
        /*010a*/ 	.short	(.L_85 - .L_84)
	.align		4
.L_84:
        /*010c*/ 	.word	index@(_ZN3cub18CUB_300001_SM_10006detail11EmptyKernelIvEEvv)
        /*0110*/ 	.word	0x00000000


	//----- nvinfo : EIATTR_MIN_STACK_SIZE
	.align		4
.L_85:
        /*0114*/ 	.byte	0x04, 0x12
        /*0116*/ 	.short	(.L_87 - .L_86)
	.align		4
.L_86:
        /*0118*/ 	.word	index@(_Z15to_token_kernelPhS_S_PjP5tokenm)
        /*011c*/ 	.word	0x00000000


	//----- nvinfo : EIATTR_MIN_STACK_SIZE
	.align		4
.L_87:
        /*0120*/ 	.byte	0x04, 0x12
        /*0122*/ 	.short	(.L_89 - .L_88)
	.align		4
.L_88:
        /*0124*/ 	.word	index@(_Z14to_padf_kernelPhS_S_Pjm)
        /*0128*/ 	.word	0x00000000
.L_89:


//--------------------- .nv.compat                --------------------------
	.section	.nv.compat,"",@"SHT_CUDA_COMPAT_INFO"
	.align	4
        /*0000*/ 	.byte	0x02, 0x09, 0x00, 0x00, 0x02, 0x02, 0x01, 0x00, 0x02, 0x05, 0x05, 0x00, 0x03, 0x07, 0x01, 0x01
        /*0010*/ 	.byte	0x02, 0x03, 0x00, 0x00, 0x02, 0x06, 0x01, 0x00, 0x04, 0x0b, 0x08, 0x00, 0x09, 0x00, 0x00, 0x00
        /*0020*/ 	.byte	0x00, 0x00, 0x00, 0x00


//--------------------- .nv.info._ZN3cub18CUB_300001_SM_10006detail4scan23DeviceCompactInitKernelINS0_13ScanTileStateIiLb1EEEPmEEvT_iT0_ --------------------------
	.section	.nv.info._ZN3cub18CUB_300001_SM_10006detail4scan23DeviceCompactInitKernelINS0_13ScanTileStateIiLb1EEEPmEEvT_iT0_,"",@"SHT_CUDA_INFO"
	.sectionflags	@""
	.align	4


	//----- nvinfo : EIATTR_CUDA_API_VERSION
	.align		4
        /*0000*/ 	.byte	0x04, 0x37
        /*0002*/ 	.short	(.L_91 - .L_90)
.L_90:
        /*0004*/ 	.word	0x00000082


	//----- nvinfo : EIATTR_KPARAM_INFO
	.align		4
.L_91:
        /*0008*/ 	.byte	0x04, 0x17
        /*000a*/ 	.short	(.L_93 - .L_92)
.L_92:
        /*000c*/ 	.word	0x00000000
        /*0010*/ 	.short	0x0002
        /*0012*/ 	.short	0x0010
        /*0014*/ 	.byte	0x00, 0xf5, 0x21, 0x00


	//----- nvinfo : EIATTR_KPARAM_INFO
	.align		4
.L_93:
        /*0018*/ 	.byte	0x04, 0x17
        /*001a*/ 	.short	(.L_95 - .L_94)
.L_94:
        /*001c*/ 	.word	0x00000000
        /*0020*/ 	.short	0x0001
        /*0022*/ 	.short	0x0008
        /*0024*/ 	.byte	0x00, 0xf0, 0x11, 0x00


	//----- nvinfo : EIATTR_KPARAM_INFO
	.align		4
.L_95:
        /*0028*/ 	.byte	0x04, 0x17
        /*002a*/ 	.short	(.L_97 - .L_96)
.L_96:
        /*002c*/ 	.word	0x00000000
        /*0030*/ 	.short	0x0000
        /*0032*/ 	.short	0x0000
        /*0034*/ 	.byte	0x00, 0xf0, 0x21, 0x00


	//----- nvinfo : EIATTR_SPARSE_MMA_MASK
	.align		4
.L_97:
        /*0038*/ 	.byte	0x03, 0x50
        /*003a*/ 	.short	0x0000


	//----- nvinfo : EIATTR_MAXREG_COUNT
	.align		4
        /*003c*/ 	.byte	0x03, 0x1b
        /*003e*/ 	.short	0x00ff


	//----- nvinfo : EIATTR_MERCURY_ISA_VERSION
	.align		4
        /*0040*/ 	.byte	0x03, 0x5f
        /*0042*/ 	.short	0x0101


	//----- nvinfo : EIATTR_VRC_CTA_INIT_COUNT
	.align		4
        /*0044*/ 	.byte	0x02, 0x4a
	.zero		1
	.zero		1


	//----- nvinfo : EIATTR_EXIT_INSTR_OFFSETS
	.align		4
        /*0048*/ 	.byte	0x04, 0x1c
        /*004a*/ 	.short	(.L_99 - .L_98)


	//   ....[0]....
.L_98:
        /*004c*/ 	.word	0x00000130


	//   ....[1]....
        /*0050*/ 	.word	0x00000160


	//----- nvinfo : EIATTR_CBANK_PARAM_SIZE
	.align		4
.L_99:
        /*0054*/ 	.byte	0x03, 0x19
        /*0056*/ 	.short	0x0018


	//----- nvinfo : EIATTR_PARAM_CBANK
	.align		4
        /*0058*/ 	.byte	0x04, 0x0a
        /*005a*/ 	.short	(.L_101 - .L_100)
	.align		4
.L_100:
        /*005c*/ 	.word	index@(.nv.constant0._ZN3cub18CUB_300001_SM_10006detail4scan23DeviceCompactInitKernelINS0_13ScanTileStateIiLb1EEEPmEEvT_iT0_)
        /*0060*/ 	.short	0x0380
        /*0062*/ 	.short	0x0018


	//----- nvinfo : EIATTR_SW_WAR
	.align		4
.L_101:
        /*0064*/ 	.byte	0x04, 0x36
        /*0066*/ 	.short	(.L_103 - .L_102)
.L_102:
        /*0068*/ 	.word	0x00000008
.L_103:


//--------------------- .nv.info._ZN3cub18CUB_300001_SM_10006detail4scan16DeviceScanKernelINS2_10policy_hubIhhhy7ComposeE10Policy1000EPhS8_NS0_13ScanTileStateIhLb1EEES5_NS0_8NullTypeEyhLb0ESB_EEvT0_T1_T2_iT3_T4_T5_ --------------------------
	.section	.nv.info._ZN3cub18CUB_300001_SM_10006detail4scan16DeviceScanKernelINS2_10policy_hubIhhhy7ComposeE10Policy1000EPhS8_NS0_13ScanTileStateIhLb1EEES5_NS0_8NullTypeEyhLb0ESB_EEvT0_T1_T2_iT3_T4_T5_,"",@"SHT_CUDA_INFO"
	.sectionflags	@""
	.align	4


	//----- nvinfo : EIATTR_CUDA_API_VERSION
	.align		4
        /*0000*/ 	.byte	0x04, 0x37
        /*0002*/ 	.short	(.L_105 - .L_104)
.L_104:
        /*0004*/ 	.word	0x00000082


	//----- nvinfo : EIATTR_KPARAM_INFO
	.align		4
.L_105:
        /*0008*/ 	.byte	0x04, 0x17
        /*000a*/ 	.short	(.L_107 - .L_106)
.L_106:
        /*000c*/ 	.word	0x00000000
        /*0010*/ 	.short	0x0006
        /*0012*/ 	.short	0x0030
        /*0014*/ 	.byte	0x00, 0xf0, 0x21, 0x00


	//----- nvinfo : EIATTR_KPARAM_INFO
	.align		4
.L_107:
        /*0018*/ 	.byte	0x04, 0x17
        /*001a*/ 	.short	(.L_109 - .L_108)
.L_108:
        /*001c*/ 	.word	0x00000000
        /*0020*/ 	.short	0x0005
        /*0022*/ 	.short	0x0028
        /*0024*/ 	.byte	0x00, 0xf0, 0x05, 0x00


	//----- nvinfo : EIATTR_KPARAM_INFO
	.align		4
.L_109:
        /*0028*/ 	.byte	0x04, 0x17
        /*002a*/ 	.short	(.L_111 - .L_110)
.L_110:
        /*002c*/ 	.word	0x00000000
        /*0030*/ 	.short	0x0004
        /*0032*/ 	.short	0x0020
        /*0034*/ 	.byte	0x00, 0xf0, 0x21, 0x00


	//----- nvinfo : EIATTR_KPARAM_INFO
	.align		4
.L_111:
        /*0038*/ 	.byte	0x04, 0x17
        /*003a*/ 	.short	(.L_113 - .L_112)
.L_112:
        /*003c*/ 	.word	0x00000000
        /*0040*/ 	.short	0x0003
        /*0042*/ 	.short	0x0018
        /*0044*/ 	.byte	0x00, 0xf0, 0x11, 0x00


	//----- nvinfo : EIATTR_KPARAM_INFO
	.align		4
.L_113:
        /*0048*/ 	.byte	0x04, 0x17
        /*004a*/ 	.short	(.L_115 - .L_114)
.L_114:
        /*004c*/ 	.word	0x00000000
        /*0050*/ 	.short	0x0002
        /*0052*/ 	.short	0x0010
        /*0054*/ 	.byte	0x00, 0xf0, 0x21, 0x00


	//----- nvinfo : EIATTR_KPARAM_INFO
	.align		4
.L_115:
        /*0058*/ 	.byte	0x04, 0x17
        /*005a*/ 	.short	(.L_117 - .L_116)
.L_116:
        /*005c*/ 	.word	0x00000000
        /*0060*/ 	.short	0x0001
        /*0062*/ 	.short	0x0008
        /*0064*/ 	.byte	0x00, 0xf5, 0x21, 0x00


	//----- nvinfo : EIATTR_KPARAM_INFO
	.align		4
.L_117:
        /*0068*/ 	.byte	0x04, 0x17
        /*006a*/ 	.short	(.L_119 - .L_118)
.L_118:
        /*006c*/ 	.word	0x00000000
        /*0070*/ 	.short	0x0000
        /*0072*/ 	.short	0x0000
        /*0074*/ 	.byte	0x00, 0xf5, 0x21, 0x00


	//----- nvinfo : EIATTR_SPARSE_MMA_MASK
	.align		4
.L_119:
        /*0078*/ 	.byte	0x03, 0x50
        /*007a*/ 	.short	0x0000


	//----- nvinfo : EIATTR_MAXREG_COUNT
	.align		4
        /*007c*/ 	.byte	0x03, 0x1b
        /*007e*/ 	.short	0x00ff


	//----- nvinfo : EIATTR_NUM_BARRIERS
	.align		4
        /*0080*/ 	.byte	0x02, 0x4c
        /*0082*/ 	.byte	0x01
	.zero		1


	//----- nvinfo : EIATTR_ANNOTATIONS
	.align		4
        /*0084*/ 	.byte	0x04, 0x55
        /*0086*/ 	.short	(.L_121 - .L_120)


	//   ....[0]....
.L_120:
        /*0088*/ 	.word	0x00000001
        /*008c*/ 	.byte	0x40, 0x01, 0x00, 0x00, 0x01, 0x00, 0x00, 0x00, 0x50, 0x01, 0x00, 0x00, 0x01, 0x00, 0x00, 0x00
        /*009c*/ 	.byte	0x80, 0x07, 0x00, 0x00, 0x01, 0x00, 0x00, 0x00, 0x00, 0x44, 0x00, 0x00, 0x01, 0x00, 0x00, 0x00
        /*00ac*/ 	.byte	0x50, 0x4f, 0x00, 0x00, 0x01, 0x00, 0x00, 0x00, 0x90, 0x4f, 0x00, 0x00, 0x01, 0x00, 0x00, 0x00
        /*00bc*/ 	.byte	0x60, 0x61, 0x00, 0x00, 0x01, 0x00, 0x00, 0x00, 0x50, 0x9e, 0x00, 0x00


	//----- nvinfo : EIATTR_MERCURY_ISA_VERSION
	.align		4
.L_121:
        /*00c8*/ 	.byte	0x03, 0x5f
        /*00ca*/ 	.short	0x0101


	//----- nvinfo : EIATTR_UNUSED_LOAD_BYTE_OFFSET
	.align		4
        /*00cc*/ 	.byte	0x04, 0x44
        /*00ce*/ 	.short	(.L_123 - .L_122)


	//   ....[0]....
.L_122:
        /*00d0*/ 	.word	0x00006f90
        /*00d4*/ 	.word	0x00000007


	//----- nvinfo : EIATTR_COOP_GROUP_MASK_REGIDS
	.align		4
.L_123:
        /*00d8*/ 	.byte	0x04, 0x29
        /*00da*/ 	.short	(.L_125 - .L_124)


	//   ....[0]....
.L_124:
        /*00dc*/ 	.word	0xffffffff


	//   ....[1]....
        /*00e0*/ 	.word	0xffffffff


	//   ....[2]....
        /*00e4*/ 	.word	0xffffffff


	//   ....[3]....
        /*00e8*/ 	.word	0xffffffff


	//   ....[4]....
        /*00ec*/ 	.word	0xffffffff


	//   ....[5]....
        /*00f0*/ 	.word	0xffffffff


	//   ....[6]....
        /*00f4*/ 	.word	0xffffffff


	//   ....[7]....
        /*00f8*/ 	.word	0xffffffff


	//   ....[8]....
        /*00fc*/ 	.word	0xffffffff


	//   ....[9]....
        /*0100*/ 	.word	0xffffffff


	//   ....[10]....
        /*0104*/ 	.word	0xffffffff


	//   ....[11]....
        /*0108*/ 	.word	0xffffffff


	//   ....[12]....
        /*010c*/ 	.word	0xffffffff


	//   ....[13]....
        /*0110*/ 	.word	0xffffffff


	//   ....[14]....
        /*0114*/ 	.word	0xffffffff


	//   ....[15]....
        /*0118*/ 	.word	0xffffffff


	//   ....[16]....
        /*011c*/ 	.word	0xffffffff


	//   ....[17]....
        /*0120*/ 	.word	0xffffffff


	//   ....[18]....
        /*0124*/ 	.word	0xffffffff


	//   ....[19]....
        /*0128*/ 	.word	0xffffffff


	//   ....[20]....
        /*012c*/ 	.word	0xffffffff


	//   ....[21]....
        /*0130*/ 	.word	0xffffffff


	//   ....[22]....
        /*0134*/ 	.word	0xffffffff


	//   ....[23]....
        /*0138*/ 	.word	0xffffffff


	//   ....[24]....
        /*013c*/ 	.word	0xffffffff


	//   ....[25]....
        /*0140*/ 	.word	0xffffffff


	//   ....[26]....
        /*0144*/ 	.word	0xffffffff


	//   ....[27]....
        /*0148*/ 	.word	0xffffffff


	//   ....[28]....
        /*014c*/ 	.word	0xffffffff


	//   ....[29]....
        /*0150*/ 	.word	0xffffffff


	//   ....[30]....
        /*0154*/ 	.word	0xffffffff


	//   ....[31]....
        /*0158*/ 	.word	0xffffffff


	//   ....[32]....
        /*015c*/ 	.word	0xffffffff


	//   ....[33]....
        /*0160*/ 	.word	0xffffffff


	//   ....[34]....
        /*0164*/ 	.word	0xffffffff


	//   ....[35]....
        /*0168*/ 	.word	0xffffffff


	//   ....[36]....
        /*016c*/ 	.word	0xffffffff


	//   ....[37]....
        /*0170*/ 	.word	0xffffffff


	//   ....[38]....
        /*0174*/ 	.word	0xffffffff


	//   ....[39]....
        /*0178*/ 	.word	0xffffffff


	//   ....[40]....
        /*017c*/ 	.word	0xffffffff


	//   ....[41]....
        /*0180*/ 	.word	0xffffffff


	//   ....[42]....
        /*0184*/ 	.word	0xffffffff


	//   ....[43]....
        /*0188*/ 	.word	0xffffffff


	//   ....[44]....
        /*018c*/ 	.word	0xffffffff


	//   ....[45]....
        /*0190*/ 	.word	0xffffffff


	//   ....[46]....
        /*0194*/ 	.word	0xffffffff


	//   ....[47]....
        /*0198*/ 	.word	0xffffffff


	//   ....[48]....
        /*019c*/ 	.word	0xffffffff


	//   ....[49]....
        /*01a0*/ 	.word	0xffffffff


	//   ....[50]....
        /*01a4*/ 	.word	0xffffffff


	//   ....[51]....
        /*01a8*/ 	.word	0xffffffff


	//   ....[52]....
        /*01ac*/ 	.word	0xffffffff


	//   ....[53]....
        /*01b0*/ 	.word	0xffffffff


	//   ....[54]....
        /*01b4*/ 	.word	0xffffffff


	//   ....[55]....
        /*01b8*/ 	.word	0xffffffff


	//   ....[56]....
        /*01bc*/ 	.word	0xffffffff


	//   ....[57]....
        /*01c0*/ 	.word	0xffffffff


	//   ....[58]....
        /*01c4*/ 	.word	0xffffffff


	//   ....[59]....
        /*01c8*/ 	.word	0xffffffff


	//   ....[60]....
        /*01cc*/ 	.word	0xffffffff


	//   ....[61]....
        /*01d0*/ 	.word	0xffffffff


	//   ....[62]....
        /*01d4*/ 	.word	0xffffffff


	//   ....[63]....
        /*01d8*/ 	.word	0xffffffff


	//   ....[64]....
        /*01dc*/ 	.word	0x0500001e


	//   ....[65]....
        /*01e0*/ 	.word	0x0500001e


	//   ....[66]....
        /*01e4*/ 	.word	0x0500001e


	//   ....[67]....
        /*01e8*/ 	.word	0x0500001e


	//   ....[68]....
        /*01ec*/ 	.word	0x0500001e


	//   ....[69]....
        /*01f0*/ 	.word	0x0500001e


	//   ....[70]....
        /*01f4*/ 	.word	0x0500001e


	//   ....[71]....
        /*01f8*/ 	.word	0x0500001e


	//   ....[72]....
        /*01fc*/ 	.word	0x0500001e


	//   ....[73]....
        /*0200*/ 	.word	0x0500001e


	//   ....[74]....
        /*0204*/ 	.word	0x0500001e


	//   ....[75]....
        /*0208*/ 	.word	0x0500001e


	//   ....[76]....
        /*020c*/ 	.word	0x0500001e


	//   ....[77]....
        /*0210*/ 	.word	0x0500001e


	//   ....[78]....
        /*0214*/ 	.word	0x0500001e


	//   ....[79]....
        /*0218*/ 	.word	0x0500001e


	//   ....[80]....
        /*021c*/ 	.word	0x0500001e


	//   ....[81]....
        /*0220*/ 	.word	0x0500001e


	//   ....[82]....
        /*0224*/ 	.word	0x0500001e


	//   ....[83]....
        /*0228*/ 	.word	0x0500001e


	//   ....[84]....
        /*022c*/ 	.word	0x0500001e


	//   ....[85]....
        /*0230*/ 	.word	0x0500001e


	//   ....[86]....
        /*0234*/ 	.word	0x0500001e


	//   ....[87]....
        /*0238*/ 	.word	0x0500001e


	//   ....[88]....
        /*023c*/ 	.word	0x0500001e


	//   ....[89]....
        /*0240*/ 	.word	0x0500001e


	//   ....[90]....
        /*0244*/ 	.word	0x0500001e


	//   ....[91]....
        /*0248*/ 	.word	0x0500001e


	//   ....[92]....
        /*024c*/ 	.word	0x0500001e


	//   ....[93]....
        /*0250*/ 	.word	0x0500001e


	//   ....[94]....
        /*0254*/ 	.word	0x0500001e


	//   ....[95]....
        /*0258*/ 	.word	0x0500001e


	//   ....[96]....
        /*025c*/ 	.word	0x0500001e


	//   ....[97]....
        /*0260*/ 	.word	0x0500001e


	//   ....[98]....
        /*0264*/ 	.word	0x0500001e


	//   ....[99]....
        /*0268*/ 	.word	0x0500001e


	//----- nvinfo : EIATTR_COOP_GROUP_INSTR_OFFSETS
	.align		4
.L_125:
        /*026c*/ 	.byte	0x04, 0x28
        /*026e*/ 	.short	(.L_127 - .L_126)


	//   ....[0]....
.L_126:
        /*0270*/ 	.word	0x000005e0


	//   ....[1]....
        /*0274*/ 	.word	0x00001240


	//   ....[2]....
        /*0278*/ 	.word	0x000012d0


	//   ....[3]....
        /*027c*/ 	.word	0x00001360


	//   ....[4]....
        /*0280*/ 	.word	0x000013f0


	//   ....[5]....
        /*0284*/ 	.word	0x00001470


	//   ....[6]....
        /*0288*/ 	.word	0x00001670


	//   ....[7]....
        /*028c*/ 	.word	0x00002c90


	//   ....[8]....
        /*0290*/ 	.word	0x00002d20


	//   ....[9]....
        /*0294*/ 	.word	0x00002db0


	//   ....[10]....
        /*0298*/ 	.word	0x00002e40


	//   ....[11]....
        /*029c*/ 	.word	0x00002ec0


	//   ....[12]....
        /*02a0*/ 	.word	0x000030c0


	//   ....[13]....
        /*02a4*/ 	.word	0x00003350


	//   ....[14]....
        /*02a8*/ 	.word	0x00003420


	//   ....[15]....
        /*02ac*/ 	.word	0x000034b0


	//   ....[16]....
        /*02b0*/ 	.word	0x00003510


	//   ....[17]....
        /*02b4*/ 	.word	0x000035f0


	//   ....[18]....
        /*02b8*/ 	.word	0x000036f0


	//   ....[19]....
        /*02bc*/ 	.word	0x000037f0


	//   ....[20]....
        /*02c0*/ 	.word	0x00003900


	//   ....[21]....
        /*02c4*/ 	.word	0x000039b0


	//   ....[22]....
        /*02c8*/ 	.word	0x00003a90


	//   ....[23]....
        /*02cc*/ 	.word	0x00003b70


	//   ....[24]....
        /*02d0*/ 	.word	0x00003bf0


	//   ....[25]....
        /*02d4*/ 	.word	0x00003c50


	//   ....[26]....
        /*02d8*/ 	.word	0x00003d30


	//   ....[27]....
        /*02dc*/ 	.word	0x00003e20


	//   ....[28]....
        /*02e0*/ 	.word	0x00003f10


	//   ....[29]....
        /*02e4*/ 	.word	0x00004000


	//   ....[30]....
        /*02e8*/ 	.word	0x00004140


	//   ....[31]....
        /*02ec*/ 	.word	0x00005190


	//   ....[32]....
        /*02f0*/ 	.word	0x00006050


	//   ....[33]....
        /*02f4*/ 	.word	0x00006cc0


	//   ....[34]....
        /*02f8*/ 	.word	0x00006d50


	//   ....[35]....
        /*02fc*/ 	.word	0x00006de0


	//   ....[36]....
        /*0300*/ 	.word	0x00006e70


	//   ....[37]....
        /*0304*/ 	.word	0x00006ef0


	//   ....[38]....
        /*0308*/ 	.word	0x00007090


	//   ....[39]....
        /*030c*/ 	.word	0x000086b0


	//   ....[40]....
        /*0310*/ 	.word	0x00008740


	//   ....[41]....
        /*0314*/ 	.word	0x000087d0


	//   ....[42]....
        /*0318*/ 	.word	0x00008860


	//   ....[43]....
        /*031c*/ 	.word	0x000088e0


	//   ....[44]....
        /*0320*/ 	.word	0x00008ae0


	//   ....[45]....
        /*0324*/ 	.word	0x00008d50


	//   ....[46]....
        /*0328*/ 	.word	0x00008e30


	//   ....[47]....
        /*032c*/ 	.word	0x00008ec0


	//   ....[48]....
        /*0330*/ 	.word	0x00008f20


	//   ....[49]....
        /*0334*/ 	.word	0x00009000


	//   ....[50]....
        /*0338*/ 	.word	0x00009100


	//   ....[51]....
        /*033c*/ 	.word	0x00009200


	//   ....[52]....
        /*0340*/ 	.word	0x00009310


	//   ....[53]....
        /*0344*/ 	.word	0x000093d0


	//   ....[54]....
        /*0348*/ 	.word	0x000094b0


	//   ....[55]....
        /*034c*/ 	.word	0x000095a0


	//   ....[56]....
        /*0350*/ 	.word	0x00009620


	//   ....[57]....
        /*0354*/ 	.word	0x00009680


	//   ....[58]....
        /*0358*/ 	.word	0x00009760


	//   ....[59]....
        /*035c*/ 	.word	0x00009850


	//   ....[60]....
        /*0360*/ 	.word	0x00009940


	//   ....[61]....
        /*0364*/ 	.word	0x00009a30


	//   ....[62]....
        /*0368*/ 	.word	0x00009b70


	//   ....[63]....
        /*036c*/ 	.word	0x0000ac10


	//   ....[64]....
        /*0370*/ 	.word	0x0000b4d0


	//   ....[65]....
        /*0374*/ 	.word	0x0000b550


	//   ....[66]....
        /*0378*/ 	.word	0x0000b5e0


	//   ....[67]....
        /*037c*/ 	.word	0x0000b690


	//   ....[68]....
        /*0380*/ 	.word	0x0000b720


	//   ....[69]....
        /*0384*/ 	.word	0x0000b7b0


	//   ....[70]....
        /*0388*/ 	.word	0x0000b840


	//   ....[71]....
        /*038c*/ 	.word	0x0000b8c0


	//   ....[72]....
        /*0390*/ 	.word	0x0000b9d0


	//   ....[73]....
        /*0394*/ 	.word	0x0000ba70


	//   ....[74]....
        /*0398*/ 	.word	0x0000baf0


	//   ....[75]....
        /*039c*/ 	.word	0x0000bb70


	//   ....[76]....
        /*03a0*/ 	.word	0x0000bc30


	//   ....[77]....
        /*03a4*/ 	.word	0x0000bcb0


	//   ....[78]....
        /*03a8*/ 	.word	0x0000bd40


	//   ....[79]....
        /*03ac*/ 	.word	0x0000bdd0


	//   ....[80]....
        /*03b0*/ 	.word	0x0000be60


	//   ....[81]....
        /*03b4*/ 	.word	0x0000bfe0


	//   ....[82]....
        /*03b8*/ 	.word	0x0000c050


	//   ....[83]....
        /*03bc*/ 	.word	0x0000c0d0


	//   ....[84]....
        /*03c0*/ 	.word	0x0000c160


	//   ....[85]....
        /*03c4*/ 	.word	0x0000c210


	//   ....[86]....
        /*03c8*/ 	.word	0x0000c290


	//   ....[87]....
        /*03cc*/ 	.word	0x0000c310


	//   ....[88]....
        /*03d0*/ 	.word	0x0000c3a0


	//   ....[89]....
        /*03d4*/ 	.word	0x0000c420


	//   ....[90]....
        /*03d8*/ 	.word	0x0000c530


	//   ....[91]....
        /*03dc*/ 	.word	0x0000c5d0


	//   ....[92]....
        /*03e0*/ 	.word	0x0000c650


	//   ....[93]....
        /*03e4*/ 	.word	0x0000c6d0


	//   ....[94]....
        /*03e8*/ 	.word	0x0000c790


	//   ....[95]....
        /*03ec*/ 	.word	0x0000c810


	//   ....[96]....
        /*03f0*/ 	.word	0x0000c8a0


	//   ....[97]....
        /*03f4*/ 	.word	0x0000c930


	//   ....[98]....
        /*03f8*/ 	.word	0x0000c9c0


	//   ....[99]....
        /*03fc*/ 	.word	0x0000cb40


	//----- nvinfo : EIATTR_VRC_CTA_INIT_COUNT
	.align		4
.L_127:
        /*0400*/ 	.byte	0x02, 0x4a
	.zero		1
	.zero		1


	//----- nvinfo : EIATTR_EXIT_INSTR_OFFSETS
	.align		4
        /*0404*/ 	.byte	0x04, 0x1c
        /*0406*/ 	.short	(.L_129 - .L_128)


	//   ....[0]....
.L_128:
        /*0408*/ 	.word	0x00005580


	//   ....[1]....
        /*040c*/ 	.word	0x000055b0


	//   ....[2]....
        /*0410*/ 	.word	0x0000b460


	//   ....[3]....
        /*0414*/ 	.word	0x0000b480


	//----- nvinfo : EIATTR_MAX_THREADS
	.align		4
.L_129:
        /*0418*/ 	.byte	0x04, 0x05
        /*041a*/ 	.short	(.L_131 - .L_130)
.L_130:
        /*041c*/ 	.word	0x00000080
        /*0420*/ 	.word	0x00000001
        /*0424*/ 	.word	0x00000001


	//----- nvinfo : EIATTR_CRS_STACK_SIZE
	.align		4
.L_131:
        /*0428*/ 	.byte	0x04, 0x1e
        /*042a*/ 	.short	(.L_133 - .L_132)
.L_132:
        /*042c*/ 	.word	0x00000000


	//----- nvinfo : EIATTR_CBANK_PARAM_SIZE
	.align		4
.L_133:
        /*0430*/ 	.byte	0x03, 0x19
        /*0432*/ 	.short	0x0038


	//----- nvinfo : EIATTR_PARAM_CBANK
	.align		4
        /*0434*/ 	.byte	0x04, 0x0a
        /*0436*/ 	.short	(.L_135 - .L_134)
	.align		4
.L_134:
        /*0438*/ 	.word	index@(.nv.constant0._ZN3cub18CUB_300001_SM_10006detail4scan16DeviceScanKernelINS2_10policy_hubIhhhy7ComposeE10Policy1000EPhS8_NS0_13ScanTileStateIhLb1EEES5_NS0_8NullTypeEyhLb0ESB_EEvT0_T1_T2_iT3_T4_T5_)
        /*043c*/ 	.short	0x0380
        /*043e*/ 	.short	0x0038


	//----- nvinfo : EIATTR_SW_WAR
	.align		4
.L_135:
        /*0440*/ 	.byte	0x04, 0x36
        /*0442*/ 	.short	(.L_137 - .L_136)
.L_136:
        /*0444*/ 	.word	0x00000008
.L_137:


//--------------------- .nv.info._ZN3cub18CUB_300001_SM_10006detail4scan20DeviceScanInitKernelINS0_13ScanTileStateIhLb1EEEEEvT_i --------------------------
	.section	.nv.info._ZN3cub18CUB_300001_SM_10006detail4scan20DeviceScanInitKernelINS0_13ScanTileStateIhLb1EEEEEvT_i,"",@"SHT_CUDA_INFO"
	.sectionflags	@""
	.align	4


	//----- nvinfo : EIATTR_CUDA_API_VERSION
	.align		4
        /*0000*/ 	.byte	0x04, 0x37
        /*0002*/ 	.short	(.L_139 - .L_138)
.L_138:
        /*0004*/ 	.word	0x00000082


	//----- nvinfo : EIATTR_KPARAM_INFO
	.align		4
.L_139:
        /*0008*/ 	.byte	0x04, 0x17
        /*000a*/ 	.short	(.L_141 - .L_140)
.L_140:
        /*000c*/ 	.word	0x00000000
        /*0010*/ 	.short	0x0001
        /*0012*/ 	.short	0x0008
        /*0014*/ 	.byte	0x00, 0xf0, 0x11, 0x00


	//----- nvinfo : EIATTR_KPARAM_INFO
	.align		4
.L_141:
        /*0018*/ 	.byte	0x04, 0x17
        /*001a*/ 	.short	(.L_143 - .L_142)
.L_142:
        /*001c*/ 	.word	0x00000000
        /*0020*/ 	.short	0x0000
        /*0022*/ 	.short	0x0000
        /*0024*/ 	.byte	0x00, 0xf0, 0x21, 0x00


	//----- nvinfo : EIATTR_SPARSE_MMA_MASK
	.align		4
.L_143:
        /*0028*/ 	.byte	0x03, 0x50
        /*002a*/ 	.short	0x0000


	//----- nvinfo : EIATTR_MAXREG_COUNT
	.align		4
        /*002c*/ 	.byte	0x03, 0x1b
        /*002e*/ 	.short	0x00ff


	//----- nvinfo : EIATTR_MERCURY_ISA_VERSION
	.align		4
        /*0030*/ 	.byte	0x03, 0x5f
        /*0032*/ 	.short	0x0101


	//----- nvinfo : EIATTR_VRC_CTA_INIT_COUNT
	.align		4
        /*0034*/ 	.byte	0x02, 0x4a
	.zero		1
	.zero		1


	//----- nvinfo : EIATTR_EXIT_INSTR_OFFSETS
	.align		4
        /*0038*/ 	.byte	0x04, 0x1c
        /*003a*/ 	.short	(.L_145 - .L_144)


	//   ....[0]....
.L_144:
        /*003c*/ 	.word	0x000000e0


	//   ....[1]....
        /*0040*/ 	.word	0x00000120


	//----- nvinfo : EIATTR_CBANK_PARAM_SIZE
	.align		4
.L_145:
        /*0044*/ 	.byte	0x03, 0x19
        /*0046*/ 	.short	0x000c


	//----- nvinfo : EIATTR_PARAM_CBANK
	.align		4
        /*0048*/ 	.byte	0x04, 0x0a
        /*004a*/ 	.short	(.L_147 - .L_146)
	.align		4
.L_146:
        /*004c*/ 	.word	index@(.nv.constant0._ZN3cub18CUB_300001_SM_10006detail4scan20DeviceScanInitKernelINS0_13ScanTileStateIhLb1EEEEEvT_i)
        /*0050*/ 	.short	0x0380
        /*0052*/ 	.short	0x000c


	//----- nvinfo : EIATTR_SW_WAR
	.align		4
.L_147:
        /*0054*/ 	.byte	0x04, 0x36
        /*0056*/ 	.short	(.L_149 - .L_148)
.L_148:
        /*0058*/ 	.word	0x00000008
.L_149:


//--------------------- .nv.info._ZN3cub18CUB_300001_SM_10006detail6select23DeviceSelectSweepKernelINS2_10policy_hubI5tokenNS0_8NullTypeElLb0ELNS0_10SelectImplE2EE10Policy1000EPS5_PS6_SA_PmNS0_13ScanTileStateIiLb1EEE8IsIgnoreS6_iNS2_19streaming_context_tIlLb1EEELS7_2EEEvT0_T1_T2_T3_T4_T5_T6_T7_iT8_NS1_7vsmem_tE --------------------------
	.section	.nv.info._ZN3cub18CUB_300001_SM_10006detail6select23DeviceSelectSweepKernelINS2_10policy_hubI5tokenNS0_8NullTypeElLb0ELNS0_10SelectImplE2EE10Policy1000EPS5_PS6_SA_PmNS0_13ScanTileStateIiLb1EEE8IsIgnoreS6_iNS2_19streaming_context_tIlLb1EEELS7_2EEEvT0_T1_T2_T3_T4_T5_T6_T7_iT8_NS1_7vsmem_tE,"",@"SHT_CUDA_INFO"
	.sectionflags	@""
	.align	4


	//----- nvinfo : EIATTR_CUDA_API_VERSION
	.align		4
        /*0000*/ 	.byte	0x04, 0x37
        /*0002*/ 	.short	(.L_151 - .L_150)
.L_150:
        /*0004*/ 	.word	0x00000082


	//----- nvinfo : EIATTR_KPARAM_INFO
	.align		4
.L_151:
        /*0008*/ 	.byte	0x04, 0x17
        /*000a*/ 	.short	(.L_153 - .L_152)
.L_152:
        /*000c*/ 	.word	0x00000000
        /*0010*/ 	.short	0x000a
        /*0012*/ 	.short	0x0060
        /*0014*/ 	.byte	0x00, 0xf0, 0x21, 0x00


	//----- nvinfo : EIATTR_KPARAM_INFO
	.align		4
.L_153:
        /*0018*/ 	.byte	0x04, 0x17
        /*001a*/ 	.short	(.L_155 - .L_154)
.L_154:
        /*001c*/ 	.word	0x00000000
        /*0020*/ 	.short	0x0009
        /*0022*/ 	.short	0x0038
        /*0024*/ 	.byte	0x00, 0xf0, 0xa1, 0x00


	//----- nvinfo : EIATTR_KPARAM_INFO
	.align		4
.L_155:
        /*0028*/ 	.byte	0x04, 0x17
        /*002a*/ 	.short	(.L_157 - .L_156)
.L_156:
        /*002c*/ 	.word	0x00000000
        /*0030*/ 	.short	0x0008
        /*0032*/ 	.short	0x0030
        /*0034*/ 	.byte	0x00, 0xf0, 0x11, 0x00


	//----- nvinfo : EIATTR_KPARAM_INFO
	.align		4
.L_157:
        /*0038*/ 	.byte	0x04, 0x17
        /*003a*/ 	.short	(.L_159 - .L_158)
.L_158:
        /*003c*/ 	.word	0x00000000
        /*0040*/ 	.short	0x0007
        /*0042*/ 	.short	0x002c
        /*0044*/ 	.byte	0x00, 0xf0, 0x11, 0x00


	//----- nvinfo : EIATTR_KPARAM_INFO
	.align		4
.L_159:
        /*0048*/ 	.byte	0x04, 0x17
        /*004a*/ 	.short	(.L_161 - .L_160)
.L_160:
        /*004c*/ 	.word	0x00000000
        /*0050*/ 	.short	0x0006
        /*0052*/ 	.short	0x0029
        /*0054*/ 	.byte	0x00, 0xf0, 0x05, 0x00


	//----- nvinfo : EIATTR_KPARAM_INFO
	.align		4
.L_161:
        /*0058*/ 	.byte	0x04, 0x17
        /*005a*/ 	.short	(.L_163 - .L_162)
.L_162:
        /*005c*/ 	.word	0x00000000
        /*0060*/ 	.short	0x0005
        /*0062*/ 	.short	0x0028
        /*0064*/ 	.byte	0x00, 0xf0, 0x05, 0x00


	//----- nvinfo : EIATTR_KPARAM_INFO
	.align		4
.L_163:
        /*0068*/ 	.byte	0x04, 0x17
        /*006a*/ 	.short	(.L_165 - .L_164)
.L_164:
        /*006c*/ 	.word	0x00000000
        /*0070*/ 	.short	0x0004
        /*0072*/ 	.short	0x0020
        /*0074*/ 	.byte	0x00, 0xf0, 0x21, 0x00


	//----- nvinfo : EIATTR_KPARAM_INFO
	.align		4
.L_165:
        /*0078*/ 	.byte	0x04, 0x17
        /*007a*/ 	.short	(.L_167 - .L_166)
.L_166:
        /*007c*/ 	.word	0x00000000
        /*0080*/ 	.short	0x0003
        /*0082*/ 	.short	0x0018
        /*0084*/ 	.byte	0x00, 0xf5, 0x21, 0x00


	//----- nvinfo : EIATTR_KPARAM_INFO
	.align		4
.L_167:
        /*0088*/ 	.byte	0x04, 0x17
        /*008a*/ 	.short	(.L_169 - .L_168)
.L_168:
        /*008c*/ 	.word	0x00000000
        /*0090*/ 	.short	0x0002
        /*0092*/ 	.short	0x0010
        /*0094*/ 	.byte	0x00, 0xf5, 0x21, 0x00


	//----- nvinfo : EIATTR_KPARAM_INFO
	.align		4
.L_169:
        /*0098*/ 	.byte	0x04, 0x17
        /*009a*/ 	.short	(.L_171 - .L_170)
.L_170:
        /*009c*/ 	.word	0x00000000
        /*00a0*/ 	.short	0x0001
        /*00a2*/ 	.short	0x0008
        /*00a4*/ 	.byte	0x00, 0xf5, 0x21, 0x00


	//----- nvinfo : EIATTR_KPARAM_INFO
	.align		4
.L_171:
        /*00a8*/ 	.byte	0x04, 0x17
        /*00aa*/ 	.short	(.L_173 - .L_172)
.L_172:
        /*00ac*/ 	.word	0x00000000
        /*00b0*/ 	.short	0x0000
        /*00b2*/ 	.short	0x0000
        /*00b4*/ 	.byte	0x00, 0xf5, 0x21, 0x00


	//----- nvinfo : EIATTR_SPARSE_MMA_MASK
	.align		4
.L_173:
        /*00b8*/ 	.byte	0x03, 0x50
        /*00ba*/ 	.short	0x0000


	//----- nvinfo : EIATTR_MAXREG_COUNT
	.align		4
        /*00bc*/ 	.byte	0x03, 0x1b
        /*00be*/ 	.short	0x00ff


	//----- nvinfo : EIATTR_NUM_BARRIERS
	.align		4
        /*00c0*/ 	.byte	0x02, 0x4c
        /*00c2*/ 	.byte	0x01
	.zero		1


	//----- nvinfo : EIATTR_MERCURY_ISA_VERSION
	.align		4
        /*00c4*/ 	.byte	0x03, 0x5f
        /*00c6*/ 	.short	0x0101


	//----- nvinfo : EIATTR_UNUSED_LOAD_BYTE_OFFSET
	.align		4
        /*00c8*/ 	.byte	0x04, 0x44
        /*00ca*/ 	.short	(.L_175 - .L_174)


	//   ....[0]....
.L_174:
        /*00cc*/ 	.word	0x00006df0
        /*00d0*/ 	.word	0x0000fff0


	//----- nvinfo : EIATTR_COOP_GROUP_MASK_REGIDS
	.align		4
.L_175:
        /*00d4*/ 	.byte	0x04, 0x29
        /*00d6*/ 	.short	(.L_177 - .L_176)


	//   ....[0]....
.L_176:
        /*00d8*/ 	.word	0xffffffff


	//   ....[1]....
        /*00dc*/ 	.word	0xffffffff


	//   ....[2]....
        /*00e0*/ 	.word	0xffffffff


	//   ....[3]....
        /*00e4*/ 	.word	0xffffffff


	//   ....[4]....
        /*00e8*/ 	.word	0xffffffff


	//   ....[5]....
        /*00ec*/ 	.word	0xffffffff


	//   ....[6]....
        /*00f0*/ 	.word	0xffffffff


	//   ....[7]....
        /*00f4*/ 	.word	0xffffffff


	//   ....[8]....
        /*00f8*/ 	.word	0xffffffff


	//   ....[9]....
        /*00fc*/ 	.word	0xffffffff


	//   ....[10]....
        /*0100*/ 	.word	0xffffffff


	//   ....[11]....
        /*0104*/ 	.word	0xffffffff


	//   ....[12]....
        /*0108*/ 	.word	0xffffffff


	//   ....[13]....
        /*010c*/ 	.word	0xffffffff


	//   ....[14]....
        /*0110*/ 	.word	0xffffffff


	//   ....[15]....
        /*0114*/ 	.word	0xffffffff


	//   ....[16]....
        /*0118*/ 	.word	0xffffffff


	//   ....[17]....
        /*011c*/ 	.word	0xffffffff


	//   ....[18]....
        /*0120*/ 	.word	0xffffffff


	//   ....[19]....
        /*0124*/ 	.word	0xffffffff


	//   ....[20]....
        /*0128*/ 	.word	0xffffffff


	//   ....[21]....
        /*012c*/ 	.word	0xffffffff


	//   ....[22]....
        /*0130*/ 	.word	0xffffffff


	//   ....[23]....
        /*0134*/ 	.word	0xffffffff


	//   ....[24]....
        /*0138*/ 	.word	0xffffffff


	//   ....[25]....
        /*013c*/ 	.word	0xffffffff


	//   ....[26]....
        /*0140*/ 	.word	0xffffffff


	//   ....[27]....
        /*0144*/ 	.word	0xffffffff


	//   ....[28]....
        /*0148*/ 	.word	0xffffffff


	//   ....[29]....
        /*014c*/ 	.word	0xffffffff


	//   ....[30]....
        /*0150*/ 	.word	0xffffffff


	//   ....[31]....
        /*0154*/ 	.word	0xffffffff


	//   ....[32]....
        /*0158*/ 	.word	0xffffffff


	//   ....[33]....
        /*015c*/ 	.word	0xffffffff


	//   ....[34]....
        /*0160*/ 	.word	0xffffffff


	//   ....[35]....
        /*0164*/ 	.word	0xffffffff


	//   ....[36]....
        /*0168*/ 	.word	0xffffffff


	//   ....[37]....
        /*016c*/ 	.word	0xffffffff


	//   ....[38]....
        /*0170*/ 	.word	0xffffffff


	//   ....[39]....
        /*0174*/ 	.word	0xffffffff


	//   ....[40]....
        /*0178*/ 	.word	0xffffffff


	//   ....[41]....
        /*017c*/ 	.word	0xffffffff


	//   ....[42]....
        /*0180*/ 	.word	0xffffffff


	//   ....[43]....
        /*0184*/ 	.word	0xffffffff


	//   ....[44]....
        /*0188*/ 	.word	0xffffffff


	//   ....[45]....
        /*018c*/ 	.word	0xffffffff


	//   ....[46]....
        /*0190*/ 	.word	0xffffffff


	//   ....[47]....
        /*0194*/ 	.word	0xffffffff


	//   ....[48]....
        /*0198*/ 	.word	0xffffffff


	//   ....[49]....
        /*019c*/ 	.word	0xffffffff


	//   ....[50]....
        /*01a0*/ 	.word	0xffffffff


	//   ....[51]....
        /*01a4*/ 	.word	0xffffffff


	//   ....[52]....
        /*01a8*/ 	.word	0xffffffff


	//   ....[53]....
        /*01ac*/ 	.word	0xffffffff


	//   ....[54]....
        /*01b0*/ 	.word	0xffffffff


	//   ....[55]....
        /*01b4*/ 	.word	0xffffffff


	//   ....[56]....
        /*01b8*/ 	.word	0x05000019


	//   ....[57]....
        /*01bc*/ 	.word	0x05000019


	//   ....[58]....
        /*01c0*/ 	.word	0x05000019


	//   ....[59]....
        /*01c4*/ 	.word	0x05000019


	//   ....[60]....
        /*01c8*/ 	.word	0x05000019


	//   ....[61]....
        /*01cc*/ 	.word	0x05000019


	//   ....[62]....
        /*01d0*/ 	.word	0x05000019


	//   ....[63]....
        /*01d4*/ 	.word	0x05000019


	//   ....[64]....
        /*01d8*/ 	.word	0x05000019


	//   ....[65]....
        /*01dc*/ 	.word	0x05000019


	//   ....[66]....
        /*01e0*/ 	.word	0x05000019


	//   ....[67]....
        /*01e4*/ 	.word	0x05000019


	//   ....[68]....
        /*01e8*/ 	.word	0x05000019


	//   ....[69]....
        /*01ec*/ 	.word	0x05000019


	//   ....[70]....
        /*01f0*/ 	.word	0x05000019


	//   ....[71]....
        /*01f4*/ 	.word	0x05000019


	//   ....[72]....
        /*01f8*/ 	.word	0x05000019


	//   ....[73]....
        /*01fc*/ 	.word	0x05000019


	//   ....[74]....
        /*0200*/ 	.word	0x05000019


	//   ....[75]....
        /*0204*/ 	.word	0x05000019


	//   ....[76]....
        /*0208*/ 	.word	0x05000019


	//   ....[77]....
        /*020c*/ 	.word	0x05000019


	//   ....[78]....
        /*0210*/ 	.word	0x05000019


	//   ....[79]....
        /*0214*/ 	.word	0x05000019


	//   ....[80]....
        /*0218*/ 	.word	0x05000019


	//   ....[81]....
        /*021c*/ 	.word	0x05000019


	//   ....[82]....
        /*0220*/ 	.word	0x05000019


	//   ....[83]....
        /*0224*/ 	.word	0x05000019


	//   ....[84]....
        /*0228*/ 	.word	0x05000019


	//   ....[85]....
        /*022c*/ 	.word	0x05000019


	//   ....[86]....
        /*0230*/ 	.word	0x05000019


	//   ....[87]....
        /*0234*/ 	.word	0x05000019


	//   ....[88]....
        /*0238*/ 	.word	0x05000019


	//   ....[89]....
        /*023c*/ 	.word	0x05000019


	//   ....[90]....
        /*0240*/ 	.word	0x05000019


	//   ....[91]....
        /*0244*/ 	.word	0x05000019


	//----- nvinfo : EIATTR_COOP_GROUP_INSTR_OFFSETS
	.align		4
.L_177:
        /*0248*/ 	.byte	0x04, 0x28
        /*024a*/ 	.short	(.L_179 - .L_178)


	//   ....[0]....
.L_178:
        /*024c*/ 	.word	0x00000540


	//   ....[1]....
        /*0250*/ 	.word	0x00000570


	//   ....[2]....
        /*0254*/ 	.word	0x00000590


	//   ....[3]....
        /*0258*/ 	.word	0x000005e0


	//   ....[4]....
        /*025c*/ 	.word	0x00000620


	//   ....[5]....
        /*0260*/ 	.word	0x00001f20


	//   ....[6]....
        /*0264*/ 	.word	0x00001f50


	//   ....[7]....
        /*0268*/ 	.word	0x00001f80


	//   ....[8]....
        /*026c*/ 	.word	0x00001fa0


	//   ....[9]....
        /*0270*/ 	.word	0x00001ff0


	//   ....[10]....
        /*0274*/ 	.word	0x00002370


	//   ....[11]....
        /*0278*/ 	.word	0x00002430


	//   ....[12]....
        /*027c*/ 	.word	0x00002490


	//   ....[13]....
        /*0280*/ 	.word	0x00002500


	//   ....[14]....
        /*0284*/ 	.word	0x00002550


	//   ....[15]....
        /*0288*/ 	.word	0x000025b0


	//   ....[16]....
        /*028c*/ 	.word	0x000025f0


	//   ....[17]....
        /*0290*/ 	.word	0x00002640


	//   ....[18]....
        /*0294*/ 	.word	0x00002660


	//   ....[19]....
        /*0298*/ 	.word	0x00002750


	//   ....[20]....
        /*029c*/ 	.word	0x00002810


	//   ....[21]....
        /*02a0*/ 	.word	0x00002870


	//   ....[22]....
        /*02a4*/ 	.word	0x000028b0


	//   ....[23]....
        /*02a8*/ 	.word	0x00002900


	//   ....[24]....
        /*02ac*/ 	.word	0x00002950


	//   ....[25]....
        /*02b0*/ 	.word	0x00002990


	//   ....[26]....
        /*02b4*/ 	.word	0x000029d0


	//   ....[27]....
        /*02b8*/ 	.word	0x00002a10


	//   ....[28]....
        /*02bc*/ 	.word	0x00004560


	//   ....[29]....
        /*02c0*/ 	.word	0x00004590


	//   ....[30]....
        /*02c4*/ 	.word	0x000045b0


	//   ....[31]....
        /*02c8*/ 	.word	0x000045d0


	//   ....[32]....
        /*02cc*/ 	.word	0x00004600


	//   ....[33]....
        /*02d0*/ 	.word	0x00006070


	//   ....[34]....
        /*02d4*/ 	.word	0x00006090


	//   ....[35]....
        /*02d8*/ 	.word	0x000060b0


	//   ....[36]....
        /*02dc*/ 	.word	0x000060d0


	//   ....[37]....
        /*02e0*/ 	.word	0x00006110


	//   ....[38]....
        /*02e4*/ 	.word	0x00006490


	//   ....[39]....
        /*02e8*/ 	.word	0x00006550


	//   ....[40]....
        /*02ec*/ 	.word	0x000065b0


	//   ....[41]....
        /*02f0*/ 	.word	0x00006640


	//   ....[42]....
        /*02f4*/ 	.word	0x000066b0


	//   ....[43]....
        /*02f8*/ 	.word	0x000066f0


	//   ....[44]....
        /*02fc*/ 	.word	0x00006730


	//   ....[45]....
        /*0300*/ 	.word	0x00006770


	//   ....[46]....
        /*0304*/ 	.word	0x00006780


	//   ....[47]....
        /*0308*/ 	.word	0x00006860


	//   ....[48]....
        /*030c*/ 	.word	0x00006930


	//   ....[49]....
        /*0310*/ 	.word	0x00006980


	//   ....[50]....
        /*0314*/ 	.word	0x000069e0


	//   ....[51]....
        /*0318*/ 	.word	0x00006a40


	//   ....[52]....
        /*031c*/ 	.word	0x00006a80


	//   ....[53]....
        /*0320*/ 	.word	0x00006ac0


	//   ....[54]....
        /*0324*/ 	.word	0x00006b00


	//   ....[55]....
        /*0328*/ 	.word	0x00006b10


	//   ....[56]....
        /*032c*/ 	.word	0x00008420


	//   ....[57]....
        /*0330*/ 	.word	0x000084a0


	//   ....[58]....
        /*0334*/ 	.word	0x00008540


	//   ....[59]....
        /*0338*/ 	.word	0x00008610


	//   ....[60]....
        /*033c*/ 	.word	0x000086b0


	//   ....[61]....
        /*0340*/ 	.word	0x00008760


	//   ....[62]....
        /*0344*/ 	.word	0x000087e0


	//   ....[63]....
        /*0348*/ 	.word	0x00008860


	//   ....[64]....
        /*034c*/ 	.word	0x00008890


	//   ....[65]....
        /*0350*/ 	.word	0x00008950


	//   ....[66]....
        /*0354*/ 	.word	0x000089d0


	//   ....[67]....
        /*0358*/ 	.word	0x00008a50


	//   ....[68]....
        /*035c*/ 	.word	0x00008b30


	//   ....[69]....
        /*0360*/ 	.word	0x00008be0


	//   ....[70]....
        /*0364*/ 	.word	0x00008c60


	//   ....[71]....
        /*0368*/ 	.word	0x00008ce0


	//   ....[72]....
        /*036c*/ 	.word	0x00008d60


	//   ....[73]....
        /*0370*/ 	.word	0x00008d90


	//   ....[74]....
        /*0374*/ 	.word	0x00008e20


	//   ....[75]....
        /*0378*/ 	.word	0x00008ea0


	//   ....[76]....
        /*037c*/ 	.word	0x00008f30


	//   ....[77]....
        /*0380*/ 	.word	0x00009040


	//   ....[78]....
        /*0384*/ 	.word	0x000090c0


	//   ....[79]....
        /*0388*/ 	.word	0x00009140


	//   ....[80]....
        /*038c*/ 	.word	0x000091c0


	//   ....[81]....
        /*0390*/ 	.word	0x00009240


	//   ....[82]....
        /*0394*/ 	.word	0x00009270


	//   ....[83]....
        /*0398*/ 	.word	0x00009340


	//   ....[84]....
        /*039c*/ 	.word	0x000093c0


	//   ....[85]....
        /*03a0*/ 	.word	0x00009440


	//   ....[86]....
        /*03a4*/ 	.word	0x00009500


	//   ....[87]....
        /*03a8*/ 	.word	0x00009590


	//   ....[88]....
        /*03ac*/ 	.word	0x00009600


	//   ....[89]....
        /*03b0*/ 	.word	0x00009680


	//   ....[90]....
        /*03b4*/ 	.word	0x00009700


	//   ....[91]....
        /*03b8*/ 	.word	0x00009760


	//----- nvinfo : EIATTR_VRC_CTA_INIT_COUNT
	.align		4
.L_179:
        /*03bc*/ 	.byte	0x02, 0x4a
	.zero		1
	.zero		1


	//----- nvinfo : EIATTR_EXIT_INSTR_OFFSETS
	.align		4
        /*03c0*/ 	.byte	0x04, 0x1c
        /*03c2*/ 	.short	(.L_181 - .L_180)


	//   ....[0]....
.L_180:
        /*03c4*/ 	.word	0x00001a80


	//   ....[1]....
        /*03c8*/ 	.word	0x00003f60


	//   ....[2]....
        /*03cc*/ 	.word	0x00008240


	//   ....[3]....
        /*03d0*/ 	.word	0x00008320


	//   ....[4]....
        /*03d4*/ 	.word	0x000083d0


	//----- nvinfo : EIATTR_MAX_THREADS
	.align		4
.L_181:
        /*03d8*/ 	.byte	0x04, 0x05
        /*03da*/ 	.short	(.L_183 - .L_182)
.L_182:
        /*03dc*/ 	.word	0x00000080
        /*03e0*/ 	.word	0x00000001
        /*03e4*/ 	.word	0x00000001


	//----- nvinfo : EIATTR_CRS_STACK_SIZE
	.align		4
.L_183:
        /*03e8*/ 	.byte	0x04, 0x1e
        /*03ea*/ 	.short	(.L_185 - .L_184)
.L_184:
        /*03ec*/ 	.word	0x00000000


	//----- nvinfo : EIATTR_CBANK_PARAM_SIZE
	.align		4
.L_185:
        /*03f0*/ 	.byte	0x03, 0x19
        /*03f2*/ 	.short	0x0068


	//----- nvinfo : EIATTR_PARAM_CBANK
	.align		4
        /*03f4*/ 	.byte	0x04, 0x0a
        /*03f6*/ 	.short	(.L_187 - .L_186)
	.align		4
.L_186:
        /*03f8*/ 	.word	index@(.nv.constant0._ZN3cub18CUB_300001_SM_10006detail6select23DeviceSelectSweepKernelINS2_10policy_hubI5tokenNS0_8NullTypeElLb0ELNS0_10SelectImplE2EE10Policy1000EPS5_PS6_SA_PmNS0_13ScanTileStateIiLb1EEE8IsIgnoreS6_iNS2_19streaming_context_tIlLb1EEELS7_2EEEvT0_T1_T2_T3_T4_T5_T6_T7_iT8_NS1_7vsmem_tE)
        /*03fc*/ 	.short	0x0380
        /*03fe*/ 	.short	0x0068


	//----- nvinfo : EIATTR_SW_WAR
	.align		4
.L_187:
        /*0400*/ 	.byte	0x04, 0x36
        /*0402*/ 	.short	(.L_189 - .L_188)
.L_188:
        /*0404*/ 	.word	0x00000008
.L_189:


//--------------------- .nv.info._ZN3cub18CUB_300001_SM_10006detail6select23DeviceSelectSweepKernelINS2_10policy_hubIjNS0_8NullTypeElLb0ELNS0_10SelectImplE2EE10Policy1000EPjPS5_S9_PmNS0_13ScanTileStateIiLb1EEE11IsProducingS5_iNS2_19streaming_context_tIlLb1EEELS6_2EEEvT0_T1_T2_T3_T4_T5_T6_T7_iT8_NS1_7vsmem_tE --------------------------
	.section	.nv.info._ZN3cub18CUB_300001_SM_10006detail6select23DeviceSelectSweepKernelINS2_10policy_hubIjNS0_8NullTypeElLb0ELNS0_10SelectImplE2EE10Policy1000EPjPS5_S9_PmNS0_13ScanTileStateIiLb1EEE11IsProducingS5_iNS2_19streaming_context_tIlLb1EEELS6_2EEEvT0_T1_T2_T3_T4_T5_T6_T7_iT8_NS1_7vsmem_tE,"",@"SHT_CUDA_INFO"
	.sectionflags	@""
	.align	4


	//----- nvinfo : EIATTR_CUDA_API_VERSION
	.align		4
        /*0000*/ 	.byte	0x04, 0x37
        /*0002*/ 	.short	(.L_191 - .L_190)
.L_190:
        /*0004*/ 	.word	0x00000082


	//----- nvinfo : EIATTR_KPARAM_INFO
	.align		4
.L_191:
        /*0008*/ 	.byte	0x04, 0x17
        /*000a*/ 	.short	(.L_193 - .L_192)
.L_192:
        /*000c*/ 	.word	0x00000000
        /*0010*/ 	.short	0x000a
        /*0012*/ 	.short	0x0088
        /*0014*/ 	.byte	0x00, 0xf0, 0x21, 0x00


	//----- nvinfo : EIATTR_KPARAM_INFO
	.align		4
.L_193:
        /*0018*/ 	.byte	0x04, 0x17
        /*001a*/ 	.short	(.L_195 - .L_194)
.L_194:
        /*001c*/ 	.word	0x00000000
        /*0020*/ 	.short	0x0009
        /*0022*/ 	.short	0x0060
        /*0024*/ 	.byte	0x00, 0xf0, 0xa1, 0x00


	//----- nvinfo : EIATTR_KPARAM_INFO
	.align		4
.L_195:
        /*0028*/ 	.byte	0x04, 0x17
        /*002a*/ 	.short	(.L_197 - .L_196)
.L_196:
        /*002c*/ 	.word	0x00000000
        /*0030*/ 	.short	0x0008
        /*0032*/ 	.short	0x0058
        /*0034*/ 	.byte	0x00, 0xf0, 0x11, 0x00


	//----- nvinfo : EIATTR_KPARAM_INFO
	.align		4
.L_197:
        /*0038*/ 	.byte	0x04, 0x17
        /*003a*/ 	.short	(.L_199 - .L_198)
.L_198:
        /*003c*/ 	.word	0x00000000
        /*0040*/ 	.short	0x0007
        /*0042*/ 	.short	0x0054
        /*0044*/ 	.byte	0x00, 0xf0, 0x11, 0x00


	//----- nvinfo : EIATTR_KPARAM_INFO
	.align		4
.L_199:
        /*0048*/ 	.byte	0x04, 0x17
        /*004a*/ 	.short	(.L_201 - .L_200)
.L_200:
        /*004c*/ 	.word	0x00000000
        /*0050*/ 	.short	0x0006
        /*0052*/ 	.short	0x0050
        /*0054*/ 	.byte	0x00, 0xf0, 0x05, 0x00


	//----- nvinfo : EIATTR_KPARAM_INFO
	.align		4
.L_201:
        /*0058*/ 	.byte	0x04, 0x17
        /*005a*/ 	.short	(.L_203 - .L_202)
.L_202:
        /*005c*/ 	.word	0x00000000
        /*0060*/ 	.short	0x0005
        /*0062*/ 	.short	0x0028
        /*0064*/ 	.byte	0x00, 0xf0, 0xa1, 0x00


	//----- nvinfo : EIATTR_KPARAM_INFO
	.align		4
.L_203:
        /*0068*/ 	.byte	0x04, 0x17
        /*006a*/ 	.short	(.L_205 - .L_204)
.L_204:
        /*006c*/ 	.word	0x00000000
        /*0070*/ 	.short	0x0004
        /*0072*/ 	.short	0x0020
        /*0074*/ 	.byte	0x00, 0xf0, 0x21, 0x00


	//----- nvinfo : EIATTR_KPARAM_INFO
	.align		4
.L_205:
        /*0078*/ 	.byte	0x04, 0x17
        /*007a*/ 	.short	(.L_207 - .L_206)
.L_206:
        /*007c*/ 	.word	0x00000000
        /*0080*/ 	.short	0x0003
        /*0082*/ 	.short	0x0018
        /*0084*/ 	.byte	0x00, 0xf5, 0x21, 0x00


	//----- nvinfo : EIATTR_KPARAM_INFO
	.align		4
.L_207:
        /*0088*/ 	.byte	0x04, 0x17
        /*008a*/ 	.short	(.L_209 - .L_208)
.L_208:
        /*008c*/ 	.word	0x00000000
        /*0090*/ 	.short	0x0002
        /*0092*/ 	.short	0x0010
        /*0094*/ 	.byte	0x00, 0xf5, 0x21, 0x00


	//----- nvinfo : EIATTR_KPARAM_INFO
	.align		4
.L_209:
        /*0098*/ 	.byte	0x04, 0x17
        /*009a*/ 	.short	(.L_211 - .L_210)
.L_210:
        /*009c*/ 	.word	0x00000000
        /*00a0*/ 	.short	0x0001
        /*00a2*/ 	.short	0x0008
        /*00a4*/ 	.byte	0x00, 0xf5, 0x21, 0x00


	//----- nvinfo : EIATTR_KPARAM_INFO
	.align		4
.L_211:
        /*00a8*/ 	.byte	0x04, 0x17
        /*00aa*/ 	.short	(.L_213 - .L_212)
.L_212:
        /*00ac*/ 	.word	0x00000000
        /*00b0*/ 	.short	0x0000
        /*00b2*/ 	.short	0x0000
        /*00b4*/ 	.byte	0x00, 0xf5, 0x21, 0x00


	//----- nvinfo : EIATTR_SPARSE_MMA_MASK
	.align		4
.L_213:
        /*00b8*/ 	.byte	0x03, 0x50
        /*00ba*/ 	.short	0x0000


	//----- nvinfo : EIATTR_MAXREG_COUNT
	.align		4
        /*00bc*/ 	.byte	0x03, 0x1b
        /*00be*/ 	.short	0x0060


	//----- nvinfo : EIATTR_NUM_BARRIERS
	.align		4
        /*00c0*/ 	.byte	0x02, 0x4c
        /*00c2*/ 	.byte	0x01
	.zero		1


	//----- nvinfo : EIATTR_MERCURY_ISA_VERSION
	.align		4
        /*00c4*/ 	.byte	0x03, 0x5f
        /*00c6*/ 	.short	0x0101


	//----- nvinfo : EIATTR_UNUSED_LOAD_BYTE_OFFSET
	.align		4
        /*00c8*/ 	.byte	0x04, 0x44
        /*00ca*/ 	.short	(.L_215 - .L_214)


	//   ....[0]....
.L_214:
        /*00cc*/ 	.word	0x00004580
        /*00d0*/ 	.word	0x00000fff


	//   ....[1]....
        /*00d4*/ 	.word	0x0000be50
        /*00d8*/ 	.word	0x00000fff


	//   ....[2]....
        /*00dc*/ 	.word	0x00014c00
        /*00e0*/ 	.word	0x00000fff


	//   ....[3]....
        /*00e4*/ 	.word	0x0001cd30
        /*00e8*/ 	.word	0x00000fff


	//   ....[4]....
        /*00ec*/ 	.word	0x0001da70
        /*00f0*/ 	.word	0x0000fff0


	//----- nvinfo : EIATTR_COOP_GROUP_MASK_REGIDS
	.align		4
.L_215:
        /*00f4*/ 	.byte	0x04, 0x29
        /*00f6*/ 	.short	(.L_217 - .L_216)


	//   ....[0]....
.L_216:
        /*00f8*/ 	.word	0xffffffff


	//   ....[1]....
        /*00fc*/ 	.word	0xffffffff


	//   ....[2]....
        /*0100*/ 	.word	0xffffffff


	//   ....[3]....
        /*0104*/ 	.word	0xffffffff


	//   ....[4]....
        /*0108*/ 	.word	0xffffffff


	//   ....[5]....
        /*010c*/ 	.word	0xffffffff


	//   ....[6]....
        /*0110*/ 	.word	0xffffffff


	//   ....[7]....
        /*0114*/ 	.word	0xffffffff


	//   ....[8]....
        /*0118*/ 	.word	0xffffffff


	//   ....[9]....
        /*011c*/ 	.word	0xffffffff


	//   ....[10]....
        /*0120*/ 	.word	0xffffffff


	//   ....[11]....
        /*0124*/ 	.word	0xffffffff


	//   ....[12]....
        /*0128*/ 	.word	0xffffffff


	//   ....[13]....
        /*012c*/ 	.word	0xffffffff


	//   ....[14]....
        /*0130*/ 	.word	0xffffffff


	//   ....[15]....
        /*0134*/ 	.word	0xffffffff


	//   ....[16]....
        /*0138*/ 	.word	0xffffffff


	//   ....[17]....
        /*013c*/ 	.word	0xffffffff


	//   ....[18]....
        /*0140*/ 	.word	0xffffffff


	//   ....[19]....
        /*0144*/ 	.word	0xffffffff


	//   ....[20]....
        /*0148*/ 	.word	0xffffffff


	//   ....[21]....
        /*014c*/ 	.word	0xffffffff


	//   ....[22]....
        /*0150*/ 	.word	0xffffffff


	//   ....[23]....
        /*0154*/ 	.word	0xffffffff


	//   ....[24]....
        /*0158*/ 	.word	0xffffffff


	//   ....[25]....
        /*015c*/ 	.word	0xffffffff


	//   ....[26]....
        /*0160*/ 	.word	0xffffffff


	//   ....[27]....
        /*0164*/ 	.word	0xffffffff


	//   ....[28]....
        /*0168*/ 	.word	0xffffffff


	//   ....[29]....
        /*016c*/ 	.word	0xffffffff


	//   ....[30]....
        /*0170*/ 	.word	0xffffffff


	//   ....[31]....
        /*0174*/ 	.word	0xffffffff


	//   ....[32]....
        /*0178*/ 	.word	0xffffffff


	//   ....[33]....
        /*017c*/ 	.word	0xffffffff


	//   ....[34]....
        /*0180*/ 	.word	0xffffffff


	//   ....[35]....
        /*0184*/ 	.word	0xffffffff


	//   ....[36]....
        /*0188*/ 	.word	0xffffffff


	//   ....[37]....
        /*018c*/ 	.word	0xffffffff


	//   ....[38]....
        /*0190*/ 	.word	0xffffffff


	//   ....[39]....
        /*0194*/ 	.word	0xffffffff


	//   ....[40]....
        /*0198*/ 	.word	0xffffffff


	//   ....[41]....
        /*019c*/ 	.word	0xffffffff


	//   ....[42]....
        /*01a0*/ 	.word	0xffffffff


	//   ....[43]....
        /*01a4*/ 	.word	0xffffffff


	//   ....[44]....
        /*01a8*/ 	.word	0xffffffff


	//   ....[45]....
        /*01ac*/ 	.word	0xffffffff


	//   ....[46]....
        /*01b0*/ 	.word	0xffffffff


	//   ....[47]....
        /*01b4*/ 	.word	0xffffffff


	//   ....[48]....
        /*01b8*/ 	.word	0xffffffff


	//   ....[49]....
        /*01bc*/ 	.word	0xffffffff


	//   ....[50]....
        /*01c0*/ 	.word	0xffffffff


	//   ....[51]....
        /*01c4*/ 	.word	0xffffffff


	//   ....[52]....
        /*01c8*/ 	.word	0xffffffff


	//   ....[53]....
        /*01cc*/ 	.word	0xffffffff


	//   ....[54]....
        /*01d0*/ 	.word	0xffffffff


	//   ....[55]....
        /*01d4*/ 	.word	0xffffffff


	//   ....[56]....
        /*01d8*/ 	.word	0xffffffff


	//   ....[57]....
        /*01dc*/ 	.word	0xffffffff


	//   ....[58]....
        /*01e0*/ 	.word	0xffffffff


	//   ....[59]....
        /*01e4*/ 	.word	0xffffffff


	//   ....[60]....
        /*01e8*/ 	.word	0x05000018


	//   ....[61]....
        /*01ec*/ 	.word	0x05000018


	//   ....[62]....
        /*01f0*/ 	.word	0x05000018


	//   ....[63]....
        /*01f4*/ 	.word	0x05000018


	//   ....[64]....
        /*01f8*/ 	.word	0x05000018


	//   ....[65]....
        /*01fc*/ 	.word	0x05000018


	//   ....[66]....
        /*0200*/ 	.word	0x05000018


	//   ....[67]....
        /*0204*/ 	.word	0x05000018


	//   ....[68]....
        /*0208*/ 	.word	0x05000018


	//   ....[69]....
        /*020c*/ 	.word	0x05000018


	//   ....[70]....
        /*0210*/ 	.word	0x05000018


	//   ....[71]....
        /*0214*/ 	.word	0x05000018


	//   ....[72]....
        /*0218*/ 	.word	0x05000018


	//   ....[73]....
        /*021c*/ 	.word	0x05000018


	//   ....[74]....
        /*0220*/ 	.word	0x05000018


	//   ....[75]....
        /*0224*/ 	.word	0x05000018


	//   ....[76]....
        /*0228*/ 	.word	0x05000018


	//   ....[77]....
        /*022c*/ 	.word	0x05000018


	//   ....[78]....
        /*0230*/ 	.word	0x05000018


	//   ....[79]....
        /*0234*/ 	.word	0x05000018


	//   ....[80]....
        /*0238*/ 	.word	0x05000018


	//   ....[81]....
        /*023c*/ 	.word	0x05000018


	//   ....[82]....
        /*0240*/ 	.word	0x05000018


	//   ....[83]....
        /*0244*/ 	.word	0x05000018


	//   ....[84]....
        /*0248*/ 	.word	0x05000018


	//   ....[85]....
        /*024c*/ 	.word	0x05000018


	//   ....[86]....
        /*0250*/ 	.word	0x05000018


	//   ....[87]....
        /*0254*/ 	.word	0x05000018


	//   ....[88]....
        /*0258*/ 	.word	0x05000018


	//   ....[89]....
        /*025c*/ 	.word	0x05000018


	//   ....[90]....
        /*0260*/ 	.word	0x05000018


	//   ....[91]....
        /*0264*/ 	.word	0x05000018


	//   ....[92]....
        /*0268*/ 	.word	0x05000018


	//   ....[93]....
        /*026c*/ 	.word	0x05000018


	//   ....[94]....
        /*0270*/ 	.word	0x05000018


	//   ....[95]....
        /*0274*/ 	.word	0x05000018


	//----- nvinfo : EIATTR_COOP_GROUP_INSTR_OFFSETS
	.align		4
.L_217:
        /*0278*/ 	.byte	0x04, 0x28
        /*027a*/ 	.short	(.L_219 - .L_218)


	//   ....[0]....
.L_218:
        /*027c*/ 	.word	0x00000520


	//   ....[1]....
        /*0280*/ 	.word	0x00004140


	//   ....[2]....
        /*0284*/ 	.word	0x00004160


	//   ....[3]....
        /*0288*/ 	.word	0x00004180


	//   ....[4]....
        /*028c*/ 	.word	0x000041a0


	//   ....[5]....
        /*0290*/ 	.word	0x000041d0


	//   ....[6]....
        /*0294*/ 	.word	0x00007e70


	//   ....[7]....
        /*0298*/ 	.word	0x0000ba50


	//   ....[8]....
        /*029c*/ 	.word	0x0000ba70


	//   ....[9]....
        /*02a0*/ 	.word	0x0000ba90


	//   ....[10]....
        /*02a4*/ 	.word	0x0000bab0


	//   ....[11]....
        /*02a8*/ 	.word	0x0000bad0


	//   ....[12]....
        /*02ac*/ 	.word	0x0000c020


	//   ....[13]....
        /*02b0*/ 	.word	0x0000c1f0


	//   ....[14]....
        /*02b4*/ 	.word	0x0000c250


	//   ....[15]....
        /*02b8*/ 	.word	0x0000c2e0


	//   ....[16]....
        /*02bc*/ 	.word	0x0000c330


	//   ....[17]....
        /*02c0*/ 	.word	0x0000c370


	//   ....[18]....
        /*02c4*/ 	.word	0x0000c3c0


	//   ....[19]....
        /*02c8*/ 	.word	0x0000c420


	//   ....[20]....
        /*02cc*/ 	.word	0x0000c460


	//   ....[21]....
        /*02d0*/ 	.word	0x0000c520


	//   ....[22]....
        /*02d4*/ 	.word	0x0000c6f0


	//   ....[23]....
        /*02d8*/ 	.word	0x0000c740


	//   ....[24]....
        /*02dc*/ 	.word	0x0000c7a0


	//   ....[25]....
        /*02e0*/ 	.word	0x0000c7f0


	//   ....[26]....
        /*02e4*/ 	.word	0x0000c830


	//   ....[27]....
        /*02e8*/ 	.word	0x0000c870


	//   ....[28]....
        /*02ec*/ 	.word	0x0000c8b0


	//   ....[29]....
        /*02f0*/ 	.word	0x0000c8f0


	//   ....[30]....
        /*02f4*/ 	.word	0x00010760


	//   ....[31]....
        /*02f8*/ 	.word	0x000148f0


	//   ....[32]....
        /*02fc*/ 	.word	0x00014910


	//   ....[33]....
        /*0300*/ 	.word	0x00014930


	//   ....[34]....
        /*0304*/ 	.word	0x00014950


	//   ....[35]....
        /*0308*/ 	.word	0x00014970


	//   ....[36]....
        /*030c*/ 	.word	0x00018870


	//   ....[37]....
        /*0310*/ 	.word	0x0001c9e0


	//   ....[38]....
        /*0314*/ 	.word	0x0001ca00


	//   ....[39]....
        /*0318*/ 	.word	0x0001ca20


	//   ....[40]....
        /*031c*/ 	.word	0x0001ca40


	//   ....[41]....
        /*0320*/ 	.word	0x0001ca60


	//   ....[42]....
        /*0324*/ 	.word	0x0001cf80


	//   ....[43]....
        /*0328*/ 	.word	0x0001d150


	//   ....[44]....
        /*032c*/ 	.word	0x0001d1b0


	//   ....[45]....
        /*0330*/ 	.word	0x0001d240


	//   ....[46]....
        /*0334*/ 	.word	0x0001d290


	//   ....[47]....
        /*0338*/ 	.word	0x0001d2e0


	//   ....[48]....
        /*033c*/ 	.word	0x0001d320


	//   ....[49]....
        /*0340*/ 	.word	0x0001d360


	//   ....[50]....
        /*0344*/ 	.word	0x0001d390


	//   ....[51]....
        /*0348*/ 	.word	0x0001d480


	//   ....[52]....
        /*034c*/ 	.word	0x0001d650


	//   ....[53]....
        /*0350*/ 	.word	0x0001d6a0


	//   ....[54]....
        /*0354*/ 	.word	0x0001d700


	//   ....[55]....
        /*0358*/ 	.word	0x0001d750


	//   ....[56]....
        /*035c*/ 	.word	0x0001d790


	//   ....[57]....
        /*0360*/ 	.word	0x0001d7d0


	//   ....[58]....
        /*0364*/ 	.word	0x0001d810


	//   ....[59]....
        /*0368*/ 	.word	0x0001d850


	//   ....[60]....
        /*036c*/ 	.word	0x00021380


	//   ....[61]....
        /*0370*/ 	.word	0x00021400


	//   ....[62]....
        /*0374*/ 	.word	0x00021480


	//   ....[63]....
        /*0378*/ 	.word	0x00021570


	//   ....[64]....
        /*037c*/ 	.word	0x000215f0


	//   ....[65]....
        /*0380*/ 	.word	0x00021670


	//   ....[66]....
        /*0384*/ 	.word	0x00021710


	//   ....[67]....
        /*0388*/ 	.word	0x000217d0


	//   ....[68]....
        /*038c*/ 	.word	0x00021840


	//   ....[69]....
        /*0390*/ 	.word	0x000218b0


	//   ....[70]....
        /*0394*/ 	.word	0x00021930


	//   ....[71]....
        /*0398*/ 	.word	0x000219b0


	//   ....[72]....
        /*039c*/ 	.word	0x00021a70


	//   ....[73]....
        /*03a0*/ 	.word	0x00021af0


	//   ....[74]....
        /*03a4*/ 	.word	0x00021b70


	//   ....[75]....
        /*03a8*/ 	.word	0x00021bf0


	//   ....[76]....
        /*03ac*/ 	.word	0x00021c70


	//   ....[77]....
        /*03b0*/ 	.word	0x00021ce0


	//   ....[78]....
        /*03b4*/ 	.word	0x00021d50


	//   ....[79]....
        /*03b8*/ 	.word	0x00021dd0


	//   ....[80]....
        /*03bc*/ 	.word	0x00021e70


	//   ....[81]....
        /*03c0*/ 	.word	0x00021f40


	//   ....[82]....
        /*03c4*/ 	.word	0x00021fc0


	//   ....[83]....
        /*03c8*/ 	.word	0x00022050


	//   ....[84]....
        /*03cc*/ 	.word	0x000220c0


	//   ....[85]....
        /*03d0*/ 	.word	0x00022130


	//   ....[86]....
        /*03d4*/ 	.word	0x000221b0


	//   ....[87]....
        /*03d8*/ 	.word	0x00022240


	//   ....[88]....
        /*03dc*/ 	.word	0x000222c0


	//   ....[89]....
        /*03e0*/ 	.word	0x00022340


	//   ....[90]....
        /*03e4*/ 	.word	0x000223f0


	//   ....[91]....
        /*03e8*/ 	.word	0x00022460


	//   ....[92]....
        /*03ec*/ 	.word	0x000224d0


	//   ....[93]....
        /*03f0*/ 	.word	0x00022540


	//   ....[94]....
        /*03f4*/ 	.word	0x000225b0


	//   ....[95]....
        /*03f8*/ 	.word	0x00022620


	//----- nvinfo : EIATTR_VRC_CTA_INIT_COUNT
	.align		4
.L_219:
        /*03fc*/ 	.byte	0x02, 0x4a
	.zero		1
	.zero		1


	//----- nvinfo : EIATTR_EXIT_INSTR_OFFSETS
	.align		4
        /*0400*/ 	.byte	0x04, 0x1c
        /*0402*/ 	.short	(.L_221 - .L_220)


	//   ....[0]....
.L_220:
        /*0404*/ 	.word	0x00007a60


	//   ....[1]....
        /*0408*/ 	.word	0x00010080


	//   ....[2]....
        /*040c*/ 	.word	0x000211a0


	//   ....[3]....
        /*0410*/ 	.word	0x00021280


	//   ....[4]....
        /*0414*/ 	.word	0x00021330


	//----- nvinfo : EIATTR_MAX_THREADS
	.align		4
.L_221:
        /*0418*/ 	.byte	0x04, 0x05
        /*041a*/ 	.short	(.L_223 - .L_222)
.L_222:
        /*041c*/ 	.word	0x00000260
        /*0420*/ 	.word	0x00000001
        /*0424*/ 	.word	0x00000001


	//----- nvinfo : EIATTR_CRS_STACK_SIZE
	.align		4
.L_223:
        /*0428*/ 	.byte	0x04, 0x1e
        /*042a*/ 	.short	(.L_225 - .L_224)
.L_224:
        /*042c*/ 	.word	0x00000000


	//----- nvinfo : EIATTR_CBANK_PARAM_SIZE
	.align		4
.L_225:
        /*0430*/ 	.byte	0x03, 0x19
        /*0432*/ 	.short	0x0090


	//----- nvinfo : EIATTR_PARAM_CBANK
	.align		4
        /*0434*/ 	.byte	0x04, 0x0a
        /*0436*/ 	.short	(.L_227 - .L_226)
	.align		4
.L_226:
        /*0438*/ 	.word	index@(.nv.constant0._ZN3cub18CUB_300001_SM_10006detail6select23DeviceSelectSweepKernelINS2_10policy_hubIjNS0_8NullTypeElLb0ELNS0_10SelectImplE2EE10Policy1000EPjPS5_S9_PmNS0_13ScanTileStateIiLb1EEE11IsProducingS5_iNS2_19streaming_context_tIlLb1EEELS6_2EEEvT0_T1_T2_T3_T4_T5_T6_T7_iT8_NS1_7vsmem_tE)
        /*043c*/ 	.short	0x0380
        /*043e*/ 	.short	0x0090


	//----- nvinfo : EIATTR_SW_WAR
	.align		4
.L_227:
        /*0440*/ 	.byte	0x04, 0x36
        /*0442*/ 	.short	(.L_229 - .L_228)
.L_228:
        /*0444*/ 	.word	0x00000008
.L_229:


//--------------------- .nv.info._ZN3cub18CUB_300001_SM_10006detail11EmptyKernelIvEEvv --------------------------
	.section	.nv.info._ZN3cub18CUB_300001_SM_10006detail11EmptyKernelIvEEvv,"",@"SHT_CUDA_INFO"
	.sectionflags	@""
	.align	4


	//----- nvinfo : EIATTR_CUDA_API_VERSION
	.align		4
        /*0000*/ 	.byte	0x04, 0x37
        /*0002*/ 	.short	(.L_231 - .L_230)
.L_230:
        /*0004*/ 	.word	0x00000082


	//----- nvinfo : EIATTR_SPARSE_MMA_MASK
	.align		4
.L_231:
        /*0008*/ 	.byte	0x03, 0x50
        /*000a*/ 	.short	0x0000


	//----- nvinfo : EIATTR_MAXREG_COUNT
	.align		4
        /*000c*/ 	.byte	0x03, 0x1b
        /*000e*/ 	.short	0x00ff


	//----- nvinfo : EIATTR_MERCURY_ISA_VERSION
	.align		4
        /*0010*/ 	.byte	0x03, 0x5f
        /*0012*/ 	.short	0x0101


	//----- nvinfo : EIATTR_VRC_CTA_INIT_COUNT
	.align		4
        /*0014*/ 	.byte	0x02, 0x4a
	.zero		1
	.zero		1


	//----- nvinfo : EIATTR_EXIT_INSTR_OFFSETS
	.align		4
        /*0018*/ 	.byte	0x04, 0x1c
        /*001a*/ 	.short	(.L_233 - .L_232)


	//   ....[0]....
.L_232:
        /*001c*/ 	.word	0x00000010


	//----- nvinfo : EIATTR_SW_WAR
	.align		4
.L_233:
        /*0020*/ 	.byte	0x04, 0x36
        /*0022*/ 	.short	(.L_235 - .L_234)
.L_234:
        /*0024*/ 	.word	0x00000008
.L_235:


//--------------------- .nv.info._Z15to_token_kernelPhS_S_PjP5tokenm --------------------------
	.section	.nv.info._Z15to_token_kernelPhS_S_PjP5tokenm,"",@"SHT_CUDA_INFO"
	.sectionflags	@""
	.align	4


	//----- nvinfo : EIATTR_CUDA_API_VERSION
	.align		4
        /*0000*/ 	.byte	0x04, 0x37
        /*0002*/ 	.short	(.L_237 - .L_236)
.L_236:
        /*0004*/ 	.word	0x00000082


	//----- nvinfo : EIATTR_KPARAM_INFO
	.align		4
.L_237:
        /*0008*/ 	.byte	0x04, 0x17
        /*000a*/ 	.short	(.L_239 - .L_238)
.L_238:
        /*000c*/ 	.word	0x00000000
        /*0010*/ 	.short	0x0005
        /*0012*/ 	.short	0x0028
        /*0014*/ 	.byte	0x00, 0xf0, 0x21, 0x00


	//----- nvinfo : EIATTR_KPARAM_INFO
	.align		4
.L_239:
        /*0018*/ 	.byte	0x04, 0x17
        /*001a*/ 	.short	(.L_241 - .L_240)
.L_240:
        /*001c*/ 	.word	0x00000000
        /*0020*/ 	.short	0x0004
        /*0022*/ 	.short	0x0020
        /*0024*/ 	.byte	0x00, 0xf5, 0x21, 0x00


	//----- nvinfo : EIATTR_KPARAM_INFO
	.align		4
.L_241:
        /*0028*/ 	.byte	0x04, 0x17
        /*002a*/ 	.short	(.L_243 - .L_242)
.L_242:
        /*002c*/ 	.word	0x00000000
        /*0030*/ 	.short	0x0003
        /*0032*/ 	.short	0x0018
        /*0034*/ 	.byte	0x00, 0xf5, 0x21, 0x00


	//----- nvinfo : EIATTR_KPARAM_INFO
	.align		4
.L_243:
        /*0038*/ 	.byte	0x04, 0x17
        /*003a*/ 	.short	(.L_245 - .L_244)
.L_244:
        /*003c*/ 	.word	0x00000000
        /*0040*/ 	.short	0x0002
        /*0042*/ 	.short	0x0010
        /*0044*/ 	.byte	0x00, 0xf5, 0x21, 0x00


	//----- nvinfo : EIATTR_KPARAM_INFO
	.align		4
.L_245:
        /*0048*/ 	.byte	0x04, 0x17
        /*004a*/ 	.short	(.L_247 - .L_246)
.L_246:
        /*004c*/ 	.word	0x00000000
        /*0050*/ 	.short	0x0001
        /*0052*/ 	.short	0x0008
        /*0054*/ 	.byte	0x00, 0xf5, 0x21, 0x00


	//----- nvinfo : EIATTR_KPARAM_INFO
	.align		4
.L_247:
        /*0058*/ 	.byte	0x04, 0x17
        /*005a*/ 	.short	(.L_249 - .L_248)
.L_248:
        /*005c*/ 	.word	0x00000000
        /*0060*/ 	.short	0x0000
        /*0062*/ 	.short	0x0000
        /*0064*/ 	.byte	0x00, 0xf5, 0x21, 0x00


	//----- nvinfo : EIATTR_SPARSE_MMA_MASK
	.align		4
.L_249:
        /*0068*/ 	.byte	0x03, 0x50
        /*006a*/ 	.short	0x0000


	//----- nvinfo : EIATTR_MAXREG_COUNT
	.align		4
        /*006c*/ 	.byte	0x03, 0x1b
        /*006e*/ 	.short	0x00ff


	//----- nvinfo : EIATTR_MERCURY_ISA_VERSION
	.align		4
        /*0070*/ 	.byte	0x03, 0x5f
        /*0072*/ 	.short	0x0101


	//----- nvinfo : EIATTR_VRC_CTA_INIT_COUNT
	.align		4
        /*0074*/ 	.byte	0x02, 0x4a
	.zero		1
	.zero		1


	//----- nvinfo : EIATTR_EXIT_INSTR_OFFSETS
	.align		4
        /*0078*/ 	.byte	0x04, 0x1c
        /*007a*/ 	.short	(.L_251 - .L_250)


	//   ....[0]....
.L_250:
        /*007c*/ 	.word	0x00000080


	//   ....[1]....
        /*0080*/ 	.word	0x00000340


	//----- nvinfo : EIATTR_CBANK_PARAM_SIZE
	.align		4
.L_251:
        /*0084*/ 	.byte	0x03, 0x19
        /*0086*/ 	.short	0x0030


	//----- nvinfo : EIATTR_PARAM_CBANK
	.align		4
        /*0088*/ 	.byte	0x04, 0x0a
        /*008a*/ 	.short	(.L_253 - .L_252)
	.align		4
.L_252:
        /*008c*/ 	.word	index@(.nv.constant0._Z15to_token_kernelPhS_S_PjP5tokenm)
        /*0090*/ 	.short	0x0380
        /*0092*/ 	.short	0x0030


	//----- nvinfo : EIATTR_SW_WAR
	.align		4
.L_253:
        /*0094*/ 	.byte	0x04, 0x36
        /*0096*/ 	.short	(.L_255 - .L_254)
.L_254:
        /*0098*/ 	.word	0x00000008
.L_255:


//--------------------- .nv.info._Z14to_padf_kernelPhS_S_Pjm --------------------------
	.section	.nv.info._Z14to_padf_kernelPhS_S_Pjm,"",@"SHT_CUDA_INFO"
	.sectionflags	@""
	.align	4


	//----- nvinfo : EIATTR_CUDA_API_VERSION
	.align		4
        /*0000*/ 	.byte	0x04, 0x37
        /*0002*/ 	.short	(.L_257 - .L_256)
.L_256:
        /*0004*/ 	.word	0x00000082


	//----- nvinfo : EIATTR_KPARAM_INFO
	.align		4
.L_257:
        /*0008*/ 	.byte	0x04, 0x17
        /*000a*/ 	.short	(.L_259 - .L_258)
.L_258:
        /*000c*/ 	.word	0x00000000
        /*0010*/ 	.short	0x0004
        /*0012*/ 	.short	0x0020
        /*0014*/ 	.byte	0x00, 0xf0, 0x21, 0x00


	//----- nvinfo : EIATTR_KPARAM_INFO
	.align		4
.L_259:
        /*0018*/ 	.byte	0x04, 0x17
        /*001a*/ 	.short	(.L_261 - .L_260)
.L_260:
        /*001c*/ 	.word	0x00000000
        /*0020*/ 	.short	0x0003
        /*0022*/ 	.short	0x0018
        /*0024*/ 	.byte	0x00, 0xf5, 0x21, 0x00


	//----- nvinfo : EIATTR_KPARAM_INFO
	.align		4
.L_261:
        /*0028*/ 	.byte	0x04, 0x17
        /*002a*/ 	.short	(.L_263 - .L_262)
.L_262:
        /*002c*/ 	.word	0x00000000
        /*0030*/ 	.short	0x0002
        /*0032*/ 	.short	0x0010
        /*0034*/ 	.byte	0x00, 0xf5, 0x21, 0x00


	//----- nvinfo : EIATTR_KPARAM_INFO
	.align		4
.L_263:
        /*0038*/ 	.byte	0x04, 0x17
        /*003a*/ 	.short	(.L_265 - .L_264)
.L_264:
        /*003c*/ 	.word	0x00000000
        /*0040*/ 	.short	0x0001
        /*0042*/ 	.short	0x0008
        /*0044*/ 	.byte	0x00, 0xf5, 0x21, 0x00


	//----- nvinfo : EIATTR_KPARAM_INFO
	.align		4
.L_265:
        /*0048*/ 	.byte	0x04, 0x17
        /*004a*/ 	.short	(.L_267 - .L_266)
.L_266:
        /*004c*/ 	.word	0x00000000
        /*0050*/ 	.short	0x0000
        /*0052*/ 	.short	0x0000
        /*0054*/ 	.byte	0x00, 0xf5, 0x21, 0x00


	//----- nvinfo : EIATTR_SPARSE_MMA_MASK
	.align		4
.L_267:
        /*0058*/ 	.byte	0x03, 0x50
        /*005a*/ 	.short	0x0000


	//----- nvinfo : EIATTR_MAXREG_COUNT
	.align		4
        /*005c*/ 	.byte	0x03, 0x1b
        /*005e*/ 	.short	0x00ff


	//----- nvinfo : EIATTR_MERCURY_ISA_VERSION
	.align		4
        /*0060*/ 	.byte	0x03, 0x5f
        /*0062*/ 	.short	0x0101


	//----- nvinfo : EIATTR_VRC_CTA_INIT_COUNT
	.align		4
        /*0064*/ 	.byte	0x02, 0x4a
	.zero		1
	.zero		1


	//----- nvinfo : EIATTR_EXIT_INSTR_OFFSETS
	.align		4
        /*0068*/ 	.byte	0x04, 0x1c
        /*006a*/ 	.short	(.L_269 - .L_268)


	//   ....[0]....
.L_268:
        /*006c*/ 	.word	0x00000080


	//   ....[1]....
        /*0070*/ 	.word	0x00000180


	//----- nvinfo : EIATTR_CBANK_PARAM_SIZE
	.align		4
.L_269:
        /*0074*/ 	.byte	0x03, 0x19
        /*0076*/ 	.short	0x0028


	//----- nvinfo : EIATTR_PARAM_CBANK
	.align		4
        /*0078*/ 	.byte	0x04, 0x0a
        /*007a*/ 	.short	(.L_271 - .L_270)
	.align		4
.L_270:
        /*007c*/ 	.word	index@(.nv.constant0._Z14to_padf_kernelPhS_S_Pjm)
        /*0080*/ 	.short	0x0380
        /*0082*/ 	.short	0x0028


	//----- nvinfo : EIATTR_SW_WAR
	.align		4
.L_271:
        /*0084*/ 	.byte	0x04, 0x36
        /*0086*/ 	.short	(.L_273 - .L_272)
.L_272:
        /*0088*/ 	.word	0x00000008
.L_273:


//--------------------- .nv.callgraph             --------------------------
	.section	.nv.callgraph,"",@"SHT_CUDA_CALLGRAPH"
	.align	4
	.sectionentsize	8
	.align		4
        /*0000*/ 	.word	0x00000000
	.align		4
        /*0004*/ 	.word	0xffffffff
	.align		4
        /*0008*/ 	.word	0x00000000
	.align		4
        /*000c*/ 	.word	0xfffffffe
	.align		4
        /*0010*/ 	.word	0x00000000
	.align		4
        /*0014*/ 	.word	0xfffffffd
	.align		4
        /*0018*/ 	.word	0x00000000
	.align		4
        /*001c*/ 	.word	0xfffffffc


//--------------------- .nv.constant4             --------------------------
	.section	.nv.constant4,"a",@progbits
	.align	8
	.align		8
.nv.constant4:
        /*0000*/ 	.dword	_ZN34_INTERNAL_5ba813bc_4_k_cu_0ccc9cfe4cuda3std3__45__cpo5beginE
	.align		8
        /*0008*/ 	.dword	_ZN34_INTERNAL_5ba813bc_4_k_cu_0ccc9cfe4cuda3std3__45__cpo3endE
	.align		8
        /*0010*/ 	.dword	_ZN34_INTERNAL_5ba813bc_4_k_cu_0ccc9cfe4cuda3std3__45__cpo6cbeginE
	.align		8
        /*0018*/ 	.dword	_ZN34_INTERNAL_5ba813bc_4_k_cu_0ccc9cfe4cuda3std3__45__cpo4cendE
	.align		8
        /*0020*/ 	.dword	_ZN34_INTERNAL_5ba813bc_4_k_cu_0ccc9cfe4cuda3std3__45__cpo6rbeginE
	.align		8
        /*0028*/ 	.dword	_ZN34_INTERNAL_5ba813bc_4_k_cu_0ccc9cfe4cuda3std3__45__cpo4rendE
	.align		8
        /*0030*/ 	.dword	_ZN34_INTERNAL_5ba813bc_4_k_cu_0ccc9cfe4cuda3std3__45__cpo7crbeginE
	.align		8
        /*0038*/ 	.dword	_ZN34_INTERNAL_5ba813bc_4_k_cu_0ccc9cfe4cuda3std3__45__cpo5crendE
	.align		8
        /*0040*/ 	.dword	_ZN34_INTERNAL_5ba813bc_4_k_cu_0ccc9cfe4cuda3std3__436_GLOBAL__N__5ba813bc_4_k_cu_0ccc9cfe6ignoreE
	.align		8
        /*0048*/ 	.dword	_ZN34_INTERNAL_5ba813bc_4_k_cu_0ccc9cfe4cuda3std3__419piecewise_constructE
	.align		8
        /*0050*/ 	.dword	_ZN34_INTERNAL_5ba813bc_4_k_cu_0ccc9cfe4cuda3std3__48in_placeE
	.align		8
        /*0058*/ 	.dword	_ZN34_INTERNAL_5ba813bc_4_k_cu_0ccc9cfe4cuda3std3__420unreachable_sentinelE
	.align		8
        /*0060*/ 	.dword	_ZN34_INTERNAL_5ba813bc_4_k_cu_0ccc9cfe4cuda3std3__47nulloptE
	.align		8
        /*0068*/ 	.dword	_ZN34_INTERNAL_5ba813bc_4_k_cu_0ccc9cfe4cuda3std3__48unexpectE
	.align		8
        /*0070*/ 	.dword	_ZN34_INTERNAL_5ba813bc_4_k_cu_0ccc9cfe4cuda3std6ranges3__45__cpo4swapE
	.align		8
        /*0078*/ 	.dword	_ZN34_INTERNAL_5ba813bc_4_k_cu_0ccc9cfe4cuda3std6ranges3__45__cpo9iter_moveE
	.align		8
        /*0080*/ 	.dword	_ZN34_INTERNAL_5ba813bc_4_k_cu_0ccc9cfe4cuda3std6ranges3__45__cpo5beginE
	.align		8
        /*0088*/ 	.dword	_ZN34_INTERNAL_5ba813bc_4_k_cu_0ccc9cfe4cuda3std6ranges3__45__cpo3endE
	.align		8
        /*0090*/ 	.dword	_ZN34_INTERNAL_5ba813bc_4_k_cu_0ccc9cfe4cuda3std6ranges3__45__cpo6cbeginE
	.align		8
        /*0098*/ 	.dword	_ZN34_INTERNAL_5ba813bc_4_k_cu_0ccc9cfe4cuda3std6ranges3__45__cpo4cendE
	.align		8
        /*00a0*/ 	.dword	_ZN34_INTERNAL_5ba813bc_4_k_cu_0ccc9cfe4cuda3std6ranges3__45__cpo7advanceE
	.align		8
        /*00a8*/ 	.dword	_ZN34_INTERNAL_5ba813bc_4_k_cu_0ccc9cfe4cuda3std6ranges3__45__cpo9iter_swapE
	.align		8
        /*00b0*/ 	.dword	_ZN34_INTERNAL_5ba813bc_4_k_cu_0ccc9cfe4cuda3std6ranges3__45__cpo4nextE
	.align		8
        /*00b8*/ 	.dword	_ZN34_INTERNAL_5ba813bc_4_k_cu_0ccc9cfe4cuda3std6ranges3__45__cpo4prevE
	.align		8
        /*00c0*/ 	.dword	_ZN34_INTERNAL_5ba813bc_4_k_cu_0ccc9cfe4cuda3std6ranges3__45__cpo4dataE
	.align		8
        /*00c8*/ 	.dword	_ZN34_INTERNAL_5ba813bc_4_k_cu_0ccc9cfe4cuda3std6ranges3__45__cpo5cdataE
	.align		8
        /*00d0*/ 	.dword	_ZN34_INTERNAL_5ba813bc_4_k_cu_0ccc9cfe4cuda3std6ranges3__45__cpo4sizeE
	.align		8
        /*00d8*/ 	.dword	_ZN34_INTERNAL_5ba813bc_4_k_cu_0ccc9cfe4cuda3std6ranges3__45__cpo5ssizeE
	.align		8
        /*00e0*/ 	.dword	_ZN34_INTERNAL_5ba813bc_4_k_cu_0ccc9cfe4cuda3std6ranges3__45__cpo8distanceE
	.align		8
        /*00e8*/ 	.dword	_ZN34_INTERNAL_5ba813bc_4_k_cu_0ccc9cfe6thrust24THRUST_300001_SM_1000_NS6system6detail10sequential3seqE
	.align		8
        /*00f0*/ 	.dword	_ZN34_INTERNAL_5ba813bc_4_k_cu_0ccc9cfe6thrust24THRUST_300001_SM_1000_NS12placeholders2_1E
	.align		8
        /*00f8*/ 	.dword	_ZN34_INTERNAL_5ba813bc_4_k_cu_0ccc9cfe6thrust24THRUST_300001_SM_1000_NS12placeholders2_2E
	.align		8
        /*0100*/ 	.dword	_ZN34_INTERNAL_5ba813bc_4_k_cu_0ccc9cfe6thrust24THRUST_300001_SM_1000_NS12placeholders2_3E
	.align		8
        /*0108*/ 	.dword	_ZN34_INTERNAL_5ba813bc_4_k_cu_0ccc9cfe6thrust24THRUST_300001_SM_1000_NS12placeholders2_4E
	.align		8
        /*0110*/ 	.dword	_ZN34_INTERNAL_5ba813bc_4_k_cu_0ccc9cfe6thrust24THRUST_300001_SM_1000_NS12placeholders2_5E
	.align		8
        /*0118*/ 	.dword	_ZN34_INTERNAL_5ba813bc_4_k_cu_0ccc9cfe6thrust24THRUST_300001_SM_1000_NS12placeholders2_6E
	.align		8
        /*0120*/ 	.dword	_ZN34_INTERNAL_5ba813bc_4_k_cu_0ccc9cfe6thrust24THRUST_300001_SM_1000_NS12placeholders2_7E
	.align		8
        /*0128*/ 	.dword	_ZN34_INTERNAL_5ba813bc_4_k_cu_0ccc9cfe6thrust24THRUST_300001_SM_1000_NS12placeholders2_8E
	.align		8
        /*0130*/ 	.dword	_ZN34_INTERNAL_5ba813bc_4_k_cu_0ccc9cfe6thrust24THRUST_300001_SM_1000_NS12placeholders2_9E
	.align		8
        /*0138*/ 	.dword	_ZN34_INTERNAL_5ba813bc_4_k_cu_0ccc9cfe6thrust24THRUST_300001_SM_1000_NS12placeholders3_10E


//--------------------- .text._ZN3cub18CUB_300001_SM_10006detail4scan23DeviceCompactInitKernelINS0_13ScanTileStateIiLb1EEEPmEEvT_iT0_ --------------------------
	.section	.text._ZN3cub18CUB_300001_SM_10006detail4scan23DeviceCompactInitKernelINS0_13ScanTileStateIiLb1EEEPmEEvT_iT0_,"ax",@progbits
	.align	128
        .global         _ZN3cub18CUB_300001_SM_10006detail4scan23DeviceCompactInitKernelINS0_13ScanTileStateIiLb1EEEPmEEvT_iT0_
        .type           _ZN3cub18CUB_300001_SM_10006detail4scan23DeviceCompactInitKernelINS0_13ScanTileStateIiLb1EEEPmEEvT_iT0_,@function
        .size           _ZN3cub18CUB_300001_SM_10006detail4scan23DeviceCompactInitKernelINS0_13ScanTileStateIiLb1EEEPmEEvT_iT0_,(.L_x_1274 - _ZN3cub18CUB_300001_SM_10006detail4scan23DeviceCompactInitKernelINS0_13ScanTileStateIiLb1EEEPmEEvT_iT0_)
        .other          _ZN3cub18CUB_300001_SM_10006detail4scan23DeviceCompactInitKernelINS0_13ScanTileStateIiLb1EEEPmEEvT_iT0_,@"STO_CUDA_ENTRY STV_DEFAULT"
_ZN3cub18CUB_300001_SM_10006detail4scan23DeviceCompactInitKernelINS0_13ScanTileStateIiLb1EEEPmEEvT_iT0_:
.text._ZN3cub18CUB_300001_SM_10006detail4scan23DeviceCompactInitKernelINS0_13ScanTileStateIiLb1EEEPmEEvT_iT0_:
[----:B------:R-:W-:Y:S01]  /*0000*/  LDC R1, c[0x0][0x37c] ;  /* 0x0000df00ff017b82 */ /* 0x000fe20000000800 */
[----:B------:R-:W0:Y:S07]  /*0010*/  S2R R0, SR_TID.X ;  /* 0x0000000000007919 */ /* 0x000e2e0000002100 */
[----:B------:R-:W1:Y:S01]  /*0020*/  S2UR UR6, SR_CTAID.X ;  /* 0x00000000000679c3 */ /* 0x000e620000002500 */
[----:B------:R-:W2:Y:S07]  /*0030*/  LDCU UR4, c[0x0][0x388] ;  /* 0x00007100ff0477ac */ /* 0x000eae0008000800 */
[----:B------:R-:W1:Y:S01]  /*0040*/  LDC R7, c[0x0][0x360] ;  /* 0x0000d800ff077b82 */ /* 0x000e620000000800 */
[C---:B0-----:R-:W-:Y:S01]  /*0050*/  ISETP.GT.U32.AND P0, PT, R0.reuse, 0x1f, PT ;  /* 0x0000001f0000780c */ /* 0x041fe20003f04070 */
[----:B-1----:R-:W-:Y:S01]  /*0060*/  IMAD R7, R7, UR6, R0 ;  /* 0x0000000607077c24 */ /* 0x002fe2000f8e0200 */
[----:B------:R-:W-:-:S02]  /*0070*/  LOP3.LUT P2, RZ, R0, UR6, RZ, 0xfc, !PT ;  /* 0x0000000600ff7c12 */ /* 0x000fc4000f84fcff */
[----:B------:R-:W-:Y:S02]  /*0080*/  ISETP.NE.OR P0, PT, RZ, UR6, P0 ;  /* 0x00000006ff007c0c */ /* 0x000fe40008705670 */
[----:B--2---:R-:W-:Y:S01]  /*0090*/  ISETP.GE.AND P1, PT, R7, UR4, PT ;  /* 0x0000000407007c0c */ /* 0x004fe2000bf26270 */
[----:B------:R-:W0:Y:S10]  /*00a0*/  LDCU.64 UR4, c[0x0][0x358] ;  /* 0x00006b00ff0477ac */ /* 0x000e340008000a00 */
[----:B------:R-:W1:Y:S02]  /*00b0*/  @!P0 LDC.64 R4, c[0x0][0x380] ;  /* 0x0000e000ff048b82 */ /* 0x000e640000000a00 */
[----:B------:R-:W-:-:S06]  /*00c0*/  @!P1 MOV R6, 0x63 ;  /* 0x0000006300069802 */ /* 0x000fcc0000000f00 */
[----:B------:R-:W2:Y:S01]  /*00d0*/  @!P1 LDC.64 R2, c[0x0][0x380] ;  /* 0x0000e000ff029b82 */ /* 0x000ea20000000a00 */
[----:B-1----:R-:W-:-:S04]  /*00e0*/  @!P0 IMAD.WIDE.U32 R4, R0, 0x8, R4 ;  /* 0x0000000800048825 */ /* 0x002fc800078e0004 */
[----:B--2---:R-:W-:-:S04]  /*00f0*/  @!P1 IMAD.WIDE R2, R7, 0x8, R2 ;  /* 0x0000000807029825 */ /* 0x004fc800078e0202 */
[----:B------:R-:W-:-:S05]  /*0100*/  IMAD.MOV.U32 R7, RZ, RZ, RZ ;  /* 0x000000ffff077224 */ /* 0x000fca00078e00ff */
[----:B0-----:R0:W-:Y:S04]  /*0110*/  @!P1 STG.E.64 desc[UR4][R2.64+0x100], R6 ;  /* 0x0001000602009986 */ /* 0x0011e8000c101b04 */
[----:B------:R0:W-:Y:S01]  /*0120*/  @!P0 STG.E.64 desc[UR4][R4.64], RZ ;  /* 0x000000ff04008986 */ /* 0x0001e2000c101b04 */
[----:B------:R-:W-:Y:S05]  /*0130*/  @P2 EXIT ;  /* 0x000000000000294d */ /* 0x000fea0003800000 */
[----:B0-----:R-:W0:Y:S02]  /*0140*/  LDC.64 R2, c[0x0][0x390] ;  /* 0x0000e400ff027b82 */ /* 0x001e240000000a00 */
[----:B0-----:R-:W-:Y:S01]  /*0150*/  STG.E.64 desc[UR4][R2.64], RZ ;  /* 0x000000ff02007986 */ /* 0x001fe2000c101b04 */
[----:B------:R-:W-:Y:S05]  /*0160*/  EXIT ;  /* 0x000000000000794d */ /* 0x000fea0003800000 */
.L_x_0:
[----:B------:R-:W-:-:S00]  /*0170*/  BRA `(.L_x_0) ;  /* 0xfffffffc00fc7947 */ /* 0x000fc0000383ffff */
[----:B------:R-:W-:-:S00]  /*0180*/  NOP ;  /* 0x0000000000007918 */ /* 0x000fc00000000000 */
[----:B------:R-:W-:-:S00]  /*0190*/  NOP ;  /* 0x0000000000007918 */ /* 0x000fc00000000000 */
[----:B------:R-:W-:-:S00]  /*01a0*/  NOP ;  /* 0x0000000000007918 */ /* 0x000fc00000000000 */
[----:B------:R-:W-:-:S00]  /*01b0*/  NOP ;  /* 0x0000000000007918 */ /* 0x000fc00000000000 */
[----:B------:R-:W-:-:S00]  /*01c0*/  NOP ;  /* 0x0000000000007918 */ /* 0x000fc00000000000 */
[----:B------:R-:W-:-:S00]  /*01d0*/  NOP ;  /* 0x0000000000007918 */ /* 0x000fc00000000000 */
[----:B------:R-:W-:-:S00]  /*01e0*/  NOP ;  /* 0x0000000000007918 */ /* 0x000fc00000000000 */
[----:B------:R-:W-:-:S00]  /*01f0*/  NOP ;  /* 0x0000000000007918 */ /* 0x000fc00000000000 */
.L_x_1274:


//--------------------- .text._ZN3cub18CUB_300001_SM_10006detail4scan16DeviceScanKernelINS2_10policy_hubIhhhy7ComposeE10Policy1000EPhS8_NS0_13ScanTileStateIhLb1EEES5_NS0_8NullTypeEyhLb0ESB_EEvT0_T1_T2_iT3_T4_T5_ --------------------------
	.section	.text._ZN3cub18CUB_300001_SM_10006detail4scan16DeviceScanKernelINS2_10policy_hubIhhhy7ComposeE10Policy1000EPhS8_NS0_13ScanTileStateIhLb1EEES5_NS0_8NullTypeEyhLb0ESB_EEvT0_T1_T2_iT3_T4_T5_,"ax",@progbits
	.align	128
        .global         _ZN3cub18CUB_300001_SM_10006detail4scan16DeviceScanKernelINS2_10policy_hubIhhhy7ComposeE10Policy1000EPhS8_NS0_13ScanTileStateIhLb1EEES5_NS0_8NullTypeEyhLb0ESB_EEvT0_T1_T2_iT3_T4_T5_
        .type           _ZN3cub18CUB_300001_SM_10006detail4scan16DeviceScanKernelINS2_10policy_hubIhhhy7ComposeE10Policy1000EPhS8_NS0_13ScanTileStateIhLb1EEES5_NS0_8NullTypeEyhLb0ESB_EEvT0_T1_T2_iT3_T4_T5_,@function
        .size           _ZN3cub18CUB_300001_SM_10006detail4scan16DeviceScanKernelINS2_10policy_hubIhhhy7ComposeE10Policy1000EPhS8_NS0_13ScanTileStateIhLb1EEES5_NS0_8NullTypeEyhLb0ESB_EEvT0_T1_T2_iT3_T4_T5_,(.L_x_1275 - _ZN3cub18CUB_300001_SM_10006detail4scan16DeviceScanKernelINS2_10policy_hubIhhhy7ComposeE10Policy1000EPhS8_NS0_13ScanTileStateIhLb1EEES5_NS0_8NullTypeEyhLb0ESB_EEvT0_T1_T2_iT3_T4_T5_)
        .other          _ZN3cub18CUB_300001_SM_10006detail4scan16DeviceScanKernelINS2_10policy_hubIhhhy7ComposeE10Policy1000EPhS8_NS0_13ScanTileStateIhLb1EEES5_NS0_8NullTypeEyhLb0ESB_EEvT0_T1_T2_iT3_T4_T5_,@"STO_CUDA_ENTRY STV_DEFAULT"
_ZN3cub18CUB_300001_SM_10006detail4scan16DeviceScanKernelINS2_10policy_hubIhhhy7ComposeE10Policy1000EPhS8_NS0_13ScanTileStateIhLb1EEES5_NS0_8NullTypeEyhLb0ESB_EEvT0_T1_T2_iT3_T4_T5_:
.text._ZN3cub18CUB_300001_SM_10006detail4scan16DeviceScanKernelINS2_10policy_hubIhhhy7ComposeE10Policy1000EPhS8_NS0_13ScanTileStateIhLb1EEES5_NS0_8NullTypeEyhLb0ESB_EEvT0_T1_T2_iT3_T4_T5_:
[----:B------:R-:W0:Y:S08]  /*0000*/  LDC R1, c[0x0][0x37c] ;  /* 0x0000df00ff017b82 */ /* 0x000e300000000800 */
[----:B------:R-:W1:Y:S01]  /*0010*/  S2UR UR4, SR_CTAID.X ;  /* 0x00000000000479c3 */ /* 0x000e620000002500 */
[----:B------:R-:W1:Y:S01]  /*0020*/  LDCU UR5, c[0x0][0x398] ;  /* 0x00007300ff0577ac */ /* 0x000e620008000800 */
[----:B0-----:R-:W-:Y:S01]  /*0030*/  VIADD R1, R1, 0xfffffff0 ;  /* 0xfffffff001017836 */ /* 0x001fe20000000000 */
[----:B------:R-:W0:Y:S01]  /*0040*/  LDCU.64 UR8, c[0x0][0x3b0] ;  /* 0x00007600ff0877ac */ /* 0x000e220008000a00 */
[----:B------:R-:W2:Y:S01]  /*0050*/  LDCU.64 UR10, c[0x0][0x358] ;  /* 0x00006b00ff0a77ac */ /* 0x000ea20008000a00 */
[----:B-1----:R-:W-:-:S04]  /*0060*/  UIADD3 UR4, UPT, UPT, UR4, UR5, URZ ;  /* 0x0000000504047290 */ /* 0x002fc8000fffe0ff */
[----:B------:R-:W-:-:S04]  /*0070*/  UIMAD.WIDE UR12, UR4, 0xf00, URZ ;  /* 0x00000f00040c78a5 */ /* 0x000fc8000f8e02ff */
[----:B0-----:R-:W-:-:S04]  /*0080*/  UIADD3 UR7, UP0, UPT, -UR12, UR8, URZ ;  /* 0x000000080c077290 */ /* 0x001fc8000ff1e1ff */
[----:B------:R-:W-:Y:S02]  /*0090*/  UIADD3.X UR5, UPT, UPT, ~UR13, UR9, URZ, UP0, !UPT ;  /* 0x000000090d057290 */ /* 0x000fe400087fe5ff */
[----:B------:R-:W-:-:S04]  /*00a0*/  UISETP.GE.U32.AND UP0, UPT, UR7, 0xf01, UPT ;  /* 0x00000f010700788c */ /* 0x000fc8000bf06070 */
[----:B------:R-:W-:-:S09]  /*00b0*/  UISETP.GE.U32.AND.EX UP0, UPT, UR5, URZ, UPT, UP0 ;  /* 0x000000ff0500728c */ /* 0x000fd2000bf06100 */
[----:B--2---:R-:W-:Y:S05]  /*00c0*/  BRA.U !UP0, `(.L_x_1) ;  /* 0x0000005508307547 */ /* 0x004fea000b800000 */
[----:B------:R-:W0:Y:S01]  /*00d0*/  S2R R41, SR_TID.X ;  /* 0x0000000000297919 */ /* 0x000e220000002100 */
[----:B------:R-:W1:Y:S01]  /*00e0*/  LDCU.64 UR6, c[0x0][0x380] ;  /* 0x00007000ff0677ac */ /* 0x000e620008000a00 */
[C---:B0-----:R-:W-:Y:S02]  /*00f0*/  LOP3.LUT R0, R41.reuse, 0x1f, RZ, 0xc0, !PT ;  /* 0x0000001f29007812 */ /* 0x041fe400078ec0ff */
[----:B------:R-:W-:-:S05]  /*0100*/  LOP3.LUT R3, R41, 0x3e0, RZ, 0xc0, !PT ;  /* 0x000003e029037812 */ /* 0x000fca00078ec0ff */
[----:B------:R-:W-:-:S05]  /*0110*/  IMAD R0, R3, 0x1e, R0 ;  /* 0x0000001e03007824 */ /* 0x000fca00078e0200 */
[----:B------:R-:W-:-:S05]  /*0120*/  IADD3 R2, P0, PT, R0, UR12, RZ ;  /* 0x0000000c00027c10 */ /* 0x000fca000ff1e0ff */
[----:B------:R-:W-:Y:S01]  /*0130*/  IMAD.X R4, RZ, RZ, UR13, P0 ;  /* 0x0000000dff047e24 */ /* 0x000fe200080e06ff */
[----:B------:R1:W-:Y:S04]  /*0140*/  STL [R1+0x8], R2 ;  /* 0x0000080201007387 */ /* 0x0003e80000100800 */
[----:B------:R0:W-:Y:S01]  /*0150*/  STL [R1+0x4], R4 ;  /* 0x0000040401007387 */ /* 0x0001e20000100800 */
[----:B-1----:R-:W-:-:S04]  /*0160*/  IADD3 R2, P0, PT, R2, UR6, RZ ;  /* 0x0000000602027c10 */ /* 0x002fc8000ff1e0ff */
[----:B------:R-:W-:-:S05]  /*0170*/  IADD3.X R3, PT, PT, R4, UR7, RZ, P0, !PT ;  /* 0x0000000704037c10 */ /* 0x000fca00087fe4ff */
[----:B------:R-:W2:Y:S04]  /*0180*/  LDG.E.U8 R0, desc[UR10][R2.64] ;  /* 0x0000000a02007981 */ /* 0x000ea8000c1e1100 */
[----:B0-----:R-:W3:Y:S04]  /*0190*/  LDG.E.U8 R4, desc[UR10][R2.64+0x20] ;  /* 0x0000200a02047981 */ /* 0x001ee8000c1e1100 */
[----:B------:R-:W4:Y:S04]  /*01a0*/  LDG.E.U8 R6, desc[UR10][R2.64+0x40] ;  /* 0x0000400a02067981 */ /* 0x000f28000c1e1100 */
[----:B------:R-:W5:Y:S04]  /*01b0*/  LDG.E.U8 R8, desc[UR10][R2.64+0x60] ;  /* 0x0000600a02087981 */ /* 0x000f68000c1e1100 */
        /* <DEDUP_REMOVED lines=25> */
[----:B------:R-:W5:Y:S01]  /*0350*/  LDG.E.U8 R15, desc[UR10][R2.64+0x3a0] ;  /* 0x0003a00a020f7981 */ /* 0x000f62000c1e1100 */
[----:B------:R-:W0:Y:S01]  /*0360*/  S2UR UR6, SR_CgaCtaId ;  /* 0x00000000000679c3 */ /* 0x000e220000008800 */
[----:B------:R-:W-:Y:S01]  /*0370*/  SHF.R.U32.HI R23, RZ, 0x5, R41 ;  /* 0x00000005ff177819 */ /* 0x000fe20000011629 */
[----:B------:R-:W-:Y:S01]  /*0380*/  UMOV UR5, 0x400 ;  /* 0x0000040000057882 */ /* 0x000fe20000000000 */
[----:B------:R-:W1:Y:S01]  /*0390*/  S2R R16, SR_LANEID ;  /* 0x0000000000107919 */ /* 0x000e620000000000 */
[----:B------:R-:W-:Y:S01]  /*03a0*/  UISETP.NE.AND UP0, UPT, UR4, URZ, UPT ;  /* 0x000000ff0400728c */ /* 0x000fe2000bf05270 */
[----:B------:R-:W-:Y:S01]  /*03b0*/  BSSY B0, `(.L_x_2) ;  /* 0x00004b9000007945 */ /* 0x000fe20003800000 */
[----:B0-----:R-:W-:Y:S01]  /*03c0*/  ULEA UR5, UR6, UR5, 0x18 ;  /* 0x0000000506057291 */ /* 0x001fe2000f8ec0ff */
[----:B-1----:R-:W-:-:S05]  /*03d0*/  IMAD R25, R23, 0x3c0, R16 ;  /* 0x000003c017197824 */ /* 0x002fca00078e0210 */
[----:B------:R-:W-:-:S03]  /*03e0*/  VIADD R40, R25, UR5 ;  /* 0x0000000519287c36 */ /* 0x000fc60008000000 */
[----:B--2---:R0:W-:Y:S04]  /*03f0*/  STS.U8 [R25+UR5], R0 ;  /* 0x0000000019007988 */ /* 0x0041e80008000005 */
[----:B---3--:R-:W-:Y:S04]  /*0400*/  STS.U8 [R25+UR5+0x20], R4 ;  /* 0x0000200419007988 */ /* 0x008fe80008000005 */
[----:B----4-:R-:W-:Y:S01]  /*0410*/  STS.U8 [R25+UR5+0x40], R6 ;  /* 0x0000400619007988 */ /* 0x010fe20008000005 */
[----:B0-----:R-:W-:-:S03]  /*0420*/  IMAD R0, R16, 0x1d, R40 ;  /* 0x0000001d10007824 */ /* 0x001fc600078e0228 */
[----:B-----5:R-:W-:Y:S04]  /*0430*/  STS.U8 [R25+UR5+0x60], R8 ;  /* 0x0000600819007988 */ /* 0x020fe80008000005 */
[----:B------:R-:W-:Y:S04]  /*0440*/  STS.U8 [R25+UR5+0x80], R10 ;  /* 0x0000800a19007988 */ /* 0x000fe80008000005 */
        /* <DEDUP_REMOVED lines=24> */
[----:B------:R-:W-:Y:S01]  /*05d0*/  STS.U8 [R25+UR5+0x3a0], R15 ;  /* 0x0003a00f19007988 */ /* 0x000fe20008000005 */
[----:B------:R-:W-:-:S03]  /*05e0*/  NOP ;  /* 0x0000000000007918 */ /* 0x000fc60000000000 */
[----:B------:R-:W0:Y:S04]  /*05f0*/  LDS.U16 R20, [R0+0x1c] ;  /* 0x00001c0000147984 */ /* 0x000e280000000400 */
[----:B------:R-:W1:Y:S04]  /*0600*/  LDS.U16 R2, [R0] ;  /* 0x0000000000027984 */ /* 0x000e680000000400 */
[----:B------:R-:W2:Y:S04]  /*0610*/  LDS.U16 R3, [R0+0x2] ;  /* 0x0000020000037984 */ /* 0x000ea80000000400 */
[----:B------:R-:W3:Y:S04]  /*0620*/  LDS.U16 R4, [R0+0x4] ;  /* 0x0000040000047984 */ /* 0x000ee80000000400 */
[----:B------:R-:W4:Y:S04]  /*0630*/  LDS.U16 R5, [R0+0x6] ;  /* 0x0000060000057984 */ /* 0x000f280000000400 */
[----:B------:R-:W5:Y:S04]  /*0640*/  LDS.U16 R7, [R0+0x8] ;  /* 0x0000080000077984 */ /* 0x000f680000000400 */
[----:B------:R-:W5:Y:S04]  /*0650*/  LDS.U16 R34, [R0+0x10] ;  /* 0x0000100000227984 */ /* 0x000f680000000400 */
[----:B------:R-:W5:Y:S04]  /*0660*/  LDS.U16 R37, [R0+0x12] ;  /* 0x0000120000257984 */ /* 0x000f680000000400 */
[----:B------:R-:W5:Y:S04]  /*0670*/  LDS.U16 R42, [R0+0x14] ;  /* 0x00001400002a7984 */ /* 0x000f680000000400 */
[----:B------:R-:W5:Y:S04]  /*0680*/  LDS.U16 R48, [R0+0x16] ;  /* 0x0000160000307984 */ /* 0x000f680000000400 */
[----:B------:R-:W5:Y:S01]  /*0690*/  LDS.U16 R50, [R0+0x18] ;  /* 0x0000180000327984 */ /* 0x000f620000000400 */
[----:B0-----:R-:W-:-:S02]  /*06a0*/  PRMT R39, R20, 0x7771, RZ ;  /* 0x0000777114277816 */ /* 0x001fc400000000ff */
[----:B------:R-:W-:Y:S01]  /*06b0*/  PRMT R53, R20, 0x7770, RZ ;  /* 0x0000777014357816 */ /* 0x000fe200000000ff */
[----:B------:R-:W0:Y:S01]  /*06c0*/  LDS.U16 R52, [R0+0x1a] ;  /* 0x00001a0000347984 */ /* 0x000e220000000400 */
[C---:B-1----:R-:W-:Y:S02]  /*06d0*/  PRMT R24, R2.reuse, 0x7770, RZ ;  /* 0x0000777002187816 */ /* 0x042fe400000000ff */
[----:B------:R-:W-:Y:S01]  /*06e0*/  PRMT R11, R2, 0x7771, RZ ;  /* 0x00007771020b7816 */ /* 0x000fe200000000ff */
[----:B------:R-:W1:Y:S01]  /*06f0*/  LDS.U16 R17, [R0+0xa] ;  /* 0x00000a0000117984 */ /* 0x000e620000000400 */
[C---:B--2---:R-:W-:Y:S02]  /*0700*/  PRMT R12, R3.reuse, 0x7770, RZ ;  /* 0x00007770030c7816 */ /* 0x044fe400000000ff */
[----:B------:R-:W-:Y:S01]  /*0710*/  PRMT R13, R3, 0x7771, RZ ;  /* 0x00007771030d7816 */ /* 0x000fe200000000ff */
[----:B------:R-:W2:Y:S01]  /*0720*/  LDS.U16 R18, [R0+0xc] ;  /* 0x00000c0000127984 */ /* 0x000ea20000000400 */
[----:B---3--:R-:W-:-:S02]  /*0730*/  PRMT R14, R4, 0x7770, RZ ;  /* 0x00007770040e7816 */ /* 0x008fc400000000ff */
[----:B------:R-:W-:Y:S01]  /*0740*/  PRMT R15, R4, 0x7771, RZ ;  /* 0x00007771040f7816 */ /* 0x000fe200000000ff */
[----:B------:R-:W3:Y:S01]  /*0750*/  LDS.U16 R19, [R0+0xe] ;  /* 0x00000e0000137984 */ /* 0x000ee20000000400 */
[C---:B----4-:R-:W-:Y:S02]  /*0760*/  PRMT R10, R5.reuse, 0x7770, RZ ;  /* 0x00007770050a7816 */ /* 0x050fe400000000ff */
[----:B------:R-:W-:Y:S01]  /*0770*/  PRMT R9, R5, 0x7771, RZ ;  /* 0x0000777105097816 */ /* 0x000fe200000000ff */
[----:B------:R4:W-:Y:S01]  /*0780*/  STL [R1], R39 ;  /* 0x0000002701007387 */ /* 0x0009e20000100800 */
[C---:B-----5:R-:W-:Y:S02]  /*0790*/  PRMT R8, R7.reuse, 0x7770, RZ ;  /* 0x0000777007087816 */ /* 0x060fe400000000ff */
[----:B------:R-:W-:Y:S02]  /*07a0*/  PRMT R7, R7, 0x7771, RZ ;  /* 0x0000777107077816 */ /* 0x000fe400000000ff */
[----:B------:R-:W-:-:S02]  /*07b0*/  PRMT R32, R34, 0x7770, RZ ;  /* 0x0000777022207816 */ /* 0x000fc400000000ff */
[----:B------:R-:W-:Y:S02]  /*07c0*/  PRMT R34, R34, 0x7771, RZ ;  /* 0x0000777122227816 */ /* 0x000fe400000000ff */
[C---:B------:R-:W-:Y:S02]  /*07d0*/  PRMT R35, R37.reuse, 0x7770, RZ ;  /* 0x0000777025237816 */ /* 0x040fe400000000ff */
[----:B------:R-:W-:Y:S02]  /*07e0*/  PRMT R37, R37, 0x7771, RZ ;  /* 0x0000777125257816 */ /* 0x000fe400000000ff */
[C---:B------:R-:W-:Y:S02]  /*07f0*/  PRMT R38, R42.reuse, 0x7770, RZ ;  /* 0x000077702a267816 */ /* 0x040fe400000000ff */
[----:B------:R-:W-:Y:S02]  /*0800*/  PRMT R42, R42, 0x7771, RZ ;  /* 0x000077712a2a7816 */ /* 0x000fe400000000ff */
[----:B------:R-:W-:-:S02]  /*0810*/  PRMT R47, R48, 0x7770, RZ ;  /* 0x00007770302f7816 */ /* 0x000fc400000000ff */
[----:B------:R-:W-:Y:S02]  /*0820*/  PRMT R48, R48, 0x7771, RZ ;  /* 0x0000777130307816 */ /* 0x000fe400000000ff */
[C---:B------:R-:W-:Y:S02]  /*0830*/  PRMT R49, R50.reuse, 0x7770, RZ ;  /* 0x0000777032317816 */ /* 0x040fe400000000ff */
[----:B------:R-:W-:Y:S02]  /*0840*/  PRMT R50, R50, 0x7771, RZ ;  /* 0x0000777132327816 */ /* 0x000fe400000000ff */
[C---:B0-----:R-:W-:Y:S02]  /*0850*/  PRMT R51, R52.reuse, 0x7770, RZ ;  /* 0x0000777034337816 */ /* 0x041fe400000000ff */
[----:B------:R-:W-:Y:S02]  /*0860*/  PRMT R52, R52, 0x7771, RZ ;  /* 0x0000777134347816 */ /* 0x000fe400000000ff */
[----:B-1----:R-:W-:-:S02]  /*0870*/  PRMT R6, R17, 0x7770, RZ ;  /* 0x0000777011067816 */ /* 0x002fc400000000ff */
[----:B------:R-:W-:Y:S02]  /*0880*/  PRMT R5, R17, 0x7771, RZ ;  /* 0x0000777111057816 */ /* 0x000fe400000000ff */
[C---:B--2---:R-:W-:Y:S02]  /*0890*/  PRMT R4, R18.reuse, 0x7770, RZ ;  /* 0x0000777012047816 */ /* 0x044fe400000000ff */
[----:B------:R-:W-:Y:S02]  /*08a0*/  PRMT R3, R18, 0x7771, RZ ;  /* 0x0000777112037816 */ /* 0x000fe400000000ff */
[C---:B---3--:R-:W-:Y:S02]  /*08b0*/  PRMT R2, R19.reuse, 0x7770, RZ ;  /* 0x0000777013027816 */ /* 0x048fe400000000ff */
[----:B------:R-:W-:Y:S01]  /*08c0*/  PRMT R0, R19, 0x7771, RZ ;  /* 0x0000777113007816 */ /* 0x000fe200000000ff */
[----:B------:R-:W-:Y:S06]  /*08d0*/  BAR.SYNC.DEFER_BLOCKING 0x0 ;  /* 0x0000000000007b1d */ /* 0x000fec0000010000 */
[----:B----4-:R-:W-:Y:S05]  /*08e0*/  BRA.U UP0, `(.L_x_3) ;  /* 0x0000001900947547 */ /* 0x010fea000b800000 */
[----:B------:R-:W0:Y:S01]  /*08f0*/  LDCU.64 UR6, c[0x0][0x3a0] ;  /* 0x00007400ff0677ac */ /* 0x000e220008000a00 */
[----:B------:R-:W-:Y:S01]  /*0900*/  LOP3.LUT R18, R24, 0xff, RZ, 0xc0, !PT ;  /* 0x000000ff18127812 */ /* 0x000fe200078ec0ff */
[----:B------:R-:W-:-:S04]  /*0910*/  IMAD.MOV.U32 R19, RZ, RZ, RZ ;  /* 0x000000ffff137224 */ /* 0x000fc800078e00ff */
[----:B------:R-:W-:-:S03]  /*0920*/  IMAD.WIDE.U32 R20, R11, 0x6, R18 ;  /* 0x000000060b147825 */ /* 0x000fc600078e0012 */
[----:B0-----:R-:W-:-:S04]  /*0930*/  IADD3 R20, P0, PT, R20, UR6, RZ ;  /* 0x0000000614147c10 */ /* 0x001fc8000ff1e0ff */
[----:B------:R-:W-:-:S05]  /*0940*/  IADD3.X R21, PT, PT, R21, UR7, RZ, P0, !PT ;  /* 0x0000000715157c10 */ /* 0x000fca00087fe4ff */
[----:B------:R0:W2:Y:S02]  /*0950*/  LDG.E.U8 R20, desc[UR10][R20.64] ;  /* 0x0000000a14147981 */ /* 0x0000a4000c1e1100 */
[----:B0-----:R-:W-:Y:S02]  /*0960*/  IMAD.MOV.U32 R21, RZ, RZ, RZ ;  /* 0x000000ffff157224 */ /* 0x001fe400078e00ff */
[----:B--2---:R-:W-:-:S03]  /*0970*/  IMAD.WIDE.U32 R20, R12, 0x6, R20 ;  /* 0x000000060c147825 */ /* 0x004fc600078e0014 */
[----:B------:R-:W-:-:S04]  /*0980*/  IADD3 R20, P0, PT, R20, UR6, RZ ;  /* 0x0000000614147c10 */ /* 0x000fc8000ff1e0ff */
        /* <DEDUP_REMOVED lines=136> */
[----:B------:R0:W2:Y:S01]  /*1210*/  LDG.E.U8 R17, desc[UR10][R20.64] ;  /* 0x0000000a14117981 */ /* 0x0000a2000c1e1100 */
[----:B------:R-:W-:Y:S01]  /*1220*/  ISETP.GE.AND P0, PT, R16, 0x1, PT ;  /* 0x000000011000780c */ /* 0x000fe20003f06270 */
[----:B0-----:R-:W-:Y:S02]  /*1230*/  IMAD.MOV.U32 R21, RZ, RZ, RZ ;  /* 0x000000ffff157224 */ /* 0x001fe400078e00ff */
[----:B--2---:R-:W0:Y:S02]  /*1240*/  SHFL.UP PT, R19, R17, 0x1, RZ ;  /* 0x0420000011137989 */ /* 0x004e2400000e00ff */
[----:B0-----:R-:W-:-:S05]  /*1250*/  LOP3.LUT R20, R19, 0xff, RZ, 0xc0, !PT ;  /* 0x000000ff13147812 */ /* 0x001fca00078ec0ff */
[----:B------:R-:W-:-:S03]  /*1260*/  IMAD.WIDE.U32 R20, R17, 0x6, R20 ;  /* 0x0000000611147825 */ /* 0x000fc600078e0014 */
[----:B------:R-:W-:-:S04]  /*1270*/  IADD3 R20, P1, PT, R20, UR6, RZ ;  /* 0x0000000614147c10 */ /* 0x000fc8000ff3e0ff */
[----:B------:R-:W-:-:S05]  /*1280*/  IADD3.X R21, PT, PT, R21, UR7, RZ, P1, !PT ;  /* 0x0000000715157c10 */ /* 0x000fca0008ffe4ff */
[----:B------:R0:W2:Y:S01]  /*1290*/  @P0 LDG.E.U8 R17, desc[UR10][R20.64] ;  /* 0x0000000a14110981 */ /* 0x0000a2000c1e1100 */
[----:B------:R-:W-:Y:S01]  /*12a0*/  ISETP.GE.AND P0, PT, R16, 0x2, PT ;  /* 0x000000021000780c */ /* 0x000fe20003f06270 */
[----:B0-----:R-:W-:Y:S01]  /*12b0*/  IMAD.MOV.U32 R21, RZ, RZ, RZ ;  /* 0x000000ffff157224 */ /* 0x001fe200078e00ff */
[----:B--2---:R-:W-:-:S05]  /*12c0*/  LOP3.LUT R19, R17, 0xff, RZ, 0xc0, !PT ;  /* 0x000000ff11137812 */ /* 0x004fca00078ec0ff */
[----:B------:R-:W0:Y:S02]  /*12d0*/  SHFL.UP PT, R22, R19, 0x2, RZ ;  /* 0x0440000013167989 */ /* 0x000e2400000e00ff */
        /* <DEDUP_REMOVED lines=22> */
[----:B------:R0:W2:Y:S02]  /*1440*/  @P0 LDG.E.U8 R17, desc[UR10][R20.64] ;  /* 0x0000000a14110981 */ /* 0x0000a4000c1e1100 */
[----:B0-----:R-:W-:Y:S01]  /*1450*/  IMAD.MOV.U32 R21, RZ, RZ, RZ ;  /* 0x000000ffff157224 */ /* 0x001fe200078e00ff */
[----:B--2---:R-:W-:-:S05]  /*1460*/  LOP3.LUT R27, R17, 0xff, RZ, 0xc0, !PT ;  /* 0x000000ff111b7812 */ /* 0x004fca00078ec0ff */
[----:B------:R-:W0:Y:S02]  /*1470*/  SHFL.UP PT, R22, R27, 0x10, RZ ;  /* 0x060000001b167989 */ /* 0x000e2400000e00ff */
[----:B0-----:R-:W-:-:S05]  /*1480*/  LOP3.LUT R20, R22, 0xff, RZ, 0xc0, !PT ;  /* 0x000000ff16147812 */ /* 0x001fca00078ec0ff */
[----:B------:R-:W-:-:S03]  /*1490*/  IMAD.WIDE.U32 R20, R27, 0x6, R20 ;  /* 0x000000061b147825 */ /* 0x000fc600078e0014 */
[----:B------:R-:W-:-:S04]  /*14a0*/  IADD3 R20, P0, PT, R20, UR6, RZ ;  /* 0x0000000614147c10 */ /* 0x000fc8000ff1e0ff */
[----:B------:R-:W-:-:S05]  /*14b0*/  IADD3.X R21, PT, PT, R21, UR7, RZ, P0, !PT ;  /* 0x0000000715157c10 */ /* 0x000fca00087fe4ff */
[----:B------:R0:W2:Y:S01]  /*14c0*/  LDG.E.U8 R19, desc[UR10][R20.64] ;  /* 0x0000000a14137981 */ /* 0x0000a2000c1e1100 */
[----:B------:R-:W-:Y:S01]  /*14d0*/  ISETP.NE.AND P0, PT, R16, 0x1f, PT ;  /* 0x0000001f1000780c */ /* 0x000fe20003f05270 */
[----:B0-----:R-:W-:-:S12]  /*14e0*/  IMAD.MOV.U32 R21, RZ, RZ, RZ ;  /* 0x000000ffff157224 */ /* 0x001fd800078e00ff */
[----:B--2---:R-:W-:Y:S01]  /*14f0*/  @!P0 STS.U8 [R23+UR5+0x10], R19 ;  /* 0x0000101317008988 */ /* 0x004fe20008000005 */
[----:B------:R-:W-:Y:S06]  /*1500*/  BAR.SYNC.DEFER_BLOCKING 0x0 ;  /* 0x0000000000007b1d */ /* 0x000fec0000010000 */
[----:B------:R-:W0:Y:S02]  /*1510*/  LDS R28, [UR5+0x10] ;  /* 0x00001005ff1c7984 */ /* 0x000e240008000800 */
[C---:B0-----:R-:W-:Y:S02]  /*1520*/  PRMT R22, R28.reuse, 0x7770, RZ ;  /* 0x000077701c167816 */ /* 0x041fe400000000ff */
[----:B------:R-:W-:-:S02]  /*1530*/  PRMT R27, R28, 0x7771, RZ ;  /* 0x000077711c1b7816 */ /* 0x000fc400000000ff */
[----:B------:R-:W-:-:S05]  /*1540*/  LOP3.LUT R20, R22, 0xff, RZ, 0xc0, !PT ;  /* 0x000000ff16147812 */ /* 0x000fca00078ec0ff */
[----:B------:R-:W-:-:S03]  /*1550*/  IMAD.WIDE.U32 R20, R27, 0x6, R20 ;  /* 0x000000061b147825 */ /* 0x000fc600078e0014 */
[----:B------:R-:W-:-:S04]  /*1560*/  IADD3 R20, P0, PT, R20, UR6, RZ ;  /* 0x0000000614147c10 */ /* 0x000fc8000ff1e0ff */
[----:B------:R-:W-:-:S05]  /*1570*/  IADD3.X R21, PT, PT, R21, UR7, RZ, P0, !PT ;  /* 0x0000000715157c10 */ /* 0x000fca00087fe4ff */
[----:B------:R0:W2:Y:S01]  /*1580*/  LDG.E.U8 R27, desc[UR10][R20.64] ;  /* 0x0000000a141b7981 */ /* 0x0000a2000c1e1100 */
[----:B------:R-:W-:Y:S01]  /*1590*/  PRMT R29, R28, 0x7772, RZ ;  /* 0x000077721c1d7816 */ /* 0x000fe200000000ff */
[----:B0-----:R-:W-:Y:S01]  /*15a0*/  IMAD.MOV.U32 R21, RZ, RZ, RZ ;  /* 0x000000ffff157224 */ /* 0x001fe200078e00ff */
[----:B--2---:R-:W-:-:S05]  /*15b0*/  LOP3.LUT R20, R27, 0xff, RZ, 0xc0, !PT ;  /* 0x000000ff1b147812 */ /* 0x004fca00078ec0ff */
[----:B------:R-:W-:-:S03]  /*15c0*/  IMAD.WIDE.U32 R20, R29, 0x6, R20 ;  /* 0x000000061d147825 */ /* 0x000fc600078e0014 */
[----:B------:R-:W-:-:S04]  /*15d0*/  IADD3 R20, P0, PT, R20, UR6, RZ ;  /* 0x0000000614147c10 */ /* 0x000fc8000ff1e0ff */
[----:B------:R-:W-:-:S05]  /*15e0*/  IADD3.X R21, PT, PT, R21, UR7, RZ, P0, !PT ;  /* 0x0000000715157c10 */ /* 0x000fca00087fe4ff */
[----:B------:R-:W2:Y:S01]  /*15f0*/  LDG.E.U8 R29, desc[UR10][R20.64] ;  /* 0x0000000a141d7981 */ /* 0x000ea2000c1e1100 */
[----:B------:R-:W-:Y:S02]  /*1600*/  ISETP.GE.AND P0, PT, R16, 0x10, PT ;  /* 0x000000101000780c */ /* 0x000fe40003f06270 */
[----:B------:R-:W-:Y:S02]  /*1610*/  ISETP.GE.U32.AND P2, PT, R41, 0x20, PT ;  /* 0x000000202900780c */ /* 0x000fe40003f46070 */
[----:B------:R-:W-:Y:S02]  /*1620*/  SEL R17, R17, R19, !P0 ;  /* 0x0000001311117207 */ /* 0x000fe40004000000 */
[----:B------:R-:W-:Y:S02]  /*1630*/  ISETP.NE.AND P0, PT, R23, 0x2, PT ;  /* 0x000000021700780c */ /* 0x000fe40003f05270 */
[----:B------:R-:W-:Y:S02]  /*1640*/  LOP3.LUT R19, R17, 0xff, RZ, 0xc0, !PT ;  /* 0x000000ff11137812 */ /* 0x000fe400078ec0ff */
[----:B------:R-:W-:-:S02]  /*1650*/  ISETP.NE.AND P1, PT, R23, 0x3, PT ;  /* 0x000000031700780c */ /* 0x000fc40003f25270 */
[----:B------:R-:W-:Y:S02]  /*1660*/  SEL R22, R27, R22, !P0 ;  /* 0x000000161b167207 */ /* 0x000fe40004000000 */
[----:B------:R-:W0:Y:S01]  /*1670*/  SHFL.UP PT, R19, R19, 0x1, RZ ;  /* 0x0420000013137989 */ /* 0x000e2200000e00ff */
[----:B------:R-:W-:Y:S02]  /*1680*/  ISETP.NE.AND P3, PT, R16, RZ, P2 ;  /* 0x000000ff1000720c */ /* 0x000fe40001765270 */
[----:B0-----:R-:W-:-:S05]  /*1690*/  @P2 LOP3.LUT R17, R19, 0xff, RZ, 0xc0, !PT ;  /* 0x000000ff13112812 */ /* 0x001fca00078ec0ff */
[----:B------:R-:W-:Y:S01]  /*16a0*/  @P2 IMAD R17, R17, 0x6, RZ ;  /* 0x0000000611112824 */ /* 0x000fe200078e02ff */
[----:B--2---:R-:W-:-:S04]  /*16b0*/  SEL R22, R29, R22, !P1 ;  /* 0x000000161d167207 */ /* 0x004fc80004800000 */
[----:B------:R-:W-:-:S04]  /*16c0*/  @P2 LOP3.LUT R20, R22, 0xff, RZ, 0xc0, !PT ;  /* 0x000000ff16142812 */ /* 0x000fc800078ec0ff */
[----:B------:R-:W-:-:S04]  /*16d0*/  @P2 IADD3 R16, P0, P1, R20, UR6, R17 ;  /* 0x0000000614102c10 */ /* 0x000fc8000f91e011 */
[----:B------:R-:W-:-:S05]  /*16e0*/  @P2 IADD3.X R17, PT, PT, RZ, UR7, RZ, P0, P1 ;  /* 0x00000007ff112c10 */ /* 0x000fca00087e24ff */
[----:B------:R0:W2:Y:S01]  /*16f0*/  @P3 LDG.E.U8 R22, desc[UR10][R16.64] ;  /* 0x0000000a10163981 */ /* 0x0000a2000c1e1100 */
[----:B------:R-:W-:-:S13]  /*1700*/  ISETP.NE.AND P0, PT, R41, RZ, PT ;  /* 0x000000ff2900720c */ /* 0x000fda0003f05270 */
[----:B0-----:R-:W-:Y:S01]  /*1710*/  @P0 IMAD.MOV.U32 R17, RZ, RZ, RZ ;  /* 0x000000ffff110224 */ /* 0x001fe200078e00ff */
[----:B--2---:R-:W-:-:S04]  /*1720*/  @P2 PRMT R19, R22, 0x7610, R19 ;  /* 0x0000761016132816 */ /* 0x004fc80000000013 */
[----:B------:R-:W-:Y:S01]  /*1730*/  @P0 LOP3.LUT R16, R19, 0xff, RZ, 0xc0, !PT ;  /* 0x000000ff13100812 */ /* 0x000fe200078ec0ff */
[----:B------:R-:W-:-:S04]  /*1740*/  @P0 IMAD.MOV.U32 R19, RZ, RZ, RZ ;  /* 0x000000ffff130224 */ /* 0x000fc800078e00ff */
[----:B------:R-:W-:-:S03]  /*1750*/  @P0 IMAD.WIDE.U32 R16, R18, 0x6, R16 ;  /* 0x0000000612100825 */ /* 0x000fc600078e0010 */
[----:B------:R-:W-:-:S04]  /*1760*/  @P0 IADD3 R16, P1, PT, R16, UR6, RZ ;  /* 0x0000000610100c10 */ /* 0x000fc8000ff3e0ff */
[----:B------:R-:W-:-:S05]  /*1770*/  @P0 IADD3.X R17, PT, PT, R17, UR7, R19, P1, !PT ;  /* 0x0000000711110c10 */ /* 0x000fca0008ffe413 */
[----:B------:R0:W2:Y:S02]  /*1780*/  @P0 LDG.E.U8 R24, desc[UR10][R16.64] ;  /* 0x0000000a10180981 */ /* 0x0000a4000c1e1100 */
[----:B0-----:R-:W-:Y:S01]  /*1790*/  IMAD.MOV.U32 R17, RZ, RZ, RZ ;  /* 0x000000ffff117224 */ /* 0x001fe200078e00ff */
[----:B--2---:R-:W-:-:S05]  /*17a0*/  LOP3.LUT R16, R24, 0xff, RZ, 0xc0, !PT ;  /* 0x000000ff18107812 */ /* 0x004fca00078ec0ff */
[----:B------:R-:W-:-:S03]  /*17b0*/  IMAD.WIDE.U32 R16, R11, 0x6, R16 ;  /* 0x000000060b107825 */ /* 0x000fc600078e0010 */
[----:B------:R-:W-:-:S04]  /*17c0*/  IADD3 R16, P0, PT, R16, UR6, RZ ;  /* 0x0000000610107c10 */ /* 0x000fc8000ff1e0ff */
[----:B------:R-:W-:-:S05]  /*17d0*/  IADD3.X R17, PT, PT, R17, UR7, RZ, P0, !PT ;  /* 0x0000000711117c10 */ /* 0x000fca00087fe4ff */
[----:B------:R0:W2:Y:S02]  /*17e0*/  LDG.E.U8 R36, desc[UR10][R16.64] ;  /* 0x0000000a10247981 */ /* 0x0000a4000c1e1100 */
        /* <DEDUP_REMOVED lines=119> */
[----:B------:R-:W2:Y:S01]  /*1f60*/  LDG.E.U8 R7, desc[UR10][R4.64] ;  /* 0x0000000a04077981 */ /* 0x000ea2000c1e1100 */
[----:B------:R-:W-:Y:S01]  /*1f70*/  IMAD.MOV.U32 R3, RZ, RZ, RZ ;  /* 0x000000ffff037224 */ /* 0x000fe200078e00ff */
        /* <DEDUP_REMOVED lines=21> */
[----:B------:R-:W-:-:S06]  /*20d0*/  IADD3.X R3, PT, PT, R3, UR7, RZ, P0, !PT ;  /* 0x0000000703037c10 */ /* 0x000fcc00087fe4ff */
        /* <DEDUP_REMOVED lines=24> */
[----:B------:R0:W5:Y:S01]  /*2260*/  LDG.E.U8 R35, desc[UR10][R26.64] ;  /* 0x0000000a1a237981 */ /* 0x000162000c1e1100 */
[----:B------:R-:W-:Y:S02]  /*2270*/  ISETP.NE.AND P0, PT, R41, RZ, PT ;  /* 0x000000ff2900720c */ /* 0x000fe40003f05270 */
[----:B0-----:R-:W-:Y:S01]  /*2280*/  LOP3.LUT R26, R29, 0xff, RZ, 0xc0, !PT ;  /* 0x000000ff1d1a7812 */ /* 0x001fe200078ec0ff */
[----:B------:R-:W-:Y:S01]  /*2290*/  IMAD.MOV.U32 R27, RZ, RZ, RZ ;  /* 0x000000ffff1b7224 */ /* 0x000fe200078e00ff */
[----:B------:R-:W-:-:S05]  /*22a0*/  PRMT R29, R28, 0x7773, RZ ;  /* 0x000077731c1d7816 */ /* 0x000fca00000000ff */
[----:B------:R-:W-:-:S03]  /*22b0*/  IMAD.WIDE.U32 R26, R29, 0x6, R26 ;  /* 0x000000061d1a7825 */ /* 0x000fc600078e001a */
[----:B------:R-:W-:-:S04]  /*22c0*/  IADD3 R26, P1, PT, R26, UR6, RZ ;  /* 0x000000061a1a7c10 */ /* 0x000fc8000ff3e0ff */
[----:B------:R-:W-:Y:S01]  /*22d0*/  IADD3.X R27, PT, PT, R27, UR7, RZ, P1, !PT ;  /* 0x000000071b1b7c10 */ /* 0x000fe20008ffe4ff */
[----:B------:R-:W-:Y:S08]  /*22e0*/  @P0 BRA `(.L_x_4) ;  /* 0x0000002c00140947 */ /* 0x000ff00003800000 */
[----:B------:R0:W2:Y:S02]  /*22f0*/  LDG.E.U8 R28, desc[UR10][R26.64] ;  /* 0x0000000a1a1c7981 */ /* 0x0000a4000c1e1100 */
[----:B0-----:R-:W0:Y:S01]  /*2300*/  LDC.64 R26, c[0x0][0x390] ;  /* 0x0000e400ff1a7b82 */ /* 0x001e220000000a00 */
[----:B--2---:R-:W-:-:S05]  /*2310*/  LEA R29, R28, 0x65, 0x8 ;  /* 0x000000651c1d7811 */ /* 0x004fca00078e40ff */
[----:B0-----:R0:W-:Y:S01]  /*2320*/  ST.E.STRONG.GPU desc[UR10][R26.64+0x80], R29 ;  /* 0x0000801d1a007985 */ /* 0x0011e2000c10f90a */
[----:B------:R-:W-:Y:S05]  /*2330*/  BRA `(.L_x_4) ;  /* 0x0000002c00007947 */ /* 0x000fea0003800000 */
.L_x_3:
        /* <DEDUP_REMOVED lines=215> */
[----:B------:R-:W-:Y:S01]  /*30b0*/  SEL R27, R27, R24, !P0 ;  /* 0x000000181b1b7207 */ /* 0x000fe20004000000 */
        /* <DEDUP_REMOVED lines=9> */
[----:B------:R-:W-:Y:S02]  /*3150*/  PRMT R17, R22, 0x7773, RZ ;  /* 0x0000777316117816 */ /* 0x000fe400000000ff */
[----:B0-----:R-:W-:Y:S01]  /*3160*/  LOP3.LUT R20, R28, 0xff, RZ, 0xc0, !PT ;  /* 0x000000ff1c147812 */ /* 0x001fe200078ec0ff */
[----:B------:R-:W-:-:S04]  /*3170*/  IMAD.MOV.U32 R21, RZ, RZ, RZ ;  /* 0x000000ffff157224 */ /* 0x000fc800078e00ff */
[----:B------:R-:W-:-:S03]  /*3180*/  IMAD.WIDE.U32 R20, R17, 0x6, R20 ;  /* 0x0000000611147825 */ /* 0x000fc600078e0014 */
[----:B------:R-:W-:-:S04]  /*3190*/  IADD3 R20, P0, PT, R20, UR6, RZ ;  /* 0x0000000614147c10 */ /* 0x000fc8000ff1e0ff */
[----:B------:R-:W-:Y:S02]  /*31a0*/  IADD3.X R21, PT, PT, R21, UR7, RZ, P0, !PT ;  /* 0x0000000715157c10 */ /* 0x000fe400087fe4ff */
[----:B--2---:R-:W-:Y:S01]  /*31b0*/  @P2 PRMT R17, R27, 0x7610, R17 ;  /* 0x000076101b112816 */ /* 0x004fe20000000011 */
[----:B------:R-:W-:Y:S06]  /*31c0*/  @P2 BRA `(.L_x_5) ;  /* 0x0000001000382947 */ /* 0x000fec0003800000 */
[----:B------:R0:W2:Y:S01]  /*31d0*/  LDG.E.U8 R36, desc[UR10][R20.64] ;  /* 0x0000000a14247981 */ /* 0x0000a2000c1e1100 */
[----:B------:R-:W0:Y:S01]  /*31e0*/  LDC.64 R22, c[0x0][0x390] ;  /* 0x0000e400ff167b82 */ /* 0x000e220000000a00 */
[----:B------:R-:W-:Y:S01]  /*31f0*/  ISETP.NE.AND P2, PT, R41, RZ, PT ;  /* 0x000000ff2900720c */ /* 0x000fe20003f45270 */
[----:B------:R-:W-:-:S06]  /*3200*/  IMAD.U32 R29, RZ, RZ, UR4 ;  /* 0x00000004ff1d7e24 */ /* 0x000fcc000f8e00ff */
[----:B------:R-:W1:Y:S01]  /*3210*/  LDC R17, c[0x0][0x370] ;  /* 0x0000dc00ff117b82 */ /* 0x000e620000000800 */
[----:B0-----:R-:W-:Y:S01]  /*3220*/  IMAD.WIDE R20, R29, 0x4, R22 ;  /* 0x000000041d147825 */ /* 0x001fe200078e0216 */
[----:B-1----:R-:W-:Y:S02]  /*3230*/  ISETP.GT.U32.AND P1, PT, R17, 0x1f3, PT ;  /* 0x000001f31100780c */ /* 0x002fe40003f24070 */
[----:B------:R-:W-:-:S05]  /*3240*/  LOP3.LUT R17, RZ, R41, RZ, 0x33, !PT ;  /* 0x00000029ff117212 */ /* 0x000fca00078e33ff */
[----:B------:R-:W-:Y:S01]  /*3250*/  VIADD R17, R17, UR4 ;  /* 0x0000000411117c36 */ /* 0x000fe20008000000 */
[----:B--2---:R-:W-:Y:S01]  /*3260*/  @!P2 LEA R27, R36, 0x64, 0x8 ;  /* 0x00000064241ba811 */ /* 0x004fe200078e40ff */
[----:B------:R0:W-:Y:S04]  /*3270*/  @!P2 STS.U8 [UR5+0x3], R36 ;  /* 0x00000324ff00a988 */ /* 0x0001e80008000005 */
[----:B------:R0:W-:Y:S01]  /*3280*/  @!P2 ST.E.STRONG.GPU desc[UR10][R20.64+0x80], R27 ;  /* 0x0000801b1400a985 */ /* 0x0001e2000c10f90a */
[----:B------:R-:W-:Y:S05]  /*3290*/  @P1 BRA `(.L_x_6) ;  /* 0x0000000000081947 */ /* 0x000fea0003800000 */
[----:B------:R1:W-:Y:S06]  /*32a0*/  MEMBAR.SC.CTA ;  /* 0x0000000000007992 */ /* 0x0003ec0000000000 */
[----:B-1----:R-:W-:Y:S05]  /*32b0*/  BRA `(.L_x_7) ;  /* 0x0000000000087947 */ /* 0x002fea0003800000 */
.L_x_6:
[----:B------:R-:W-:Y:S05]  /*32c0*/  NANOSLEEP 0x1c2 ;  /* 0x000001c20000795d */ /* 0x000fea0003800000 */
[----:B------:R-:W-:Y:S01]  /*32d0*/  NOP ;  /* 0x0000000000007918 */ /* 0x000fe20000000000 */
.L_x_7:
[----:B------:R-:W-:-:S05]  /*32e0*/  IMAD.WIDE R22, R17, 0x4, R22 ;  /* 0x0000000411167825 */ /* 0x000fca00078e0216 */
[----:B------:R-:W2:Y:S01]  /*32f0*/  LD.E.STRONG.GPU R24, desc[UR10][R22.64+0x80] ;  /* 0x0000800a16187980 */ /* 0x000ea2000c10f900 */
[----:B------:R-:W-:Y:S01]  /*3300*/  UMOV UR6, 0xffffffff ;  /* 0xffffffff00067882 */ /* 0x000fe20000000000 */
[----:B--2---:R-:W-:-:S04]  /*3310*/  LOP3.LUT R26, R24, 0xff, RZ, 0xc0, !PT ;  /* 0x000000ff181a7812 */ /* 0x004fc800078ec0ff */
[----:B------:R-:W-:Y:S01]  /*3320*/  ISETP.NE.AND P0, PT, R26, 0x63, PT ;  /* 0x000000631a00780c */ /* 0x000fe20003f05270 */
[----:B------:R-:W-:Y:S01]  /*3330*/  IMAD.MOV.U32 R26, RZ, RZ, R24 ;  /* 0x000000ffff1a7224 */ /* 0x000fe200078e0018 */
[----:B------:R-:W-:Y:S11]  /*3340*/  BRA.DIV UR6, `(.L_x_8) ;  /* 0x0000008206507947 */ /* 0x000ff6000b800000 */
[----:B------:R-:W-:-:S13]  /*3350*/  VOTE.ANY P0, !P0 ;  /* 0x0000000000ff7806 */ /* 0x000fda0004000100 */
.L_x_103:
[----:B------:R-:W-:Y:S05]  /*3360*/  @!P0 BRA `(.L_x_9) ;  /* 0x0000000000388947 */ /* 0x000fea0003800000 */
.L_x_13:
[----:B------:R-:W-:Y:S05]  /*3370*/  YIELD ;  /* 0x0000000000007946 */ /* 0x000fea0003800000 */
[----:B------:R-:W-:Y:S05]  /*3380*/  @P1 BRA `(.L_x_10) ;  /* 0x0000000000081947 */ /* 0x000fea0003800000 */
[----:B------:R1:W-:Y:S06]  /*3390*/  MEMBAR.SC.CTA ;  /* 0x0000000000007992 */ /* 0x0003ec0000000000 */
[----:B-1----:R-:W-:Y:S05]  /*33a0*/  BRA `(.L_x_11) ;  /* 0x0000000000087947 */ /* 0x002fea0003800000 */
.L_x_10:
[----:B------:R-:W-:Y:S05]  /*33b0*/  NANOSLEEP 0x15e ;  /* 0x0000015e0000795d */ /* 0x000fea0003800000 */
[----:B------:R-:W-:Y:S01]  /*33c0*/  NOP ;  /* 0x0000000000007918 */ /* 0x000fe20000000000 */
.L_x_11:
[----:B------:R-:W2:Y:S01]  /*33d0*/  LD.E.STRONG.GPU R26, desc[UR10][R22.64+0x80] ;  /* 0x0000800a161a7980 */ /* 0x000ea2000c10f900 */
[----:B------:R-:W-:Y:S01]  /*33e0*/  UMOV UR6, 0xffffffff ;  /* 0xffffffff00067882 */ /* 0x000fe20000000000 */
[----:B--2---:R-:W-:-:S04]  /*33f0*/  LOP3.LUT R24, R26, 0xff, RZ, 0xc0, !PT ;  /* 0x000000ff1a187812 */ /* 0x004fc800078ec0ff */
[----:B------:R-:W-:Y:S01]  /*3400*/  ISETP.NE.AND P0, PT, R24, 0x63, PT ;  /* 0x000000631800780c */ /* 0x000fe20003f05270 */
[----:B------:R-:W-:-:S12]  /*3410*/  BRA.DIV UR6, `(.L_x_12) ;  /* 0x00000082063c7947 */ /* 0x000fd8000b800000 */
[----:B------:R-:W-:-:S13]  /*3420*/  VOTE.ANY P0, !P0 ;  /* 0x0000000000ff7806 */ /* 0x000fda0004000100 */
.L_x_106:
[----:B------:R-:W-:Y:S05]  /*3430*/  @P0 BRA `(.L_x_13) ;  /* 0xfffffffc00cc0947 */ /* 0x000fea000383ffff */
[----:B------:R-:W-:-:S07]  /*3440*/  PRMT R24, R26, 0x7610, R24 ;  /* 0x000076101a187816 */ /* 0x000fce0000000018 */
.L_x_9:
[----:B------:R-:W-:Y:S01]  /*3450*/  UMOV UR6, 0xffffffff ;  /* 0xffffffff00067882 */ /* 0x000fe20000000000 */
[----:B------:R-:W-:Y:S02]  /*3460*/  LOP3.LUT R24, R24, 0xff, RZ, 0xc0, !PT ;  /* 0x000000ff18187812 */ /* 0x000fe400078ec0ff */
[----:B------:R-:W-:Y:S02]  /*3470*/  SHF.R.U32.HI R22, RZ, 0x8, R26 ;  /* 0x00000008ff167819 */ /* 0x000fe4000001161a */
[----:B------:R-:W-:Y:S01]  /*3480*/  ISETP.NE.AND P0, PT, R24, 0x65, PT ;  /* 0x000000651800780c */ /* 0x000fe20003f05270 */
[----:B------:R-:W-:-:S12]  /*3490*/  BRA.DIV UR6, `(.L_x_14) ;  /* 0x00000082063c7947 */ /* 0x000fd8000b800000 */
[----:B------:R-:W1:Y:S01]  /*34a0*/  S2R R45, SR_GEMASK ;  /* 0x00000000002d7919 */ /* 0x000e620000003c00 */
[----:B------:R-:W-:Y:S02]  /*34b0*/  VOTE.ANY R30, PT, !P0 ;  /* 0x00000000001e7806 */ /* 0x000fe400040e0100 */
[----:B------:R-:W-:Y:S02]  /*34c0*/  LOP3.LUT R31, R22, 0xff, RZ, 0xc0, !PT ;  /* 0x000000ff161f7812 */ /* 0x000fe400078ec0ff */
[----:B-1----:R-:W-:-:S05]  /*34d0*/  LOP3.LUT R30, R30, 0x80000000, R45, 0xec, !PT ;  /* 0x800000001e1e7812 */ /* 0x002fca00078eec2d */
[----:B------:R-:W-:-:S05]  /*34e0*/  VIADD R23, R30, 0xffffffff ;  /* 0xffffffff1e177836 */ /* 0x000fca0000000000 */
[----:B------:R-:W-:-:S04]  /*34f0*/  LOP3.LUT R23, R30, R23, RZ, 0xc, !PT ;  /* 0x000000171e177212 */ /* 0x000fc800078e0cff */
[----:B------:R-:W1:Y:S02]  /*3500*/  POPC R26, R23 ;  /* 0x00000017001a7309 */ /* 0x000e640000000000 */
[----:B-1----:R1:W2:Y:S02]  /*3510*/  SHFL.DOWN PT, R28, R31, 0x1, R26 ;  /* 0x082000001f1c7989 */ /* 0x0022a400000e001a */
.L_x_110:
[----:B------:R-:W-:Y:S01]  /*3520*/  ISETP.GE.AND P0, PT, R16, R26, PT ;  /* 0x0000001a1000720c */ /* 0x000fe20003f06270 */
[----:B------:R-:W-:-:S12]  /*3530*/  BSSY.RECONVERGENT B1, `(.L_x_15) ;  /* 0x0000008000017945 */ /* 0x000fd80003800200 */
[----:B------:R-:W-:Y:S05]  /*3540*/  @P0 BRA `(.L_x_16) ;  /* 0x0000000000180947 */ /* 0x000fea0003800000 */
[----:B------:R-:W3:Y:S01]  /*3550*/  LDCU.64 UR6, c[0x0][0x3a0] ;  /* 0x00007400ff0677ac */ /* 0x000ee20008000a00 */
[----:B--2---:R-:W-:-:S05]  /*3560*/  LOP3.LUT R28, R28, 0xff, RZ, 0xc0, !PT ;  /* 0x000000ff1c1c7812 */ /* 0x004fca00078ec0ff */
[----:B------:R-:W-:-:S05]  /*3570*/  IMAD R28, R31, 0x6, R28 ;  /* 0x000000061f1c7824 */ /* 0x000fca00078e021c */
[----:B---3--:R-:W-:-:S05]  /*3580*/  IADD3 R22, P0, PT, R28, UR6, RZ ;  /* 0x000000061c167c10 */ /* 0x008fca000ff1e0ff */
[----:B------:R-:W-:-:S05]  /*3590*/  IMAD.X R23, RZ, RZ, UR7, P0 ;  /* 0x00000007ff177e24 */ /* 0x000fca00080e06ff */
[----:B------:R3:W5:Y:S03]  /*35a0*/  LDG.E.U8 R22, desc[UR10][R22.64] ;  /* 0x0000000a16167981 */ /* 0x000766000c1e1100 */
.L_x_16:
[----:B------:R-:W-:Y:S05]  /*35b0*/  BSYNC.RECONVERGENT B1 ;  /* 0x0000000000017941 */ /* 0x000fea0003800200 */
.L_x_15:
[----:B------:R-:W-:Y:S01]  /*35c0*/  UMOV UR6, 0xffffffff ;  /* 0xffffffff00067882 */ /* 0x000fe20000000000 */
[----:B--2--5:R-:W-:Y:S02]  /*35d0*/  LOP3.LUT R28, R22, 0xff, RZ, 0xc0, !PT ;  /* 0x000000ff161c7812 */ /* 0x024fe400078ec0ff */
[----:B------:R-:W-:Y:S05]  /*35e0*/  BRA.DIV UR6, `(.L_x_17) ;  /* 0x0000008206387947 */ /* 0x000fea000b800000 */
[----:B0-----:R0:W2:Y:S02]  /*35f0*/  SHFL.DOWN PT, R27, R28, 0x2, R26 ;  /* 0x084000001c1b7989 */ /* 0x0010a400000e001a */
.L_x_113:
[----:B------:R-:W-:Y:S01]  /*3600*/  VIADD R44, R16, 0x2 ;  /* 0x00000002102c7836 */ /* 0x000fe20000000000 */
[----:B------:R-:W-:Y:S04]  /*3610*/  BSSY.RECONVERGENT B1, `(.L_x_18) ;  /* 0x000000a000017945 */ /* 0x000fe80003800200 */
[----:B------:R-:W-:-:S13]  /*3620*/  ISETP.GT.AND P0, PT, R44, R26, PT ;  /* 0x0000001a2c00720c */ /* 0x000fda0003f04270 */
[----:B------:R-:W-:Y:S05]  /*3630*/  @P0 BRA `(.L_x_19) ;  /* 0x00000000001c0947 */ /* 0x000fea0003800000 */
[----:B------:R-:W4:Y:S01]  /*3640*/  LDCU.64 UR6, c[0x0][0x3a0] ;  /* 0x00007400ff0677ac */ /* 0x000f220008000a00 */
[----:B--2---:R-:W-:Y:S01]  /*3650*/  LOP3.LUT R22, R27, 0xff, RZ, 0xc0, !PT ;  /* 0x000000ff1b167812 */ /* 0x004fe200078ec0ff */
[----:B---3--:R-:W-:-:S04]  /*3660*/  IMAD.MOV.U32 R23, RZ, RZ, RZ ;  /* 0x000000ffff177224 */ /* 0x008fc800078e00ff */
[----:B------:R-:W-:-:S03]  /*3670*/  IMAD.WIDE.U32 R22, R28, 0x6, R22 ;  /* 0x000000061c167825 */ /* 0x000fc600078e0016 */
[----:B----4-:R-:W-:-:S04]  /*3680*/  IADD3 R22, P0, PT, R22, UR6, RZ ;  /* 0x0000000616167c10 */ /* 0x010fc8000ff1e0ff */
[----:B------:R-:W-:-:S05]  /*3690*/  IADD3.X R23, PT, PT, R23, UR7, RZ, P0, !PT ;  /* 0x0000000717177c10 */ /* 0x000fca00087fe4ff */
[----:B------:R4:W5:Y:S04]  /*36a0*/  LDG.E.U8 R22, desc[UR10][R22.64] ;  /* 0x0000000a16167981 */ /* 0x000968000c1e1100 */
.L_x_19:
[----:B------:R-:W-:Y:S05]  /*36b0*/  BSYNC.RECONVERGENT B1 ;  /* 0x0000000000017941 */ /* 0x000fea0003800200 */
.L_x_18:
[----:B------:R-:W-:Y:S01]  /*36c0*/  UMOV UR6, 0xffffffff ;  /* 0xffffffff00067882 */ /* 0x000fe20000000000 */
[----:B0----5:R-:W-:Y:S02]  /*36d0*/  LOP3.LUT R28, R22, 0xff, RZ, 0xc0, !PT ;  /* 0x000000ff161c7812 */ /* 0x021fe400078ec0ff */
[----:B------:R-:W-:Y:S05]  /*36e0*/  BRA.DIV UR6, `(.L_x_20) ;  /* 0x00000082061c7947 */ /* 0x000fea000b800000 */
[----:B--2---:R0:W2:Y:S02]  /*36f0*/  SHFL.DOWN PT, R27, R28, 0x4, R26 ;  /* 0x088000001c1b7989 */ /* 0x0040a400000e001a */
.L_x_116:
[----:B------:R-:W-:Y:S01]  /*3700*/  VIADD R43, R16, 0x4 ;  /* 0x00000004102b7836 */ /* 0x000fe20000000000 */
[----:B------:R-:W-:Y:S04]  /*3710*/  BSSY.RECONVERGENT B1, `(.L_x_21) ;  /* 0x000000a000017945 */ /* 0x000fe80003800200 */
[----:B------:R-:W-:-:S13]  /*3720*/  ISETP.GT.AND P0, PT, R43, R26, PT ;  /* 0x0000001a2b00720c */ /* 0x000fda0003f04270 */
[----:B------:R-:W-:Y:S05]  /*3730*/  @P0 BRA `(.L_x_22) ;  /* 0x00000000001c0947 */ /* 0x000fea0003800000 */
[----:B------:R-:W0:Y:S01]  /*3740*/  LDCU.64 UR6, c[0x0][0x3a0] ;  /* 0x00007400ff0677ac */ /* 0x000e220008000a00 */
[----:B--2---:R-:W-:Y:S01]  /*3750*/  LOP3.LUT R22, R27, 0xff, RZ, 0xc0, !PT ;  /* 0x000000ff1b167812 */ /* 0x004fe200078ec0ff */
[----:B---34-:R-:W-:-:S04]  /*3760*/  IMAD.MOV.U32 R23, RZ, RZ, RZ ;  /* 0x000000ffff177224 */ /* 0x018fc800078e00ff */
[----:B------:R-:W-:-:S03]  /*3770*/  IMAD.WIDE.U32 R22, R28, 0x6, R22 ;  /* 0x000000061c167825 */ /* 0x000fc600078e0016 */
[----:B0-----:R-:W-:-:S04]  /*3780*/  IADD3 R22, P0, PT, R22, UR6, RZ ;  /* 0x0000000616167c10 */ /* 0x001fc8000ff1e0ff */
[----:B------:R-:W-:-:S05]  /*3790*/  IADD3.X R23, PT, PT, R23, UR7, RZ, P0, !PT ;  /* 0x0000000717177c10 */ /* 0x000fca00087fe4ff */
[----:B------:R0:W5:Y:S04]  /*37a0*/  LDG.E.U8 R22, desc[UR10][R22.64] ;  /* 0x0000000a16167981 */ /* 0x000168000c1e1100 */
.L_x_22:
[----:B------:R-:W-:Y:S05]  /*37b0*/  BSYNC.RECONVERGENT B1 ;  /* 0x0000000000017941 */ /* 0x000fea0003800200 */
.L_x_21:
[----:B------:R-:W-:Y:S01]  /*37c0*/  UMOV UR6, 0xffffffff ;  /* 0xffffffff00067882 */ /* 0x000fe20000000000 */
[----:B0----5:R-:W-:Y:S02]  /*37d0*/  LOP3.LUT R28, R22, 0xff, RZ, 0xc0, !PT ;  /* 0x000000ff161c7812 */ /* 0x021fe400078ec0ff */
[----:B------:R-:W-:Y:S05]  /*37e0*/  BRA.DIV UR6, `(.L_x_23) ;  /* 0x0000008206007947 */ /* 0x000fea000b800000 */
[----:B--2---:R0:W2:Y:S02]  /*37f0*/  SHFL.DOWN PT, R27, R28, 0x8, R26 ;  /* 0x090000001c1b7989 */ /* 0x0040a400000e001a */
.L_x_119:
        /* <DEDUP_REMOVED lines=11> */
.L_x_25:
[----:B------:R-:W-:Y:S05]  /*38b0*/  BSYNC.RECONVERGENT B1 ;  /* 0x0000000000017941 */ /* 0x000fea0003800200 */
.L_x_24:
[----:B------:R-:W-:Y:S01]  /*38c0*/  UMOV UR6, 0xffffffff ;  /* 0xffffffff00067882 */ /* 0x000fe20000000000 */
[----:B-1---5:R-:W-:Y:S02]  /*38d0*/  LOP3.LUT R31, R22, 0xff, RZ, 0xc0, !PT ;  /* 0x000000ff161f7812 */ /* 0x022fe400078ec0ff */
[----:B------:R-:W-:Y:S05]  /*38e0*/  BRA.DIV UR6, `(.L_x_26) ;  /* 0x0000007e06e47947 */ /* 0x000fea000b800000 */
[----:B0--34-:R-:W-:Y:S01]  /*38f0*/  VIADD R23, R16, 0x10 ;  /* 0x0000001010177836 */ /* 0x019fe20000000000 */
[----:B------:R2:W0:Y:S04]  /*3900*/  SHFL.DOWN PT, R28, R31, 0x10, R26 ;  /* 0x0a0000001f1c7989 */ /* 0x00042800000e001a */
[----:B------:R-:W-:-:S13]  /*3910*/  ISETP.GT.AND P3, PT, R23, R26, PT ;  /* 0x0000001a1700720c */ /* 0x000fda0003f64270 */
[----:B--2---:R-:W1:Y:S01]  /*3920*/  @!P3 LDC.64 R26, c[0x0][0x3a0] ;  /* 0x0000e800ff1abb82 */ /* 0x004e620000000a00 */
[----:B------:R-:W-:Y:S01]  /*3930*/  @!P3 IMAD.MOV.U32 R29, RZ, RZ, RZ ;  /* 0x000000ffff1db224 */ /* 0x000fe200078e00ff */
[----:B0-----:R-:W-:-:S05]  /*3940*/  @!P3 LOP3.LUT R28, R28, 0xff, RZ, 0xc0, !PT ;  /* 0x000000ff1c1cb812 */ /* 0x001fca00078ec0ff */
[----:B------:R-:W-:-:S03]  /*3950*/  @!P3 IMAD.WIDE.U32 R28, R31, 0x6, R28 ;  /* 0x000000061f1cb825 */ /* 0x000fc600078e001c */
[----:B-1----:R-:W-:-:S05]  /*3960*/  @!P3 IADD3 R26, P0, PT, R28, R26, RZ ;  /* 0x0000001a1c1ab210 */ /* 0x002fca0007f1e0ff */
[----:B------:R-:W-:-:S05]  /*3970*/  @!P3 IMAD.X R27, R29, 0x1, R27, P0 ;  /* 0x000000011d1bb824 */ /* 0x000fca00000e061b */
[----:B------:R0:W2:Y:S01]  /*3980*/  @!P3 LDG.E.U8 R29, desc[UR10][R26.64] ;  /* 0x0000000a1a1db981 */ /* 0x0000a2000c1e1100 */
[----:B------:R-:W-:Y:S01]  /*3990*/  ISETP.NE.AND P0, PT, R24, 0x65, PT ;  /* 0x000000651800780c */ /* 0x000fe20003f05270 */
[----:B0-----:R-:W0:-:S12]  /*39a0*/  LDC.64 R26, c[0x0][0x390] ;  /* 0x0000e400ff1a7b82 */ /* 0x001e180000000a00 */
[----:B------:R-:W-:Y:S02]  /*39b0*/  VOTE.ALL P0, P0 ;  /* 0x0000000000ff7806 */ /* 0x000fe40000000000 */
[----:B0-----:R-:W-:-:S05]  /*39c0*/  IADD3 R24, P4, PT, R26, 0x80, RZ ;  /* 0x000000801a187810 */ /* 0x001fca0007f9e0ff */
[----:B------:R-:W-:Y:S01]  /*39d0*/  IMAD.X R28, RZ, RZ, R27, P4 ;  /* 0x000000ffff1c7224 */ /* 0x000fe200020e061b */
[----:B--2---:R-:W-:-:S07]  /*39e0*/  @!P3 PRMT R22, R29, 0x7610, R22 ;  /* 0x000076101d16b816 */ /* 0x004fce0000000016 */
.L_x_123:
[----:B------:R-:W-:Y:S05]  /*39f0*/  @!P0 BRA `(.L_x_27) ;  /* 0x0000000400d88947 */ /* 0x000fea0003800000 */
.L_x_47:
[----:B------:R-:W-:Y:S02]  /*3a00*/  IMAD.MOV.U32 R26, RZ, RZ, R24 ;  /* 0x000000ffff1a7224 */ /* 0x000fe400078e0018 */
[----:B------:R-:W-:Y:S02]  /*3a10*/  IMAD.MOV.U32 R27, RZ, RZ, R28 ;  /* 0x000000ffff1b7224 */ /* 0x000fe400078e001c */
[----:B------:R-:W-:-:S05]  /*3a20*/  IMAD.WIDE R26, R17, 0x4, R26 ;  /* 0x00000004111a7825 */ /* 0x000fca00078e021a */
[----:B------:R-:W2:Y:S01]  /*3a30*/  LD.E.STRONG.GPU R46, desc[UR10][R26.64+-0x80] ;  /* 0xffff800a1a2e7980 */ /* 0x000ea2000c10f900 */
[----:B------:R-:W-:Y:S05]  /*3a40*/  YIELD ;  /* 0x0000000000007946 */ /* 0x000fea0003800000 */
[----:B------:R-:W-:Y:S01]  /*3a50*/  UMOV UR6, 0xffffffff ;  /* 0xffffffff00067882 */ /* 0x000fe20000000000 */
[----:B--2---:R-:W-:-:S04]  /*3a60*/  LOP3.LUT R29, R46, 0xff, RZ, 0xc0, !PT ;  /* 0x000000ff2e1d7812 */ /* 0x004fc800078ec0ff */
[----:B------:R-:W-:Y:S01]  /*3a70*/  ISETP.NE.AND P0, PT, R29, 0x63, PT ;  /* 0x000000631d00780c */ /* 0x000fe20003f05270 */
[----:B-----5:R-:W-:-:S12]  /*3a80*/  BRA.DIV UR6, `(.L_x_28) ;  /* 0x0000007e06e87947 */ /* 0x020fd8000b800000 */
[----:B------:R-:W-:-:S13]  /*3a90*/  VOTE.ANY P0, !P0 ;  /* 0x0000000000ff7806 */ /* 0x000fda0004000100 */
.L_x_126:
[----:B------:R-:W-:Y:S01]  /*3aa0*/  PRMT R29, R46, 0x7610, R29 ;  /* 0x000076102e1d7816 */ /* 0x000fe2000000001d */
[----:B------:R-:W-:Y:S06]  /*3ab0*/  @!P0 BRA `(.L_x_29) ;  /* 0x0000000000388947 */ /* 0x000fec0003800000 */
.L_x_33:
[----:B------:R-:W-:Y:S05]  /*3ac0*/  YIELD ;  /* 0x0000000000007946 */ /* 0x000fea0003800000 */
[----:B------:R-:W-:Y:S05]  /*3ad0*/  @P1 BRA `(.L_x_30) ;  /* 0x0000000000081947 */ /* 0x000fea0003800000 */
[----:B------:R0:W-:Y:S06]  /*3ae0*/  MEMBAR.SC.CTA ;  /* 0x0000000000007992 */ /* 0x0001ec0000000000 */
[----:B0-----:R-:W-:Y:S05]  /*3af0*/  BRA `(.L_x_31) ;  /* 0x0000000000087947 */ /* 0x001fea0003800000 */
.L_x_30:
[----:B------:R-:W-:Y:S05]  /*3b00*/  NANOSLEEP 0x15e ;  /* 0x0000015e0000795d */ /* 0x000fea0003800000 */
[----:B------:R-:W-:Y:S01]  /*3b10*/  NOP ;  /* 0x0000000000007918 */ /* 0x000fe20000000000 */
.L_x_31:
[----:B------:R-:W2:Y:S01]  /*3b20*/  LD.E.STRONG.GPU R29, desc[UR10][R26.64+-0x80] ;  /* 0xffff800a1a1d7980 */ /* 0x000ea2000c10f900 */
[----:B------:R-:W-:Y:S01]  /*3b30*/  UMOV UR6, 0xffffffff ;  /* 0xffffffff00067882 */ /* 0x000fe20000000000 */
[----:B--2---:R-:W-:-:S04]  /*3b40*/  LOP3.LUT R30, R29, 0xff, RZ, 0xc0, !PT ;  /* 0x000000ff1d1e7812 */ /* 0x004fc800078ec0ff */
[----:B------:R-:W-:Y:S01]  /*3b50*/  ISETP.NE.AND P0, PT, R30, 0x63, PT ;  /* 0x000000631e00780c */ /* 0x000fe20003f05270 */
[----:B------:R-:W-:-:S12]  /*3b60*/  BRA.DIV UR6, `(.L_x_32) ;  /* 0x0000007e06d07947 */ /* 0x000fd8000b800000 */
[----:B------:R-:W-:-:S13]  /*3b70*/  VOTE.ANY P0, !P0 ;  /* 0x0000000000ff7806 */ /* 0x000fda0004000100 */
.L_x_129:
[----:B------:R-:W-:Y:S05]  /*3b80*/  @P0 BRA `(.L_x_33) ;  /* 0xfffffffc00cc0947 */ /* 0x000fea000383ffff */
[----:B------:R-:W-:-:S07]  /*3b90*/  IMAD.MOV.U32 R46, RZ, RZ, R29 ;  /* 0x000000ffff2e7224 */ /* 0x000fce00078e001d */
.L_x_29:
[----:B------:R-:W-:Y:S01]  /*3ba0*/  UMOV UR6, 0xffffffff ;  /* 0xffffffff00067882 */ /* 0x000fe20000000000 */
[----:B------:R-:W-:Y:S02]  /*3bb0*/  LOP3.LUT R29, R29, 0xff, RZ, 0xc0, !PT ;  /* 0x000000ff1d1d7812 */ /* 0x000fe400078ec0ff */
[----:B------:R-:W-:Y:S02]  /*3bc0*/  SHF.R.U32.HI R46, RZ, 0x8, R46 ;  /* 0x00000008ff2e7819 */ /* 0x000fe4000001162e */
[----:B------:R-:W-:Y:S01]  /*3bd0*/  ISETP.NE.AND P0, PT, R29, 0x65, PT ;  /* 0x000000651d00780c */ /* 0x000fe20003f05270 */
[----:B------:R-:W-:-:S12]  /*3be0*/  BRA.DIV UR6, `(.L_x_34) ;  /* 0x0000007e06d07947 */ /* 0x000fd8000b800000 */
[----:B------:R-:W-:Y:S02]  /*3bf0*/  VOTE.ANY R30, PT, !P0 ;  /* 0x00000000001e7806 */ /* 0x000fe400040e0100 */
[----:B------:R-:W-:Y:S02]  /*3c00*/  LOP3.LUT R31, R46, 0xff, RZ, 0xc0, !PT ;  /* 0x000000ff2e1f7812 */ /* 0x000fe400078ec0ff */
[----:B------:R-:W-:-:S05]  /*3c10*/  LOP3.LUT R26, R30, 0x80000000, R45, 0xec, !PT ;  /* 0x800000001e1a7812 */ /* 0x000fca00078eec2d */
[----:B------:R-:W-:-:S05]  /*3c20*/  VIADD R27, R26, 0xffffffff ;  /* 0xffffffff1a1b7836 */ /* 0x000fca0000000000 */
[----:B------:R-:W-:-:S04]  /*3c30*/  LOP3.LUT R26, R26, R27, RZ, 0xc, !PT ;  /* 0x0000001b1a1a7212 */ /* 0x000fc800078e0cff */
[----:B------:R-:W0:Y:S02]  /*3c40*/  POPC R33, R26 ;  /* 0x0000001a00217309 */ /* 0x000e240000000000 */
[----:B0-----:R0:W1:Y:S02]  /*3c50*/  SHFL.DOWN PT, R27, R31, 0x1, R33 ;  /* 0x082000001f1b7989 */ /* 0x00106400000e0021 */
.L_x_133:
[----:B------:R-:W-:Y:S01]  /*3c60*/  ISETP.GE.AND P0, PT, R16, R33, PT ;  /* 0x000000211000720c */ /* 0x000fe20003f06270 */
[----:B------:R-:W-:-:S12]  /*3c70*/  BSSY.RECONVERGENT B1, `(.L_x_35) ;  /* 0x0000008000017945 */ /* 0x000fd80003800200 */
[----:B------:R-:W-:Y:S05]  /*3c80*/  @P0 BRA `(.L_x_36) ;  /* 0x0000000000180947 */ /* 0x000fea0003800000 */
[----:B------:R-:W2:Y:S01]  /*3c90*/  LDCU.64 UR6, c[0x0][0x3a0] ;  /* 0x00007400ff0677ac */ /* 0x000ea20008000a00 */
[----:B-1----:R-:W-:-:S05]  /*3ca0*/  LOP3.LUT R27, R27, 0xff, RZ, 0xc0, !PT ;  /* 0x000000ff1b1b7812 */ /* 0x002fca00078ec0ff */
[----:B------:R-:W-:-:S05]  /*3cb0*/  IMAD R27, R31, 0x6, R27 ;  /* 0x000000061f1b7824 */ /* 0x000fca00078e021b */
[----:B--2---:R-:W-:-:S05]  /*3cc0*/  IADD3 R26, P0, PT, R27, UR6, RZ ;  /* 0x000000061b1a7c10 */ /* 0x004fca000ff1e0ff */
[----:B------:R-:W-:-:S05]  /*3cd0*/  IMAD.X R27, RZ, RZ, UR7, P0 ;  /* 0x00000007ff1b7e24 */ /* 0x000fca00080e06ff */
[----:B------:R2:W5:Y:S03]  /*3ce0*/  LDG.E.U8 R46, desc[UR10][R26.64] ;  /* 0x0000000a1a2e7981 */ /* 0x000566000c1e1100 */
.L_x_36:
[----:B------:R-:W-:Y:S05]  /*3cf0*/  BSYNC.RECONVERGENT B1 ;  /* 0x0000000000017941 */ /* 0x000fea0003800200 */
.L_x_35:
[----:B------:R-:W-:Y:S01]  /*3d00*/  UMOV UR6, 0xffffffff ;  /* 0xffffffff00067882 */ /* 0x000fe20000000000 */
[----:B0----5:R-:W-:Y:S02]  /*3d10*/  LOP3.LUT R31, R46, 0xff, RZ, 0xc0, !PT ;  /* 0x000000ff2e1f7812 */ /* 0x021fe400078ec0ff */
[----:B------:R-:W-:Y:S05]  /*3d20*/  BRA.DIV UR6, `(.L_x_37) ;  /* 0x0000007e06cc7947 */ /* 0x000fea000b800000 */
[----:B-12---:R0:W1:Y:S02]  /*3d30*/  SHFL.DOWN PT, R27, R31, 0x2, R33 ;  /* 0x084000001f1b7989 */ /* 0x00606400000e0021 */
.L_x_136:
[----:B------:R-:W-:Y:S01]  /*3d40*/  ISETP.GT.AND P0, PT, R44, R33, PT ;  /* 0x000000212c00720c */ /* 0x000fe20003f04270 */
[----:B------:R-:W-:-:S12]  /*3d50*/  BSSY.RECONVERGENT B1, `(.L_x_38) ;  /* 0x0000009000017945 */ /* 0x000fd80003800200 */
[----:B------:R-:W-:Y:S05]  /*3d60*/  @P0 BRA `(.L_x_39) ;  /* 0x00000000001c0947 */ /* 0x000fea0003800000 */
[----:B------:R-:W2:Y:S01]  /*3d70*/  LDCU.64 UR6, c[0x0][0x3a0] ;  /* 0x00007400ff0677ac */ /* 0x000ea20008000a00 */
[----:B-1----:R-:W-:Y:S01]  /*3d80*/  LOP3.LUT R26, R27, 0xff, RZ, 0xc0, !PT ;  /* 0x000000ff1b1a7812 */ /* 0x002fe200078ec0ff */
[----:B------:R-:W-:-:S04]  /*3d90*/  IMAD.MOV.U32 R27, RZ, RZ, RZ ;  /* 0x000000ffff1b7224 */ /* 0x000fc800078e00ff */
[----:B------:R-:W-:-:S03]  /*3da0*/  IMAD.WIDE.U32 R26, R31, 0x6, R26 ;  /* 0x000000061f1a7825 */ /* 0x000fc600078e001a */
[----:B--2---:R-:W-:-:S04]  /*3db0*/  IADD3 R26, P0, PT, R26, UR6, RZ ;  /* 0x000000061a1a7c10 */ /* 0x004fc8000ff1e0ff */
[----:B------:R-:W-:-:S05]  /*3dc0*/  IADD3.X R27, PT, PT, R27, UR7, RZ, P0, !PT ;  /* 0x000000071b1b7c10 */ /* 0x000fca00087fe4ff */
[----:B------:R2:W5:Y:S04]  /*3dd0*/  LDG.E.U8 R46, desc[UR10][R26.64] ;  /* 0x0000000a1a2e7981 */ /* 0x000568000c1e1100 */
.L_x_39:
[----:B------:R-:W-:Y:S05]  /*3de0*/  BSYNC.RECONVERGENT B1 ;  /* 0x0000000000017941 */ /* 0x000fea0003800200 */
.L_x_38:
[----:B------:R-:W-:Y:S01]  /*3df0*/  UMOV UR6, 0xffffffff ;  /* 0xffffffff00067882 */ /* 0x000fe20000000000 */
[----:B0----5:R-:W-:Y:S02]  /*3e00*/  LOP3.LUT R31, R46, 0xff, RZ, 0xc0, !PT ;  /* 0x000000ff2e1f7812 */ /* 0x021fe400078ec0ff */
[----:B------:R-:W-:Y:S05]  /*3e10*/  BRA.DIV UR6, `(.L_x_40) ;  /* 0x0000007e06b47947 */ /* 0x000fea000b800000 */
[----:B-12---:R0:W1:Y:S02]  /*3e20*/  SHFL.DOWN PT, R27, R31, 0x4, R33 ;  /* 0x088000001f1b7989 */ /* 0x00606400000e0021 */
.L_x_139:
        /* <DEDUP_REMOVED lines=10> */
.L_x_42:
[----:B------:R-:W-:Y:S05]  /*3ed0*/  BSYNC.RECONVERGENT B1 ;  /* 0x0000000000017941 */ /* 0x000fea0003800200 */
.L_x_41:
[----:B------:R-:W-:Y:S01]  /*3ee0*/  UMOV UR6, 0xffffffff ;  /* 0xffffffff00067882 */ /* 0x000fe20000000000 */
[----:B0----5:R-:W-:Y:S02]  /*3ef0*/  LOP3.LUT R31, R46, 0xff, RZ, 0xc0, !PT ;  /* 0x000000ff2e1f7812 */ /* 0x021fe400078ec0ff */
[----:B------:R-:W-:Y:S05]  /*3f00*/  BRA.DIV UR6, `(.L_x_43) ;  /* 0x0000007e069c7947 */ /* 0x000fea000b800000 */
[----:B-12---:R0:W1:Y:S02]  /*3f10*/  SHFL.DOWN PT, R27, R31, 0x8, R33 ;  /* 0x090000001f1b7989 */ /* 0x00606400000e0021 */
.L_x_142:
        /* <DEDUP_REMOVED lines=10> */
.L_x_45:
[----:B------:R-:W-:Y:S05]  /*3fc0*/  BSYNC.RECONVERGENT B1 ;  /* 0x0000000000017941 */ /* 0x000fea0003800200 */
.L_x_44:
[----:B------:R-:W-:Y:S01]  /*3fd0*/  UMOV UR6, 0xffffffff ;  /* 0xffffffff00067882 */ /* 0x000fe20000000000 */
[----:B0----5:R-:W-:Y:S02]  /*3fe0*/  LOP3.LUT R31, R46, 0xff, RZ, 0xc0, !PT ;  /* 0x000000ff2e1f7812 */ /* 0x021fe400078ec0ff */
[----:B------:R-:W-:Y:S05]  /*3ff0*/  BRA.DIV UR6, `(.L_x_46) ;  /* 0x0000007e06847947 */ /* 0x000fea000b800000 */
[----:B-12---:R-:W0:Y:S01]  /*4000*/  SHFL.DOWN PT, R27, R31, 0x10, R33 ;  /* 0x0a0000001f1b7989 */ /* 0x006e2200000e0021 */
[----:B------:R-:W-:Y:S01]  /*4010*/  ISETP.GT.AND P0, PT, R23, R33, PT ;  /* 0x000000211700720c */ /* 0x000fe20003f04270 */
[----:B------:R-:W1:-:S12]  /*4020*/  LDCU.64 UR6, c[0x0][0x3a0] ;  /* 0x00007400ff0677ac */ /* 0x000e580008000a00 */
[----:B0-----:R-:W-:-:S05]  /*4030*/  @!P0 LOP3.LUT R27, R27, 0xff, RZ, 0xc0, !PT ;  /* 0x000000ff1b1b8812 */ /* 0x001fca00078ec0ff */
[----:B------:R-:W-:Y:S02]  /*4040*/  @!P0 IMAD.MOV.U32 R26, RZ, RZ, R27 ;  /* 0x000000ffff1a8224 */ /* 0x000fe400078e001b */
[----:B------:R-:W-:Y:S02]  /*4050*/  @!P0 IMAD.MOV.U32 R27, RZ, RZ, RZ ;  /* 0x000000ffff1b8224 */ /* 0x000fe400078e00ff */
[----:B------:R-:W-:-:S03]  /*4060*/  @!P0 IMAD.WIDE.U32 R26, R31, 0x6, R26 ;  /* 0x000000061f1a8825 */ /* 0x000fc600078e001a */
[----:B-1----:R-:W-:-:S04]  /*4070*/  @!P0 IADD3 R26, P3, PT, R26, UR6, RZ ;  /* 0x000000061a1a8c10 */ /* 0x002fc8000ff7e0ff */
[----:B------:R-:W-:-:S05]  /*4080*/  @!P0 IADD3.X R27, PT, PT, R27, UR7, RZ, P3, !PT ;  /* 0x000000071b1b8c10 */ /* 0x000fca0009ffe4ff */
[----:B------:R0:W2:Y:S01]  /*4090*/  @!P0 LDG.E.U8 R26, desc[UR10][R26.64] ;  /* 0x0000000a1a1a8981 */ /* 0x0000a2000c1e1100 */
[----:B------:R-:W-:Y:S01]  /*40a0*/  LOP3.LUT R31, R22, 0xff, RZ, 0xc0, !PT ;  /* 0x000000ff161f7812 */ /* 0x000fe200078ec0ff */
[----:B0-----:R-:W-:Y:S01]  /*40b0*/  IMAD.MOV.U32 R27, RZ, RZ, RZ ;  /* 0x000000ffff1b7224 */ /* 0x001fe200078e00ff */
[----:B--2---:R-:W-:-:S04]  /*40c0*/  @!P0 PRMT R46, R26, 0x7610, R46 ;  /* 0x000076101a2e8816 */ /* 0x004fc8000000002e */
[----:B------:R-:W-:-:S05]  /*40d0*/  LOP3.LUT R26, R46, 0xff, RZ, 0xc0, !PT ;  /* 0x000000ff2e1a7812 */ /* 0x000fca00078ec0ff */
[----:B------:R-:W-:-:S03]  /*40e0*/  IMAD.WIDE.U32 R26, R31, 0x6, R26 ;  /* 0x000000061f1a7825 */ /* 0x000fc600078e001a */
[----:B------:R-:W-:-:S04]  /*40f0*/  IADD3 R26, P0, PT, R26, UR6, RZ ;  /* 0x000000061a1a7c10 */ /* 0x000fc8000ff1e0ff */
[----:B------:R-:W-:-:S05]  /*4100*/  IADD3.X R27, PT, PT, R27, UR7, RZ, P0, !PT ;  /* 0x000000071b1b7c10 */ /* 0x000fca00087fe4ff */
[----:B------:R0:W5:Y:S01]  /*4110*/  LDG.E.U8 R22, desc[UR10][R26.64] ;  /* 0x0000000a1a167981 */ /* 0x000162000c1e1100 */
[----:B------:R-:W-:Y:S01]  /*4120*/  ISETP.NE.AND P0, PT, R29, 0x65, PT ;  /* 0x000000651d00780c */ /* 0x000fe20003f05270 */
[----:B------:R-:W-:-:S12]  /*4130*/  VIADD R17, R17, 0xffffffe0 ;  /* 0xffffffe011117836 */ /* 0x000fd80000000000 */
[----:B0-----:R-:W-:-:S13]  /*4140*/  VOTE.ALL P0, P0 ;  /* 0x0000000000ff7806 */ /* 0x001fda0000000000 */
.L_x_146:
[----:B------:R-:W-:Y:S05]  /*4150*/  @P0 BRA `(.L_x_47) ;  /* 0xfffffff800280947 */ /* 0x000fea000383ffff */
.L_x_27:
[----:B------:R-:W0:Y:S01]  /*4160*/  @!P2 LDC.64 R26, c[0x0][0x3a0] ;  /* 0x0000e800ff1aab82 */ /* 0x000e220000000a00 */
[----:B-----5:R-:W-:Y:S01]  /*4170*/  @!P2 LOP3.LUT R28, R22, 0xff, RZ, 0xc0, !PT ;  /* 0x000000ff161ca812 */ /* 0x020fe200078ec0ff */
[----:B------:R-:W-:-:S04]  /*4180*/  @!P2 IMAD.MOV.U32 R29, RZ, RZ, RZ ;  /* 0x000000ffff1da224 */ /* 0x000fc800078e00ff */
[----:B------:R-:W-:-:S03]  /*4190*/  @!P2 IMAD.WIDE.U32 R28, R36, 0x6, R28 ;  /* 0x00000006241ca825 */ /* 0x000fc600078e001c */
[----:B0-----:R-:W-:-:S05]  /*41a0*/  @!P2 IADD3 R26, P0, PT, R28, R26, RZ ;  /* 0x0000001a1c1aa210 */ /* 0x001fca0007f1e0ff */
[----:B------:R-:W-:-:S05]  /*41b0*/  @!P2 IMAD.X R27, R29, 0x1, R27, P0 ;  /* 0x000000011d1ba824 */ /* 0x000fca00000e061b */
[----:B------:R-:W2:Y:S01]  /*41c0*/  @!P2 LDG.E.U8 R26, desc[UR10][R26.64] ;  /* 0x0000000a1a1aa981 */ /* 0x000ea2000c1e1100 */
[----:B------:R-:W-:Y:S02]  /*41d0*/  ISETP.NE.AND P0, PT, R16, RZ, PT ;  /* 0x000000ff1000720c */ /* 0x000fe40003f05270 */
[----:B------:R-:W-:Y:S01]  /*41e0*/  @!P2 MOV R16, 0x400 ;  /* 0x000004000010a802 */ /* 0x000fe20000000f00 */
[----:B------:R-:W0:Y:S10]  /*41f0*/  @!P2 S2R R17, SR_CgaCtaId ;  /* 0x000000000011a919 */ /* 0x000e340000008800 */
[----:B------:R-:W1:Y:S01]  /*4200*/  @!P0 S2R R31, SR_CgaCtaId ;  /* 0x00000000001f8919 */ /* 0x000e620000008800 */
[----:B------:R-:W-:-:S02]  /*4210*/  @!P0 MOV R24, 0x400 ;  /* 0x0000040000188802 */ /* 0x000fc40000000f00 */
[----:B0-----:R-:W-:Y:S02]  /*4220*/  @!P2 LEA R29, R17, R16, 0x18 ;  /* 0x00000010111da211 */ /* 0x001fe400078ec0ff */
[----:B------:R-:W-:-:S04]  /*4230*/  PRMT R17, R39, 0x7610, R17 ;  /* 0x0000761027117816 */ /* 0x000fc80000000011 */
[----:B------:R-:W-:Y:S02]  /*4240*/  @!P0 PRMT R17, R22, 0x7610, R17 ;  /* 0x0000761016118816 */ /* 0x000fe40000000011 */
[----:B-1----:R-:W-:Y:S02]  /*4250*/  @!P0 LEA R31, R31, R24, 0x18 ;  /* 0x000000181f1f8211 */ /* 0x002fe400078ec0ff */
[----:B--2---:R-:W-:-:S05]  /*4260*/  @!P2 LEA R23, R26, 0x65, 0x8 ;  /* 0x000000651a17a811 */ /* 0x004fca00078e40ff */
[----:B------:R0:W-:Y:S04]  /*4270*/  @!P2 ST.E.STRONG.GPU desc[UR10][R20.64+0x80], R23 ;  /* 0x000080171400a985 */ /* 0x0001e8000c10f90a */
[----:B------:R0:W-:Y:S04]  /*4280*/  @!P2 STS.U8 [R29+0x2], R26 ;  /* 0x0000021a1d00a388 */ /* 0x0001e80000000000 */
[----:B------:R0:W-:Y:S04]  /*4290*/  @!P2 STS.U8 [R29+0x1], R22 ;  /* 0x000001161d00a388 */ /* 0x0001e80000000000 */
[----:B------:R0:W-:Y:S02]  /*42a0*/  @!P0 STS.U8 [R31+0x18], R22 ;  /* 0x000018161f008388 */ /* 0x0001e40000000000 */
.L_x_5:
[----:B------:R-:W1:Y:S01]  /*42b0*/  S2R R16, SR_TID.X ;  /* 0x0000000000107919 */ /* 0x000e620000002100 */
[----:B0-----:R-:W0:Y:S01]  /*42c0*/  LDC.64 R26, c[0x0][0x3a0] ;  /* 0x0000e800ff1a7b82 */ /* 0x001e220000000a00 */
[----:B------:R-:W-:Y:S05]  /*42d0*/  WARPSYNC.ALL ;  /* 0x0000000000007948 */ /* 0x000fea0003800000 */
[----:B------:R-:W-:Y:S02]  /*42e0*/  BSSY.RECONVERGENT B1, `(.L_x_48) ;  /* 0x000000f000017945 */ /* 0x000fe40003800200 */
[----:B------:R-:W-:Y:S01]  /*42f0*/  BAR.SYNC.DEFER_BLOCKING 0x0 ;  /* 0x0000000000007b1d */ /* 0x000fe20000010000 */
[----:B-1----:R-:W-:-:S13]  /*4300*/  ISETP.NE.AND P0, PT, R16, RZ, PT ;  /* 0x000000ff1000720c */ /* 0x002fda0003f05270 */
[----:B------:R-:W-:Y:S05]  /*4310*/  @!P0 BRA `(.L_x_49) ;  /* 0x00000000002c8947 */ /* 0x000fea0003800000 */
[----:B------:R-:W1:Y:S01]  /*4320*/  S2UR UR7, SR_CgaCtaId ;  /* 0x00000000000779c3 */ /* 0x000e620000008800 */
[----:B------:R-:W-:Y:S01]  /*4330*/  UMOV UR6, 0x400 ;  /* 0x0000040000067882 */ /* 0x000fe20000000000 */
[----:B------:R-:W-:Y:S01]  /*4340*/  LOP3.LUT R21, R17, 0xff, RZ, 0xc0, !PT ;  /* 0x000000ff11157812 */ /* 0x000fe200078ec0ff */
[----:B------:R-:W-:Y:S01]  /*4350*/  IMAD.MOV.U32 R17, RZ, RZ, RZ ;  /* 0x000000ffff117224 */ /* 0x000fe200078e00ff */
[----:B-1----:R-:W-:-:S09]  /*4360*/  ULEA UR6, UR7, UR6, 0x18 ;  /* 0x0000000607067291 */ /* 0x002fd2000f8ec0ff */
[----:B------:R-:W1:Y:S02]  /*4370*/  LDS.U8 R16, [UR6+0x18] ;  /* 0x00001806ff107984 */ /* 0x000e640008000000 */
[----:B------:R-:W2:Y:S01]  /*4380*/  LDCU.64 UR6, c[0x0][0x3a0] ;  /* 0x00007400ff0677ac */ /* 0x000ea20008000a00 */
[----:B-1----:R-:W-:-:S03]  /*4390*/  IMAD.WIDE.U32 R16, R21, 0x6, R16 ;  /* 0x0000000615107825 */ /* 0x002fc600078e0010 */
[----:B--2---:R-:W-:-:S04]  /*43a0*/  IADD3 R16, P0, PT, R16, UR6, RZ ;  /* 0x0000000610107c10 */ /* 0x004fc8000ff1e0ff */
[----:B------:R-:W-:-:S06]  /*43b0*/  IADD3.X R17, PT, PT, R17, UR7, RZ, P0, !PT ;  /* 0x0000000711117c10 */ /* 0x000fcc00087fe4ff */
[----:B------:R1:W5:Y:S03]  /*43c0*/  LDG.E.U8 R17, desc[UR10][R16.64] ;  /* 0x0000000a10117981 */ /* 0x000366000c1e1100 */
.L_x_49:
[----:B------:R-:W-:Y:S05]  /*43d0*/  BSYNC.RECONVERGENT B1 ;  /* 0x0000000000017941 */ /* 0x000fea0003800200 */
.L_x_48:
[----:B-1---5:R-:W-:Y:S01]  /*43e0*/  LOP3.LUT R16, R17, 0xff, RZ, 0xc0, !PT ;  /* 0x000000ff11107812 */ /* 0x022fe200078ec0ff */
[----:B------:R-:W-:Y:S01]  /*43f0*/  IMAD.MOV.U32 R17, RZ, RZ, RZ ;  /* 0x000000ffff117224 */ /* 0x000fe200078e00ff */
[----:B------:R-:W2:Y:S01]  /*4400*/  LDL.LU R39, [R1] ;  /* 0x0000000001277983 */ /* 0x000ea20000300800 */
[----:B------:R-:W-:Y:S02]  /*4410*/  UMOV UR4, URZ ;  /* 0x000000ff00047c82 */ /* 0x000fe40008000000 */
[----:B------:R-:W-:-:S03]  /*4420*/  IMAD.WIDE.U32 R16, R18, 0x6, R16 ;  /* 0x0000000612107825 */ /* 0x000fc600078e0010 */
[----:B0-----:R-:W-:-:S04]  /*4430*/  IADD3 R16, P0, PT, R16, R26, RZ ;  /* 0x0000001a10107210 */ /* 0x001fc80007f1e0ff */
[----:B------:R-:W-:-:S05]  /*4440*/  IADD3.X R17, PT, PT, R27, UR4, R17, P0, !PT ;  /* 0x000000041b117c10 */ /* 0x000fca00087fe411 */
[----:B------:R0:W3:Y:S02]  /*4450*/  LDG.E.U8 R24, desc[UR10][R16.64] ;  /* 0x0000000a10187981 */ /* 0x0000e4000c1e1100 */
[----:B0-----:R-:W-:Y:S01]  /*4460*/  IMAD.MOV.U32 R17, RZ, RZ, RZ ;  /* 0x000000ffff117224 */ /* 0x001fe200078e00ff */
[----:B---3--:R-:W-:-:S05]  /*4470*/  LOP3.LUT R16, R24, 0xff, RZ, 0xc0, !PT ;  /* 0x000000ff18107812 */ /* 0x008fca00078ec0ff */
[----:B------:R-:W-:-:S03]  /*4480*/  IMAD.WIDE.U32 R16, R11, 0x6, R16 ;  /* 0x000000060b107825 */ /* 0x000fc600078e0010 */
[----:B------:R-:W-:-:S05]  /*4490*/  IADD3 R16, P0, PT, R16, R26, RZ ;  /* 0x0000001a10107210 */ /* 0x000fca0007f1e0ff */
[----:B------:R-:W-:-:S05]  /*44a0*/  IMAD.X R17, R17, 0x1, R27, P0 ;  /* 0x0000000111117824 */ /* 0x000fca00000e061b */
        /* <DEDUP_REMOVED lines=126> */
[----:B------:R-:W3:Y:S01]  /*4c90*/  LDG.E.U8 R6, desc[UR10][R28.64] ;  /* 0x0000000a1c067981 */ /* 0x000ee2000c1e1100 */
[----:B------:R-:W-:Y:S01]  /*4ca0*/  IMAD.MOV.U32 R3, RZ, RZ, RZ ;  /* 0x000000ffff037224 */ /* 0x000fe200078e00ff */
        /* <DEDUP_REMOVED lines=15> */
[----:B------:R-:W-:-:S06]  /*4da0*/  IMAD.X R3, R3, 0x1, R27, P0 ;  /* 0x0000000103037824 */ /* 0x000fcc00000e061b */
        /* <DEDUP_REMOVED lines=21> */
[----:B--2---:R-:W-:-:S03]  /*4f00*/  IMAD.WIDE.U32 R28, R39, 0x6, R28 ;  /* 0x00000006271c7825 */ /* 0x004fc600078e001c */
[----:B------:R-:W-:-:S05]  /*4f10*/  IADD3 R26, P0, PT, R28, R26, RZ ;  /* 0x0000001a1c1a7210 */ /* 0x000fca0007f1e0ff */
[----:B------:R-:W-:-:S05]  /*4f20*/  IMAD.X R27, R29, 0x1, R27, P0 ;  /* 0x000000011d1b7824 */ /* 0x000fca00000e061b */
[----:B------:R1:W5:Y:S03]  /*4f30*/  LDG.E.U8 R35, desc[UR10][R26.64] ;  /* 0x0000000a1a237981 */ /* 0x000366000c1e1100 */
.L_x_4:
[----:B------:R-:W-:Y:S05]  /*4f40*/  BSYNC B0 ;  /* 0x0000000000007941 */ /* 0x000fea0003800000 */
.L_x_2:
[----:B------:R-:W2:Y:S01]  /*4f50*/  LDL.LU R28, [R1+0x8] ;  /* 0x00000800011c7983 */ /* 0x000ea20000300800 */
[----:B01----:R-:W0:Y:S01]  /*4f60*/  S2R R27, SR_LANEID ;  /* 0x00000000001b7919 */ /* 0x003e220000000000 */
[----:B------:R-:W-:Y:S01]  /*4f70*/  PRMT R24, R36, 0x7604, R24 ;  /* 0x0000760424187816 */ /* 0x000fe20000000018 */
[----:B------:R-:W2:Y:S01]  /*4f80*/  LDCU.64 UR6, c[0x0][0x388] ;  /* 0x00007100ff0677ac */ /* 0x000ea20008000a00 */
[----:B------:R-:W3:Y:S01]  /*4f90*/  LDL.LU R26, [R1+0x4] ;  /* 0x00000400011a7983 */ /* 0x000ee20000300800 */
[----:B------:R-:W-:Y:S02]  /*4fa0*/  PRMT R31, R31, 0x7604, R33 ;  /* 0x000076041f1f7816 */ /* 0x000fe40000000021 */
[----:B------:R-:W-:Y:S01]  /*4fb0*/  PRMT R23, R23, 0x7604, R30 ;  /* 0x0000760417177816 */ /* 0x000fe2000000001e */
[----:B------:R-:W-:Y:S01]  /*4fc0*/  BAR.SYNC.DEFER_BLOCKING 0x0 ;  /* 0x0000000000007b1d */ /* 0x000fe20000010000 */
[----:B------:R-:W-:Y:S02]  /*4fd0*/  PRMT R21, R21, 0x7604, R22 ;  /* 0x0000760415157816 */ /* 0x000fe40000000016 */
[----:B------:R-:W-:-:S02]  /*4fe0*/  PRMT R19, R19, 0x7604, R20 ;  /* 0x0000760413137816 */ /* 0x000fc40000000014 */
[----:B------:R-:W-:Y:S02]  /*4ff0*/  PRMT R17, R17, 0x7604, R18 ;  /* 0x0000760411117816 */ /* 0x000fe40000000012 */
[----:B------:R-:W-:Y:S02]  /*5000*/  PRMT R15, R15, 0x7604, R16 ;  /* 0x000076040f0f7816 */ /* 0x000fe40000000010 */
[----:B------:R-:W-:Y:S02]  /*5010*/  PRMT R13, R13, 0x7604, R14 ;  /* 0x000076040d0d7816 */ /* 0x000fe4000000000e */
[----:B------:R-:W-:Y:S02]  /*5020*/  PRMT R11, R11, 0x7604, R12 ;  /* 0x000076040b0b7816 */ /* 0x000fe4000000000c */
[----:B------:R-:W-:Y:S02]  /*5030*/  PRMT R10, R9, 0x7604, R10 ;  /* 0x00007604090a7816 */ /* 0x000fe4000000000a */
[----:B------:R-:W-:-:S02]  /*5040*/  PRMT R8, R7, 0x7604, R8 ;  /* 0x0000760407087816 */ /* 0x000fc40000000008 */
[----:B------:R-:W-:Y:S02]  /*5050*/  PRMT R6, R5, 0x7604, R6 ;  /* 0x0000760405067816 */ /* 0x000fe40000000006 */
[----:B------:R-:W-:Y:S02]  /*5060*/  PRMT R3, R3, 0x7604, R4 ;  /* 0x0000760403037816 */ /* 0x000fe40000000004 */
[----:B------:R-:W-:Y:S02]  /*5070*/  PRMT R0, R0, 0x7604, R2 ;  /* 0x0000760400007816 */ /* 0x000fe40000000002 */
[----:B-----5:R-:W-:Y:S01]  /*5080*/  PRMT R35, R35, 0x7604, R32 ;  /* 0x0000760423237816 */ /* 0x020fe20000000020 */
[----:B0-----:R-:W-:-:S05]  /*5090*/  IMAD R40, R27, 0x1d, R40 ;  /* 0x0000001d1b287824 */ /* 0x001fca00078e0228 */
[----:B------:R-:W-:Y:S04]  /*50a0*/  STS.U16 [R40], R24 ;  /* 0x0000001828007388 */ /* 0x000fe80000000400 */
[----:B------:R-:W-:Y:S04]  /*50b0*/  STS.U16 [R40+0x2], R31 ;  /* 0x0000021f28007388 */ /* 0x000fe80000000400 */
        /* <DEDUP_REMOVED lines=10> */
[----:B------:R3:W-:Y:S04]  /*5160*/  STS.U16 [R40+0x18], R3 ;  /* 0x0000180328007388 */ /* 0x0007e80000000400 */
[----:B------:R-:W-:Y:S04]  /*5170*/  STS.U16 [R40+0x1a], R0 ;  /* 0x00001a0028007388 */ /* 0x000fe80000000400 */
[----:B------:R-:W-:Y:S01]  /*5180*/  STS.U16 [R40+0x1c], R35 ;  /* 0x00001c2328007388 */ /* 0x000fe20000000400 */
[----:B------:R-:W-:-:S03]  /*5190*/  NOP ;  /* 0x0000000000007918 */ /* 0x000fc60000000000 */
[----:B------:R-:W0:Y:S04]  /*51a0*/  LDS.U8 R5, [R25+UR5] ;  /* 0x0000000519057984 */ /* 0x000e280008000000 */
[----:B------:R-:W1:Y:S04]  /*51b0*/  LDS.U8 R7, [R25+UR5+0x20] ;  /* 0x0000200519077984 */ /* 0x000e680008000000 */
[----:B------:R-:W4:Y:S04]  /*51c0*/  LDS.U8 R9, [R25+UR5+0x40] ;  /* 0x0000400519097984 */ /* 0x000f280008000000 */
        /* <DEDUP_REMOVED lines=26> */
[----:B------:R-:W4:Y:S01]  /*5370*/  LDS.U8 R12, [R25+UR5+0x3a0] ;  /* 0x0003a005190c7984 */ /* 0x000f220008000000 */
[----:B--2---:R-:W-:-:S04]  /*5380*/  IADD3 R2, P0, PT, R28, UR6, RZ ;  /* 0x000000061c027c10 */ /* 0x004fc8000ff1e0ff */
[----:B---3--:R-:W-:-:S05]  /*5390*/  IADD3.X R3, PT, PT, R26, UR7, RZ, P0, !PT ;  /* 0x000000071a037c10 */ /* 0x008fca00087fe4ff */
[----:B0-----:R-:W-:Y:S04]  /*53a0*/  STG.E.U8 desc[UR10][R2.64], R5 ;  /* 0x0000000502007986 */ /* 0x001fe8000c10110a */
[----:B-1----:R-:W-:Y:S04]  /*53b0*/  STG.E.U8 desc[UR10][R2.64+0x20], R7 ;  /* 0x0000200702007986 */ /* 0x002fe8000c10110a */
[----:B----4-:R-:W-:Y:S04]  /*53c0*/  STG.E.U8 desc[UR10][R2.64+0x40], R9 ;  /* 0x0000400902007986 */ /* 0x010fe8000c10110a */
[----:B------:R-:W-:Y:S04]  /*53d0*/  STG.E.U8 desc[UR10][R2.64+0x60], R11 ;  /* 0x0000600b02007986 */ /* 0x000fe8000c10110a */
        /* <DEDUP_REMOVED lines=25> */
[----:B------:R-:W-:Y:S01]  /*5570*/  STG.E.U8 desc[UR10][R2.64+0x3a0], R12 ;  /* 0x0003a00c02007986 */ /* 0x000fe2000c10110a */
[----:B------:R-:W-:Y:S05]  /*5580*/  EXIT ;  /* 0x000000000000794d */ /* 0x000fea0003800000 */
.L_x_1:
[----:B------:R-:W-:-:S04]  /*5590*/  ISETP.NE.U32.AND P0, PT, RZ, UR7, PT ;  /* 0x00000007ff007c0c */ /* 0x000fc8000bf05070 */
[----:B------:R-:W-:-:S13]  /*55a0*/  ISETP.NE.AND.EX P0, PT, RZ, UR5, PT, P0 ;  /* 0x00000005ff007c0c */ /* 0x000fda000bf05300 */
[----:B------:R-:W-:Y:S05]  /*55b0*/  @!P0 EXIT ;  /* 0x000000000000894d */ /* 0x000fea0003800000 */
[----:B------:R-:W0:Y:S02]  /*55c0*/  LDCU.64 UR8, c[0x0][0x380] ;  /* 0x00007000ff0877ac */ /* 0x000e240008000a00 */
[----:B0-----:R-:W-:-:S04]  /*55d0*/  UIADD3 UR5, UP0, UPT, UR12, UR8, URZ ;  /* 0x000000080c057290 */ /* 0x001fc8000ff1e0ff */
[----:B------:R-:W-:Y:S02]  /*55e0*/  UIADD3.X UR6, UPT, UPT, UR13, UR9, URZ, UP0, !UPT ;  /* 0x000000090d067290 */ /* 0x000fe400087fe4ff */
[----:B------:R-:W-:-:S04]  /*55f0*/  IMAD.U32 R2, RZ, RZ, UR5 ;  /* 0x00000005ff027e24 */ /* 0x000fc8000f8e00ff */
[----:B------:R-:W-:-:S06]  /*5600*/  IMAD.U32 R3, RZ, RZ, UR6 ;  /* 0x00000006ff037e24 */ /* 0x000fcc000f8e00ff */
[----:B------:R0:W2:Y:S01]  /*5610*/  LDG.E.U8 R3, desc[UR10][R2.64] ;  /* 0x0000000a02037981 */ /* 0x0000a2000c1e1100 */
[----:B------:R-:W1:Y:S02]  /*5620*/  S2R R42, SR_TID.X ;  /* 0x00000000002a7919 */ /* 0x000e640000002100 */
[C---:B-1----:R-:W-:Y:S02]  /*5630*/  LOP3.LUT R0, R42.reuse, 0x1f, RZ, 0xc0, !PT ;  /* 0x0000001f2a007812 */ /* 0x042fe400078ec0ff */
[----:B------:R-:W-:-:S05]  /*5640*/  LOP3.LUT R5, R42, 0x3e0, RZ, 0xc0, !PT ;  /* 0x000003e02a057812 */ /* 0x000fca00078ec0ff */
[----:B------:R-:W-:-:S04]  /*5650*/  IMAD R0, R5, 0x1e, R0 ;  /* 0x0000001e05007824 */ /* 0x000fc800078e0200 */
[C---:B------:R-:W-:Y:S01]  /*5660*/  VIADD R4, R0.reuse, 0x20 ;  /* 0x0000002000047836 */ /* 0x040fe20000000000 */
[C---:B------:R-:W-:Y:S01]  /*5670*/  ISETP.GE.U32.AND P3, PT, R0.reuse, UR7, PT ;  /* 0x0000000700007c0c */ /* 0x040fe2000bf66070 */
[C---:B------:R-:W-:Y:S02]  /*5680*/  VIADD R5, R0.reuse, 0x40 ;  /* 0x0000004000057836 */ /* 0x040fe40000000000 */
[----:B0-----:R-:W-:Y:S01]  /*5690*/  VIADD R2, R0, 0xa0 ;  /* 0x000000a000027836 */ /* 0x001fe20000000000 */
[----:B------:R-:W-:Y:S01]  /*56a0*/  ISETP.GE.U32.AND P2, PT, R4, UR7, PT ;  /* 0x0000000704007c0c */ /* 0x000fe2000bf46070 */
[C---:B------:R-:W-:Y:S01]  /*56b0*/  VIADD R4, R0.reuse, 0x80 ;  /* 0x0000008000047836 */ /* 0x040fe20000000000 */
[----:B------:R-:W-:Y:S01]  /*56c0*/  ISETP.GE.U32.AND P1, PT, R5, UR7, PT ;  /* 0x0000000705007c0c */ /* 0x000fe2000bf26070 */
[----:B------:R-:W-:Y:S01]  /*56d0*/  VIADD R6, R0, 0x60 ;  /* 0x0000006000067836 */ /* 0x000fe20000000000 */
[----:B------:R-:W-:Y:S01]  /*56e0*/  ISETP.GE.U32.AND P5, PT, R2, UR7, PT ;  /* 0x0000000702007c0c */ /* 0x000fe2000bfa6070 */
[----:B------:R-:W-:Y:S01]  /*56f0*/  VIADD R2, R0, 0xe0 ;  /* 0x000000e000027836 */ /* 0x000fe20000000000 */
[----:B------:R-:W-:-:S02]  /*5700*/  ISETP.GE.U32.AND P6, PT, R4, UR7, PT ;  /* 0x0000000704007c0c */ /* 0x000fc4000bfc6070 */
[----:B------:R-:W-:Y:S02]  /*5710*/  IADD3 R4, P4, PT, R0, UR5, RZ ;  /* 0x0000000500047c10 */ /* 0x000fe4000ff9e0ff */
[----:B------:R-:W-:Y:S01]  /*5720*/  ISETP.GE.U32.AND P0, PT, R6, UR7, PT ;  /* 0x0000000706007c0c */ /* 0x000fe2000bf06070 */
[----:B------:R-:W-:Y:S02]  /*5730*/  VIADD R6, R0, 0xc0 ;  /* 0x000000c000067836 */ /* 0x000fe40000000000 */
[----:B------:R-:W-:-:S03]  /*5740*/  IMAD.X R5, RZ, RZ, UR6, P4 ;  /* 0x00000006ff057e24 */ /* 0x000fc6000a0e06ff */
[----:B------:R-:W-:Y:S01]  /*5750*/  ISETP.GE.U32.AND P4, PT, R6, UR7, PT ;  /* 0x0000000706007c0c */ /* 0x000fe2000bf86070 */
[----:B------:R-:W-:Y:S01]  /*5760*/  VIADD R6, R0, 0x100 ;  /* 0x0000010000067836 */ /* 0x000fe20000000000 */
[----:B--2---:R-:W-:Y:S02]  /*5770*/  PRMT R7, R3, 0x7610, R7 ;  /* 0x0000761003077816 */ /* 0x004fe40000000007 */
[----:B------:R-:W2:Y:S01]  /*5780*/  @!P3 LDG.E.U8 R3, desc[UR10][R4.64] ;  /* 0x0000000a0403b981 */ /* 0x000ea2000c1e1100 */
[----:B------:R-:W-:Y:S02]  /*5790*/  ISETP.GE.U32.AND P3, PT, R2, UR7, PT ;  /* 0x0000000702007c0c */ /* 0x000fe4000bf66070 */
[C---:B------:R-:W-:Y:S01]  /*57a0*/  PRMT R9, R7.reuse, 0x7610, R9 ;  /* 0x0000761007097816 */ /* 0x040fe20000000009 */
[----:B------:R-:W-:Y:S01]  /*57b0*/  VIADD R2, R0, 0x120 ;  /* 0x0000012000027836 */ /* 0x000fe20000000000 */
[C---:B------:R-:W-:Y:S02]  /*57c0*/  PRMT R13, R7.reuse, 0x7610, R13 ;  /* 0x00007610070d7816 */ /* 0x040fe4000000000d */
[----:B------:R-:W-:-:S02]  /*57d0*/  PRMT R11, R7, 0x7610, R11 ;  /* 0x00007610070b7816 */ /* 0x000fc4000000000b */
[----:B------:R-:W3:Y:S01]  /*57e0*/  @!P1 LDG.E.U8 R9, desc[UR10][R4.64+0x40] ;  /* 0x0000400a04099981 */ /* 0x000ee2000c1e1100 */
[----:B------:R-:W-:Y:S01]  /*57f0*/  ISETP.GE.U32.AND P1, PT, R2, UR7, PT ;  /* 0x0000000702007c0c */ /* 0x000fe2000bf26070 */
[----:B------:R-:W-:Y:S01]  /*5800*/  VIADD R2, R0, 0x160 ;  /* 0x0000016000027836 */ /* 0x000fe20000000000 */
[C---:B------:R-:W-:Y:S01]  /*5810*/  PRMT R21, R7.reuse, 0x7610, R21 ;  /* 0x0000761007157816 */ /* 0x040fe20000000015 */
[----:B------:R-:W4:Y:S03]  /*5820*/  @!P6 LDG.E.U8 R13, desc[UR10][R4.64+0x80] ;  /* 0x0000800a040de981 */ /* 0x000f26000c1e1100 */
[----:B------:R-:W-:Y:S01]  /*5830*/  ISETP.GE.U32.AND P6, PT, R2, UR7, PT ;  /* 0x0000000702007c0c */ /* 0x000fe2000bfc6070 */
[----:B------:R-:W-:Y:S01]  /*5840*/  VIADD R2, R0, 0x180 ;  /* 0x0000018000027836 */ /* 0x000fe20000000000 */
[----:B------:R-:W5:Y:S01]  /*5850*/  @!P2 LDG.E.U8 R11, desc[UR10][R4.64+0x20] ;  /* 0x0000200a040ba981 */ /* 0x000f62000c1e1100 */
[----:B------:R-:W-:-:S02]  /*5860*/  PRMT R15, R7, 0x7610, R15 ;  /* 0x00007610070f7816 */ /* 0x000fc4000000000f */
[----:B------:R-:W-:Y:S01]  /*5870*/  ISETP.GE.U32.AND P2, PT, R6, UR7, PT ;  /* 0x0000000706007c0c */ /* 0x000fe2000bf46070 */
[----:B------:R-:W-:Y:S01]  /*5880*/  VIADD R6, R0, 0x140 ;  /* 0x0000014000067836 */ /* 0x000fe20000000000 */
[C---:B------:R-:W-:Y:S01]  /*5890*/  PRMT R17, R7.reuse, 0x7610, R17 ;  /* 0x0000761007117816 */ /* 0x040fe20000000011 */
[----:B------:R-:W5:Y:S01]  /*58a0*/  @!P5 LDG.E.U8 R21, desc[UR10][R4.64+0xa0] ;  /* 0x0000a00a0415d981 */ /* 0x000f62000c1e1100 */
[----:B------:R-:W-:Y:S01]  /*58b0*/  ISETP.GE.U32.AND P5, PT, R2, UR7, PT ;  /* 0x0000000702007c0c */ /* 0x000fe2000bfa6070 */
[----:B------:R-:W-:Y:S02]  /*58c0*/  VIADD R2, R0, 0x1c0 ;  /* 0x000001c000027836 */ /* 0x000fe40000000000 */
[----:B------:R-:W5:Y:S01]  /*58d0*/  @!P0 LDG.E.U8 R15, desc[UR10][R4.64+0x60] ;  /* 0x0000600a040f8981 */ /* 0x000f62000c1e1100 */
[----:B------:R-:W-:Y:S02]  /*58e0*/  ISETP.GE.U32.AND P0, PT, R6, UR7, PT ;  /* 0x0000000706007c0c */ /* 0x000fe4000bf06070 */
[C---:B------:R-:W-:Y:S01]  /*58f0*/  PRMT R23, R7.reuse, 0x7610, R23 ;  /* 0x0000761007177816 */ /* 0x040fe20000000017 */
[----:B------:R-:W5:Y:S01]  /*5900*/  @!P3 LDG.E.U8 R17, desc[UR10][R4.64+0xe0] ;  /* 0x0000e00a0411b981 */ /* 0x000f62000c1e1100 */
[----:B------:R-:W-:Y:S01]  /*5910*/  ISETP.GE.U32.AND P3, PT, R2, UR7, PT ;  /* 0x0000000702007c0c */ /* 0x000fe2000bf66070 */
[C---:B------:R-:W-:Y:S01]  /*5920*/  VIADD R2, R0.reuse, 0x1e0 ;  /* 0x000001e000027836 */ /* 0x040fe20000000000 */
[C---:B------:R-:W-:Y:S01]  /*5930*/  PRMT R19, R7.reuse, 0x7610, R19 ;  /* 0x0000761007137816 */ /* 0x040fe20000000013 */
[----:B------:R-:W-:Y:S01]  /*5940*/  VIADD R6, R0, 0x1a0 ;  /* 0x000001a000067836 */ /* 0x000fe20000000000 */
[----:B------:R-:W-:Y:S01]  /*5950*/  PRMT R27, R7, 0x7610, R27 ;  /* 0x00007610071b7816 */ /* 0x000fe2000000001b */
[----:B------:R-:W5:Y:S01]  /*5960*/  @!P2 LDG.E.U8 R23, desc[UR10][R4.64+0x100] ;  /* 0x0001000a0417a981 */ /* 0x000f62000c1e1100 */
[----:B------:R-:W-:Y:S01]  /*5970*/  ISETP.GE.U32.AND P2, PT, R2, UR7, PT ;  /* 0x0000000702007c0c */ /* 0x000fe2000bf46070 */
[----:B------:R-:W-:-:S02]  /*5980*/  VIADD R2, R0, 0x220 ;  /* 0x0000022000027836 */ /* 0x000fc40000000000 */
        /* <DEDUP_REMOVED lines=20> */
[C---:B------:R-:W-:Y:S01]  /*5ad0*/  PRMT R39, R7.reuse, 0x7610, R39 ;  /* 0x0000761007277816 */ /* 0x040fe20000000027 */
[----:B------:R-:W5:Y:S01]  /*5ae0*/  @!P3 LDG.E.U8 R35, desc[UR10][R4.64+0x1c0] ;  /* 0x0001c00a0423b981 */ /* 0x000f62000c1e1100 */
[----:B------:R-:W-:Y:S01]  /*5af0*/  ISETP.GE.U32.AND P3, PT, R2, UR7, PT ;  /* 0x0000000702007c0c */ /* 0x000fe2000bf66070 */
        /* <DEDUP_REMOVED lines=9> */
[----:B------:R-:W-:Y:S01]  /*5b90*/  PRMT R43, R7, 0x7610, R43 ;  /* 0x00007610072b7816 */ /* 0x000fe2000000002b */
[----:B------:R-:W5:Y:S01]  /*5ba0*/  @!P2 LDG.E.U8 R37, desc[UR10][R4.64+0x1e0] ;  /* 0x0001e00a0425a981 */ /* 0x000f62000c1e1100 */
[----:B------:R-:W-:-:S02]  /*5bb0*/  ISETP.GE.U32.AND P2, PT, R6, UR7, PT ;  /* 0x0000000706007c0c */ /* 0x000fc4000bf46070 */
[C---:B------:R-:W-:Y:S01]  /*5bc0*/  PRMT R45, R7.reuse, 0x7610, R45 ;  /* 0x00007610072d7816 */ /* 0x040fe2000000002d */
[----:B------:R-:W5:Y:S01]  /*5bd0*/  @!P0 LDG.E.U8 R41, desc[UR10][R4.64+0x220] ;  /* 0x0002200a04298981 */ /* 0x000f62000c1e1100 */
[----:B------:R-:W-:Y:S01]  /*5be0*/  ISETP.GE.U32.AND P0, PT, R2, UR7, PT ;  /* 0x0000000702007c0c */ /* 0x000fe2000bf06070 */
[C---:B------:R-:W-:Y:S02]  /*5bf0*/  VIADD R6, R0.reuse, 0x320 ;  /* 0x0000032000067836 */ /* 0x040fe40000000000 */
[----:B------:R-:W-:Y:S01]  /*5c00*/  VIADD R2, R0, 0x340 ;  /* 0x0000034000027836 */ /* 0x000fe20000000000 */
[----:B------:R-:W5:Y:S01]  /*5c10*/  @!P6 LDG.E.U8 R43, desc[UR10][R4.64+0x240] ;  /* 0x0002400a042be981 */ /* 0x000f62000c1e1100 */
[C---:B------:R-:W-:Y:S02]  /*5c20*/  PRMT R47, R7.reuse, 0x7610, R47 ;  /* 0x00007610072f7816 */ /* 0x040fe4000000002f */
[----:B------:R-:W-:Y:S01]  /*5c30*/  ISETP.GE.U32.AND P6, PT, R6, UR7, PT ;  /* 0x0000000706007c0c */ /* 0x000fe2000bfc6070 */
[----:B------:R-:W5:Y:S01]  /*5c40*/  @!P5 LDG.E.U8 R45, desc[UR10][R4.64+0x260] ;  /* 0x0002600a042dd981 */ /* 0x000f62000c1e1100 */
[----:B------:R-:W-:Y:S01]  /*5c50*/  ISETP.GE.U32.AND P5, PT, R2, UR7, PT ;  /* 0x0000000702007c0c */ /* 0x000fe2000bfa6070 */
[C---:B------:R-:W-:Y:S01]  /*5c60*/  VIADD R2, R0.reuse, 0x360 ;  /* 0x0000036000027836 */ /* 0x040fe20000000000 */
[C---:B------:R-:W-:Y:S01]  /*5c70*/  PRMT R49, R7.reuse, 0x7610, R49 ;  /* 0x0000761007317816 */ /* 0x040fe20000000031 */
[C---:B------:R-:W-:Y:S01]  /*5c80*/  VIADD R6, R0.reuse, 0x380 ;  /* 0x0000038000067836 */ /* 0x040fe20000000000 */
[----:B------:R-:W-:Y:S01]  /*5c90*/  PRMT R51, R7, 0x7610, R51 ;  /* 0x0000761007337816 */ /* 0x000fe20000000033 */
[----:B------:R-:W-:Y:S01]  /*5ca0*/  VIADD R0, R0, 0x3a0 ;  /* 0x000003a000007836 */ /* 0x000fe20000000000 */
[----:B------:R-:W5:Y:S01]  /*5cb0*/  @!P4 LDG.E.U8 R47, desc[UR10][R4.64+0x280] ;  /* 0x0002800a042fc981 */ /* 0x000f62000c1e1100 */
[----:B------:R-:W-:-:S03]  /*5cc0*/  ISETP.GE.U32.AND P4, PT, R2, UR7, PT ;  /* 0x0000000702007c0c */ /* 0x000fc6000bf86070 */
[----:B------:R-:W5:Y:S01]  /*5cd0*/  @!P3 LDG.E.U8 R49, desc[UR10][R4.64+0x2a0] ;  /* 0x0002a00a0431b981 */ /* 0x000f62000c1e1100 */
[----:B------:R-:W-:-:S03]  /*5ce0*/  ISETP.GE.U32.AND P3, PT, R6, UR7, PT ;  /* 0x0000000706007c0c */ /* 0x000fc6000bf66070 */
[----:B------:R-:W5:Y:S01]  /*5cf0*/  @!P2 LDG.E.U8 R51, desc[UR10][R4.64+0x2c0] ;  /* 0x0002c00a0433a981 */ /* 0x000f62000c1e1100 */
[----:B------:R-:W-:Y:S02]  /*5d00*/  ISETP.GE.U32.AND P2, PT, R0, UR7, PT ;  /* 0x0000000700007c0c */ /* 0x000fe4000bf46070 */
[C---:B------:R-:W-:Y:S02]  /*5d10*/  PRMT R53, R7.reuse, 0x7610, R53 ;  /* 0x0000761007357816 */ /* 0x040fe40000000035 */
[C---:B------:R-:W-:Y:S02]  /*5d20*/  PRMT R6, R7.reuse, 0x7610, R6 ;  /* 0x0000761007067816 */ /* 0x040fe40000000006 */
[C---:B------:R-:W-:Y:S02]  /*5d30*/  PRMT R8, R7.reuse, 0x7610, R8 ;  /* 0x0000761007087816 */ /* 0x040fe40000000008 */
[C---:B------:R-:W-:Y:S01]  /*5d40*/  PRMT R10, R7.reuse, 0x7610, R10 ;  /* 0x00007610070a7816 */ /* 0x040fe2000000000a */
[----:B------:R-:W5:Y:S01]  /*5d50*/  @!P1 LDG.E.U8 R53, desc[UR10][R4.64+0x2e0] ;  /* 0x0002e00a04359981 */ /* 0x000f62000c1e1100 */
[----:B------:R-:W-:-:S02]  /*5d60*/  PRMT R12, R7, 0x7610, R12 ;  /* 0x00007610070c7816 */ /* 0x000fc4000000000c */
[----:B------:R-:W-:Y:S01]  /*5d70*/  PRMT R14, R7, 0x7610, R14 ;  /* 0x00007610070e7816 */ /* 0x000fe2000000000e */
[----:B------:R-:W5:Y:S04]  /*5d80*/  @!P0 LDG.E.U8 R6, desc[UR10][R4.64+0x300] ;  /* 0x0003000a04068981 */ /* 0x000f68000c1e1100 */
[----:B------:R-:W5:Y:S04]  /*5d90*/  @!P6 LDG.E.U8 R8, desc[UR10][R4.64+0x320] ;  /* 0x0003200a0408e981 */ /* 0x000f68000c1e1100 */
[----:B------:R-:W5:Y:S04]  /*5da0*/  @!P5 LDG.E.U8 R10, desc[UR10][R4.64+0x340] ;  /* 0x0003400a040ad981 */ /* 0x000f68000c1e1100 */
[----:B------:R-:W5:Y:S04]  /*5db0*/  @!P4 LDG.E.U8 R12, desc[UR10][R4.64+0x360] ;  /* 0x0003600a040cc981 */ /* 0x000f68000c1e1100 */
[----:B------:R-:W5:Y:S04]  /*5dc0*/  @!P3 LDG.E.U8 R14, desc[UR10][R4.64+0x380] ;  /* 0x0003800a040eb981 */ /* 0x000f68000c1e1100 */
[----:B------:R-:W5:Y:S01]  /*5dd0*/  @!P2 LDG.E.U8 R7, desc[UR10][R4.64+0x3a0] ;  /* 0x0003a00a0407a981 */ /* 0x000f62000c1e1100 */
[----:B------:R-:W0:Y:S01]  /*5de0*/  S2R R0, SR_LANEID ;  /* 0x0000000000007919 */ /* 0x000e220000000000 */
[----:B------:R-:W1:Y:S01]  /*5df0*/  S2UR UR6, SR_CgaCtaId ;  /* 0x00000000000679c3 */ /* 0x000e620000008800 */
[----:B------:R-:W-:Y:S01]  /*5e00*/  SHF.R.U32.HI R26, RZ, 0x5, R42 ;  /* 0x00000005ff1a7819 */ /* 0x000fe2000001162a */
[----:B------:R-:W-:-:S02]  /*5e10*/  UMOV UR5, 0x400 ;  /* 0x0000040000057882 */ /* 0x000fc40000000000 */
[----:B-1----:R-:W-:Y:S02]  /*5e20*/  ULEA UR5, UR6, UR5, 0x18 ;  /* 0x0000000506057291 */ /* 0x002fe4000f8ec0ff */
[----:B0-----:R-:W-:-:S04]  /*5e30*/  IMAD R2, R26, 0x3c0, R0 ;  /* 0x000003c01a027824 */ /* 0x001fc800078e0200 */
[----:B------:R-:W-:-:S04]  /*5e40*/  VIADD R38, R2, UR5 ;  /* 0x0000000502267c36 */ /* 0x000fc80008000000 */
[----:B------:R-:W-:Y:S01]  /*5e50*/  IMAD R18, R0, 0x1d, R38 ;  /* 0x0000001d00127824 */ /* 0x000fe200078e0226 */
[----:B------:R-:W-:Y:S01]  /*5e60*/  UISETP.NE.AND UP0, UPT, UR4, URZ, UPT ;  /* 0x000000ff0400728c */ /* 0x000fe2000bf05270 */
[----:B--2---:R-:W-:Y:S04]  /*5e70*/  STS.U8 [R2+UR5], R3 ;  /* 0x0000000302007988 */ /* 0x004fe80008000005 */
[----:B---3--:R-:W-:Y:S04]  /*5e80*/  STS.U8 [R2+UR5+0x40], R9 ;  /* 0x0000400902007988 */ /* 0x008fe80008000005 */
[----:B----4-:R-:W-:Y:S04]  /*5e90*/  STS.U8 [R2+UR5+0x80], R13 ;  /* 0x0000800d02007988 */ /* 0x010fe80008000005 */
        /* <DEDUP_REMOVED lines=29> */
[----:B------:R-:W1:Y:S04]  /*6070*/  LDS.U16 R9, [R18+0x4] ;  /* 0x0000040012097984 */ /* 0x000e680000000400 */
[----:B------:R-:W2:Y:S04]  /*6080*/  LDS.U16 R11, [R18+0x6] ;  /* 0x00000600120b7984 */ /* 0x000ea80000000400 */
[----:B------:R-:W3:Y:S04]  /*6090*/  LDS.U16 R3, [R18] ;  /* 0x0000000012037984 */ /* 0x000ee80000000400 */
[----:B------:R-:W4:Y:S04]  /*60a0*/  LDS.U16 R13, [R18+0x8] ;  /* 0x00000800120d7984 */ /* 0x000f280000000400 */
[----:B------:R-:W5:Y:S04]  /*60b0*/  LDS.U16 R15, [R18+0xa] ;  /* 0x00000a00120f7984 */ /* 0x000f680000000400 */
        /* <DEDUP_REMOVED lines=8> */
[----:B------:R5:W5:Y:S01]  /*6140*/  LDS.U16 R52, [R18+0x1a] ;  /* 0x00001a0012347984 */ /* 0x000b620000000400 */
[----:B0-----:R-:W-:-:S05]  /*6150*/  PRMT R44, R19, 0x7771, RZ ;  /* 0x00007771132c7816 */ /* 0x001fca00000000ff */
[----:B------:R0:W-:Y:S01]  /*6160*/  STL [R1], R44 ;  /* 0x0000002c01007387 */ /* 0x0001e20000100800 */
[C---:B-1----:R-:W-:Y:S02]  /*6170*/  PRMT R6, R9.reuse, 0x7770, RZ ;  /* 0x0000777009067816 */ /* 0x042fe400000000ff */
[----:B------:R-:W-:Y:S02]  /*6180*/  PRMT R7, R9, 0x7771, RZ ;  /* 0x0000777109077816 */ /* 0x000fe400000000ff */
[C---:B--2---:R-:W-:Y:S02]  /*6190*/  PRMT R8, R11.reuse, 0x7770, RZ ;  /* 0x000077700b087816 */ /* 0x044fe400000000ff */
[----:B------:R-:W-:Y:S02]  /*61a0*/  PRMT R9, R11, 0x7771, RZ ;  /* 0x000077710b097816 */ /* 0x000fe400000000ff */
[----:B---3--:R-:W-:Y:S02]  /*61b0*/  PRMT R47, R3, 0x7770, RZ ;  /* 0x00007770032f7816 */ /* 0x008fe400000000ff */
[----:B----4-:R-:W-:-:S02]  /*61c0*/  PRMT R10, R13, 0x7770, RZ ;  /* 0x000077700d0a7816 */ /* 0x010fc400000000ff */
[----:B------:R-:W-:Y:S02]  /*61d0*/  PRMT R11, R13, 0x7771, RZ ;  /* 0x000077710d0b7816 */ /* 0x000fe400000000ff */
[C---:B-----5:R-:W-:Y:S02]  /*61e0*/  PRMT R12, R15.reuse, 0x7770, RZ ;  /* 0x000077700f0c7816 */ /* 0x060fe400000000ff */
[----:B------:R-:W-:Y:S02]  /*61f0*/  PRMT R13, R15, 0x7771, RZ ;  /* 0x000077710f0d7816 */ /* 0x000fe400000000ff */
[C---:B------:R-:W-:Y:S02]  /*6200*/  PRMT R14, R16.reuse, 0x7770, RZ ;  /* 0x00007770100e7816 */ /* 0x040fe400000000ff */
[----:B------:R-:W-:Y:S02]  /*6210*/  PRMT R15, R16, 0x7771, RZ ;  /* 0x00007771100f7816 */ /* 0x000fe400000000ff */
[----:B------:R-:W-:-:S02]  /*6220*/  PRMT R4, R5, 0x7770, RZ ;  /* 0x0000777005047816 */ /* 0x000fc400000000ff */
[----:B------:R-:W-:Y:S02]  /*6230*/  PRMT R16, R17, 0x7770, RZ ;  /* 0x0000777011107816 */ /* 0x000fe400000000ff */
[----:B------:R-:W-:Y:S02]  /*6240*/  PRMT R18, R32, 0x7770, RZ ;  /* 0x0000777020127816 */ /* 0x000fe400000000ff */
[----:B------:R-:W-:Y:S02]  /*6250*/  PRMT R34, R35, 0x7770, RZ ;  /* 0x0000777023227816 */ /* 0x000fe400000000ff */
[----:B------:R-:W-:Y:S02]  /*6260*/  PRMT R36, R40, 0x7770, RZ ;  /* 0x0000777028247816 */ /* 0x000fe400000000ff */
        /* <DEDUP_REMOVED lines=13> */
[----:B------:R-:W-:Y:S01]  /*6340*/  PRMT R19, R47, 0x7610, R19 ;  /* 0x000076102f137816 */ /* 0x000fe20000000013 */
[----:B------:R-:W-:Y:S06]  /*6350*/  BAR.SYNC.DEFER_BLOCKING 0x0 ;  /* 0x0000000000007b1d */ /* 0x000fec0000010000 */
[----:B0-----:R-:W-:Y:S05]  /*6360*/  BRA.U UP0, `(.L_x_50) ;  /* 0x00000019007c7547 */ /* 0x001fea000b800000 */
        /* <DEDUP_REMOVED lines=146> */
[----:B------:R-:W2:Y:S01]  /*6c90*/  LDG.E.U8 R20, desc[UR10][R20.64] ;  /* 0x0000000a14147981 */ /* 0x000ea2000c1e1100 */
[----:B------:R-:W-:Y:S01]  /*6ca0*/  IMAD.MOV.U32 R25, RZ, RZ, RZ ;  /* 0x000000ffff197224 */ /* 0x000fe200078e00ff */
[----:B------:R-:W-:Y:S02]  /*6cb0*/  ISETP.GE.AND P1, PT, R0, 0x1, PT ;  /* 0x000000010000780c */ /* 0x000fe40003f26270 */
        /* <DEDUP_REMOVED lines=52> */
[----:B------:R-:W2:Y:S01]  /*7000*/  LDG.E.U8 R24, desc[UR10][R24.64] ;  /* 0x0000000a18187981 */ /* 0x000ea2000c1e1100 */
[----:B------:R-:W-:Y:S02]  /*7010*/  ISETP.GE.AND P0, PT, R0, 0x10, PT ;  /* 0x000000100000780c */ /* 0x000fe40003f06270 */
[----:B------:R-:W-:Y:S01]  /*7020*/  PRMT R29, R21, 0x7772, RZ ;  /* 0x00007772151d7816 */ /* 0x000fe200000000ff */
[----:B------:R-:W-:Y:S01]  /*7030*/  IMAD.MOV.U32 R21, RZ, RZ, RZ ;  /* 0x000000ffff157224 */ /* 0x000fe200078e00ff */
[----:B------:R-:W-:Y:S02]  /*7040*/  SEL R20, R20, R31, !P0 ;  /* 0x0000001f14147207 */ /* 0x000fe40004000000 */
[----:B------:R-:W-:Y:S02]  /*7050*/  ISETP.NE.AND P0, PT, R26, 0x3, PT ;  /* 0x000000031a00780c */ /* 0x000fe40003f05270 */
[----:B------:R-:W-:Y:S02]  /*7060*/  LOP3.LUT R28, R20, 0xff, RZ, 0xc0, !PT ;  /* 0x000000ff141c7812 */ /* 0x000fe400078ec0ff */
[----:B------:R-:W-:-:S02]  /*7070*/  ISETP.NE.AND P2, PT, R26, 0x2, PT ;  /* 0x000000021a00780c */ /* 0x000fc40003f45270 */
[----:B------:R-:W-:Y:S02]  /*7080*/  ISETP.NE.AND P3, PT, R42, RZ, PT ;  /* 0x000000ff2a00720c */ /* 0x000fe40003f65270 */
[----:B------:R-:W0:Y:S01]  /*7090*/  SHFL.UP PT, R28, R28, 0x1, RZ ;  /* 0x042000001c1c7989 */ /* 0x000e2200000e00ff */
[C---:B--2---:R-:W-:Y:S02]  /*70a0*/  LOP3.LUT R20, R24.reuse, 0xff, RZ, 0xc0, !PT ;  /* 0x000000ff18147812 */ /* 0x044fe400078ec0ff */
[----:B------:R-:W-:-:S03]  /*70b0*/  SEL R24, R24, R27, !P2 ;  /* 0x0000001b18187207 */ /* 0x000fc60005000000 */
[----:B------:R-:W-:-:S03]  /*70c0*/  IMAD.WIDE.U32 R20, R29, 0x6, R20 ;  /* 0x000000061d147825 */ /* 0x000fc600078e0014 */
[----:B------:R-:W-:-:S04]  /*70d0*/  IADD3 R20, P1, PT, R20, UR8, RZ ;  /* 0x0000000814147c10 */ /* 0x000fc8000ff3e0ff */
[----:B------:R-:W-:Y:S02]  /*70e0*/  IADD3.X R21, PT, PT, R21, UR9, RZ, P1, !PT ;  /* 0x0000000915157c10 */ /* 0x000fe40008ffe4ff */
[----:B------:R-:W-:-:S03]  /*70f0*/  ISETP.GE.U32.AND P1, PT, R42, 0x20, PT ;  /* 0x000000202a00780c */ /* 0x000fc60003f26070 */
[----:B------:R1:W5:Y:S01]  /*7100*/  @!P0 LDG.E.U8 R24, desc[UR10][R20.64] ;  /* 0x0000000a14188981 */ /* 0x000362000c1e1100 */
[----:B------:R-:W-:Y:S01]  /*7110*/  BSSY.RECONVERGENT B0, `(.L_x_51) ;  /* 0x000000b000007945 */ /* 0x000fe20003800200 */
[----:B0-----:R-:W-:-:S08]  /*7120*/  PRMT R25, R28, 0x7610, R25 ;  /* 0x000076101c197816 */ /* 0x001fd00000000019 */
[----:B-1----:R-:W-:Y:S05]  /*7130*/  @!P1 BRA `(.L_x_52) ;  /* 0x0000000000209947 */ /* 0x002fea0003800000 */
[----:B------:R-:W-:Y:S02]  /*7140*/  LOP3.LUT R20, R28, 0xff, RZ, 0xc0, !PT ;  /* 0x000000ff1c147812 */ /* 0x000fe400078ec0ff */
[----:B-----5:R-:W-:Y:S02]  /*7150*/  PRMT R25, R24, 0x7610, R25 ;  /* 0x0000761018197816 */ /* 0x020fe40000000019 */
[----:B------:R-:W-:Y:S01]  /*7160*/  ISETP.NE.AND P2, PT, R0, RZ, PT ;  /* 0x000000ff0000720c */ /* 0x000fe20003f45270 */
[----:B------:R-:W-:Y:S01]  /*7170*/  IMAD R20, R20, 0x6, RZ ;  /* 0x0000000614147824 */ /* 0x000fe200078e02ff */
[----:B------:R-:W-:-:S04]  /*7180*/  LOP3.LUT R21, R25, 0xff, RZ, 0xc0, !PT ;  /* 0x000000ff19157812 */ /* 0x000fc800078ec0ff */
[----:B------:R-:W-:-:S04]  /*7190*/  IADD3 R20, P0, P1, R21, UR8, R20 ;  /* 0x0000000815147c10 */ /* 0x000fc8000f91e014 */
[----:B------:R-:W-:-:S05]  /*71a0*/  IADD3.X R21, PT, PT, RZ, UR9, RZ, P0, P1 ;  /* 0x00000009ff157c10 */ /* 0x000fca00087e24ff */
[----:B------:R0:W5:Y:S04]  /*71b0*/  @P2 LDG.E.U8 R25, desc[UR10][R20.64] ;  /* 0x0000000a14192981 */ /* 0x000168000c1e1100 */
.L_x_52:
[----:B------:R-:W-:Y:S05]  /*71c0*/  BSYNC.RECONVERGENT B0 ;  /* 0x0000000000007941 */ /* 0x000fea0003800200 */
.L_x_51:
[----:B------:R-:W-:Y:S04]  /*71d0*/  BSSY.RECONVERGENT B0, `(.L_x_53) ;  /* 0x0000009000007945 */ /* 0x000fe80003800200 */
[----:B------:R-:W-:Y:S05]  /*71e0*/  @!P3 BRA `(.L_x_54) ;  /* 0x00000000001cb947 */ /* 0x000fea0003800000 */
[----:B0----5:R-:W-:Y:S01]  /*71f0*/  LOP3.LUT R20, R25, 0xff, RZ, 0xc0, !PT ;  /* 0x000000ff19147812 */ /* 0x021fe200078ec0ff */
[----:B------:R-:W-:Y:S02]  /*7200*/  IMAD.MOV.U32 R21, RZ, RZ, RZ ;  /* 0x000000ffff157224 */ /* 0x000fe400078e00ff */
[----:B------:R-:W-:Y:S02]  /*7210*/  IMAD.MOV.U32 R19, RZ, RZ, RZ ;  /* 0x000000ffff137224 */ /* 0x000fe400078e00ff */
[----:B------:R-:W-:-:S03]  /*7220*/  IMAD.WIDE.U32 R20, R22, 0x6, R20 ;  /* 0x0000000616147825 */ /* 0x000fc600078e0014 */
[----:B------:R-:W-:-:S04]  /*7230*/  IADD3 R20, P0, PT, R20, UR8, RZ ;  /* 0x0000000814147c10 */ /* 0x000fc8000ff1e0ff */
[----:B------:R-:W-:-:S05]  /*7240*/  IADD3.X R21, PT, PT, R21, UR9, R19, P0, !PT ;  /* 0x0000000915157c10 */ /* 0x000fca00087fe413 */
[----:B------:R1:W5:Y:S04]  /*7250*/  LDG.E.U8 R19, desc[UR10][R20.64] ;  /* 0x0000000a14137981 */ /* 0x000368000c1e1100 */
.L_x_54:
[----:B------:R-:W-:Y:S05]  /*7260*/  BSYNC.RECONVERGENT B0 ;  /* 0x0000000000007941 */ /* 0x000fea0003800200 */
.L_x_53:
[----:B01---5:R-:W-:Y:S01]  /*7270*/  LOP3.LUT R20, R19, 0xff, RZ, 0xc0, !PT ;  /* 0x000000ff13147812 */ /* 0x023fe200078ec0ff */
[----:B------:R-:W-:-:S04]  /*7280*/  IMAD.MOV.U32 R21, RZ, RZ, RZ ;  /* 0x000000ffff157224 */ /* 0x000fc800078e00ff */
        /* <DEDUP_REMOVED lines=172> */
[----:B------:R-:W-:Y:S05]  /*7d50*/  BRA `(.L_x_55) ;  /* 0x0000002c00087947 */ /* 0x000fea0003800000 */
.L_x_50:
        /* <DEDUP_REMOVED lines=212> */
[C---:B------:R-:W-:Y:S02]  /*8aa0*/  ISETP.NE.AND P0, PT, R26.reuse, 0x2, PT ;  /* 0x000000021a00780c */ /* 0x040fe40003f05270 */
[----:B------:R-:W-:Y:S02]  /*8ab0*/  LOP3.LUT R19, R19, 0xff, RZ, 0xc0, !PT ;  /* 0x000000ff13137812 */ /* 0x000fe400078ec0ff */
[----:B------:R-:W-:-:S02]  /*8ac0*/  ISETP.NE.AND P1, PT, R26, 0x3, PT ;  /* 0x000000031a00780c */ /* 0x000fc40003f25270 */
[----:B------:R-:W-:Y:S01]  /*8ad0*/  SEL R23, R28, R23, !P0 ;  /* 0x000000171c177207 */ /* 0x000fe20004000000 */
[----:B------:R-:W0:Y:S01]  /*8ae0*/  SHFL.UP PT, R39, R19, 0x1, RZ ;  /* 0x0420000013277989 */ /* 0x000e2200000e00ff */
[----:B------:R-:W-:Y:S02]  /*8af0*/  ISETP.NE.AND P3, PT, R0, RZ, P2 ;  /* 0x000000ff0000720c */ /* 0x000fe40001765270 */
[----:B0-----:R-:W-:-:S05]  /*8b00*/  @P2 LOP3.LUT R24, R39, 0xff, RZ, 0xc0, !PT ;  /* 0x000000ff27182812 */ /* 0x001fca00078ec0ff */
[----:B------:R-:W-:Y:S01]  /*8b10*/  @P2 IMAD R24, R24, 0x6, RZ ;  /* 0x0000000618182824 */ /* 0x000fe200078e02ff */
[----:B------:R-:W-:Y:S02]  /*8b20*/  PRMT R19, R22, 0x7773, RZ ;  /* 0x0000777316137816 */ /* 0x000fe400000000ff */
[----:B--2---:R-:W-:-:S04]  /*8b30*/  SEL R23, R30, R23, !P1 ;  /* 0x000000171e177207 */ /* 0x004fc80004800000 */
[----:B------:R-:W-:-:S04]  /*8b40*/  @P2 LOP3.LUT R21, R23, 0xff, RZ, 0xc0, !PT ;  /* 0x000000ff17152812 */ /* 0x000fc800078ec0ff */
[----:B------:R-:W-:-:S04]  /*8b50*/  @P2 IADD3 R20, P0, P1, R21, UR8, R24 ;  /* 0x0000000815142c10 */ /* 0x000fc8000f91e018 */
[----:B------:R-:W-:-:S05]  /*8b60*/  @P2 IADD3.X R21, PT, PT, RZ, UR9, RZ, P0, P1 ;  /* 0x00000009ff152c10 */ /* 0x000fca00087e24ff */
[----:B------:R0:W5:Y:S02]  /*8b70*/  @P3 LDG.E.U8 R23, desc[UR10][R20.64] ;  /* 0x0000000a14173981 */ /* 0x000164000c1e1100 */
[----:B0-----:R-:W-:Y:S01]  /*8b80*/  LOP3.LUT R20, R30, 0xff, RZ, 0xc0, !PT ;  /* 0x000000ff1e147812 */ /* 0x001fe200078ec0ff */
[----:B------:R-:W-:-:S04]  /*8b90*/  IMAD.MOV.U32 R21, RZ, RZ, RZ ;  /* 0x000000ffff157224 */ /* 0x000fc800078e00ff */
[----:B------:R-:W-:-:S03]  /*8ba0*/  IMAD.WIDE.U32 R20, R19, 0x6, R20 ;  /* 0x0000000613147825 */ /* 0x000fc600078e0014 */
[----:B------:R-:W-:-:S04]  /*8bb0*/  IADD3 R20, P0, PT, R20, UR8, RZ ;  /* 0x0000000814147c10 */ /* 0x000fc8000ff1e0ff */
[----:B------:R-:W-:Y:S01]  /*8bc0*/  IADD3.X R21, PT, PT, R21, UR9, RZ, P0, !PT ;  /* 0x0000000915157c10 */ /* 0x000fe200087fe4ff */
[----:B------:R-:W-:Y:S08]  /*8bd0*/  @P2 BRA `(.L_x_56) ;  /* 0x0000001000482947 */ /* 0x000ff00003800000 */
[----:B------:R0:W2:Y:S01]  /*8be0*/  LDG.E.U8 R37, desc[UR10][R20.64] ;  /* 0x0000000a14257981 */ /* 0x0000a2000c1e1100 */
[----:B------:R-:W1:Y:S01]  /*8bf0*/  LDC R19, c[0x0][0x370] ;  /* 0x0000dc00ff137b82 */ /* 0x000e620000000800 */
[----:B------:R-:W-:Y:S01]  /*8c00*/  ISETP.NE.AND P0, PT, R42, RZ, PT ;  /* 0x000000ff2a00720c */ /* 0x000fe20003f05270 */
[----:B------:R-:W-:Y:S01]  /*8c10*/  IMAD.U32 R29, RZ, RZ, UR4 ;  /* 0x00000004ff1d7e24 */ /* 0x000fe2000f8e00ff */
[----:B------:R-:W-:-:S05]  /*8c20*/  LOP3.LUT R24, RZ, R42, RZ, 0x33, !PT ;  /* 0x0000002aff187212 */ /* 0x000fca00078e33ff */
[----:B------:R-:W-:Y:S01]  /*8c30*/  VIADD R24, R24, UR4 ;  /* 0x0000000418187c36 */ /* 0x000fe20008000000 */
[----:B0-----:R-:W0:Y:S01]  /*8c40*/  LDC.64 R20, c[0x0][0x390] ;  /* 0x0000e400ff147b82 */ /* 0x001e220000000a00 */
[----:B-1----:R-:W-:Y:S01]  /*8c50*/  ISETP.GT.U32.AND P1, PT, R19, 0x1f3, PT ;  /* 0x000001f31300780c */ /* 0x002fe20003f24070 */
[----:B0-----:R-:W-:-:S03]  /*8c60*/  IMAD.WIDE R28, R29, 0x4, R20 ;  /* 0x000000041d1c7825 */ /* 0x001fc600078e0214 */
[----:B--2--5:R-:W-:Y:S01]  /*8c70*/  @!P0 LEA R23, R37, 0x64, 0x8 ;  /* 0x0000006425178811 */ /* 0x024fe200078e40ff */
[----:B------:R0:W-:Y:S04]  /*8c80*/  @!P0 STS.U8 [UR5+0x3], R37 ;  /* 0x00000325ff008988 */ /* 0x0001e80008000005 */
[----:B------:R0:W-:Y:S04]  /*8c90*/  @!P0 ST.E.STRONG.GPU desc[UR10][R28.64+0x80], R23 ;  /* 0x000080171c008985 */ /* 0x0001e8000c10f90a */
[----:B------:R-:W-:Y:S05]  /*8ca0*/  @P1 BRA `(.L_x_57) ;  /* 0x0000000000081947 */ /* 0x000fea0003800000 */
[----:B------:R1:W-:Y:S06]  /*8cb0*/  MEMBAR.SC.CTA ;  /* 0x0000000000007992 */ /* 0x0003ec0000000000 */
[----:B-1----:R-:W-:Y:S05]  /*8cc0*/  BRA `(.L_x_58) ;  /* 0x0000000000087947 */ /* 0x002fea0003800000 */
.L_x_57:
[----:B------:R-:W-:Y:S05]  /*8cd0*/  NANOSLEEP 0x1c2 ;  /* 0x000001c20000795d */ /* 0x000fea0003800000 */
[----:B------:R-:W-:Y:S01]  /*8ce0*/  NOP ;  /* 0x0000000000007918 */ /* 0x000fe20000000000 */
.L_x_58:
[----:B------:R-:W-:-:S05]  /*8cf0*/  IMAD.WIDE R20, R24, 0x4, R20 ;  /* 0x0000000418147825 */ /* 0x000fca00078e0214 */
[----:B------:R-:W2:Y:S01]  /*8d00*/  LD.E.STRONG.GPU R22, desc[UR10][R20.64+0x80] ;  /* 0x0000800a14167980 */ /* 0x000ea2000c10f900 */
[----:B------:R-:W-:Y:S01]  /*8d10*/  UMOV UR6, 0xffffffff ;  /* 0xffffffff00067882 */ /* 0x000fe20000000000 */
[----:B--2---:R-:W-:-:S04]  /*8d20*/  LOP3.LUT R25, R22, 0xff, RZ, 0xc0, !PT ;  /* 0x000000ff16197812 */ /* 0x004fc800078ec0ff */
[----:B------:R-:W-:Y:S01]  /*8d30*/  ISETP.NE.AND P0, PT, R25, 0x63, PT ;  /* 0x000000631900780c */ /* 0x000fe20003f05270 */
[----:B------:R-:W-:-:S12]  /*8d40*/  BRA.DIV UR6, `(.L_x_59) ;  /* 0x0000003206b07947 */ /* 0x000fd8000b800000 */
[----:B------:R-:W-:-:S13]  /*8d50*/  VOTE.ANY P0, !P0 ;  /* 0x0000000000ff7806 */ /* 0x000fda0004000100 */
.L_x_149:
[----:B0-----:R-:W-:Y:S01]  /*8d60*/  PRMT R23, R22, 0x7610, R23 ;  /* 0x0000761016177816 */ /* 0x001fe20000000017 */
[----:B------:R-:W-:Y:S06]  /*8d70*/  @!P0 BRA `(.L_x_60) ;  /* 0x0000000000388947 */ /* 0x000fec0003800000 */
.L_x_64:
[----:B------:R-:W-:Y:S05]  /*8d80*/  YIELD ;  /* 0x0000000000007946 */ /* 0x000fea0003800000 */
[----:B------:R-:W-:Y:S05]  /*8d90*/  @P1 BRA `(.L_x_61) ;  /* 0x0000000000081947 */ /* 0x000fea0003800000 */
[----:B------:R0:W-:Y:S06]  /*8da0*/  MEMBAR.SC.CTA ;  /* 0x0000000000007992 */ /* 0x0001ec0000000000 */
[----:B0-----:R-:W-:Y:S05]  /*8db0*/  BRA `(.L_x_62) ;  /* 0x0000000000087947 */ /* 0x001fea0003800000 */
.L_x_61:
[----:B------:R-:W-:Y:S05]  /*8dc0*/  NANOSLEEP 0x15e ;  /* 0x0000015e0000795d */ /* 0x000fea0003800000 */
[----:B------:R-:W-:Y:S01]  /*8dd0*/  NOP ;  /* 0x0000000000007918 */ /* 0x000fe20000000000 */
.L_x_62:
[----:B------:R-:W2:Y:S01]  /*8de0*/  LD.E.STRONG.GPU R22, desc[UR10][R20.64+0x80] ;  /* 0x0000800a14167980 */ /* 0x000ea2000c10f900 */
[----:B------:R-:W-:Y:S01]  /*8df0*/  UMOV UR6, 0xffffffff ;  /* 0xffffffff00067882 */ /* 0x000fe20000000000 */
[----:B--2---:R-:W-:-:S04]  /*8e00*/  LOP3.LUT R25, R22, 0xff, RZ, 0xc0, !PT ;  /* 0x000000ff16197812 */ /* 0x004fc800078ec0ff */
[----:B------:R-:W-:Y:S01]  /*8e10*/  ISETP.NE.AND P0, PT, R25, 0x63, PT ;  /* 0x000000631900780c */ /* 0x000fe20003f05270 */
[----:B------:R-:W-:-:S12]  /*8e20*/  BRA.DIV UR6, `(.L_x_63) ;  /* 0x0000003206987947 */ /* 0x000fd8000b800000 */
[----:B------:R-:W-:-:S13]  /*8e30*/  VOTE.ANY P0, !P0 ;  /* 0x0000000000ff7806 */ /* 0x000fda0004000100 */
.L_x_152:
[----:B------:R-:W-:Y:S05]  /*8e40*/  @P0 BRA `(.L_x_64) ;  /* 0xfffffffc00cc0947 */ /* 0x000fea000383ffff */
[----:B------:R-:W-:-:S07]  /*8e50*/  PRMT R23, R22, 0x7610, R23 ;  /* 0x0000761016177816 */ /* 0x000fce0000000017 */
.L_x_60:
[----:B------:R-:W-:Y:S01]  /*8e60*/  UMOV UR6, 0xffffffff ;  /* 0xffffffff00067882 */ /* 0x000fe20000000000 */
[----:B------:R-:W-:Y:S02]  /*8e70*/  PRMT R20, R25, 0x9910, RZ ;  /* 0x0000991019147816 */ /* 0x000fe400000000ff */
[----:B------:R-:W-:Y:S02]  /*8e80*/  SHF.R.U32.HI R25, RZ, 0x8, R22 ;  /* 0x00000008ff197819 */ /* 0x000fe40000011616 */
[----:B------:R-:W-:Y:S01]  /*8e90*/  ISETP.NE.AND P0, PT, R20, 0x65, PT ;  /* 0x000000651400780c */ /* 0x000fe20003f05270 */
[----:B------:R-:W-:-:S12]  /*8ea0*/  BRA.DIV UR6, `(.L_x_65) ;  /* 0x0000003206987947 */ /* 0x000fd8000b800000 */
[----:B------:R-:W0:Y:S01]  /*8eb0*/  S2R R45, SR_GEMASK ;  /* 0x00000000002d7919 */ /* 0x000e220000003c00 */
[----:B------:R-:W-:Y:S02]  /*8ec0*/  VOTE.ANY R30, PT, !P0 ;  /* 0x00000000001e7806 */ /* 0x000fe400040e0100 */
[----:B------:R-:W-:Y:S02]  /*8ed0*/  LOP3.LUT R31, R25, 0xff, RZ, 0xc0, !PT ;  /* 0x000000ff191f7812 */ /* 0x000fe400078ec0ff */
[----:B0-----:R-:W-:-:S05]  /*8ee0*/  LOP3.LUT R30, R30, 0x80000000, R45, 0xec, !PT ;  /* 0x800000001e1e7812 */ /* 0x001fca00078eec2d */
[----:B------:R-:W-:-:S05]  /*8ef0*/  VIADD R21, R30, 0xffffffff ;  /* 0xffffffff1e157836 */ /* 0x000fca0000000000 */
[----:B------:R-:W-:-:S04]  /*8f00*/  LOP3.LUT R21, R30, R21, RZ, 0xc, !PT ;  /* 0x000000151e157212 */ /* 0x000fc800078e0cff */
[----:B------:R-:W0:Y:S02]  /*8f10*/  POPC R26, R21 ;  /* 0x00000015001a7309 */ /* 0x000e240000000000 */
[----:B0-----:R0:W1:Y:S02]  /*8f20*/  SHFL.DOWN PT, R20, R31, 0x1, R26 ;  /* 0x082000001f147989 */ /* 0x00106400000e001a */
.L_x_156:
        /* <DEDUP_REMOVED lines=9> */
.L_x_67:
[----:B------:R-:W-:Y:S05]  /*8fc0*/  BSYNC.RECONVERGENT B0 ;  /* 0x0000000000007941 */ /* 0x000fea0003800200 */
.L_x_66:
[----:B------:R-:W-:Y:S01]  /*8fd0*/  UMOV UR6, 0xffffffff ;  /* 0xffffffff00067882 */ /* 0x000fe20000000000 */
[----:B0----5:R-:W-:Y:S02]  /*8fe0*/  LOP3.LUT R31, R25, 0xff, RZ, 0xc0, !PT ;  /* 0x000000ff191f7812 */ /* 0x021fe400078ec0ff */
[----:B------:R-:W-:Y:S05]  /*8ff0*/  BRA.DIV UR6, `(.L_x_68) ;  /* 0x0000003206947947 */ /* 0x000fea000b800000 */
[----:B------:R0:W3:Y:S02]  /*9000*/  SHFL.DOWN PT, R27, R31, 0x2, R26 ;  /* 0x084000001f1b7989 */ /* 0x0000e400000e001a */
.L_x_159:
[----:B------:R-:W-:Y:S01]  /*9010*/  VIADD R44, R0, 0x2 ;  /* 0x00000002002c7836 */ /* 0x000fe20000000000 */
[----:B------:R-:W-:Y:S04]  /*9020*/  BSSY.RECONVERGENT B0, `(.L_x_69) ;  /* 0x000000a000007945 */ /* 0x000fe80003800200 */
[----:B------:R-:W-:-:S13]  /*9030*/  ISETP.GT.AND P0, PT, R44, R26, PT ;  /* 0x0000001a2c00720c */ /* 0x000fda0003f04270 */
[----:B------:R-:W-:Y:S05]  /*9040*/  @P0 BRA `(.L_x_70) ;  /* 0x00000000001c0947 */ /* 0x000fea0003800000 */
[----:B------:R-:W4:Y:S01]  /*9050*/  LDCU.64 UR8, c[0x0][0x3a0] ;  /* 0x00007400ff0877ac */ /* 0x000f220008000a00 */
[----:B-123--:R-:W-:Y:S01]  /*9060*/  LOP3.LUT R20, R27, 0xff, RZ, 0xc0, !PT ;  /* 0x000000ff1b147812 */ /* 0x00efe200078ec0ff */
[----:B------:R-:W-:-:S04]  /*9070*/  IMAD.MOV.U32 R21, RZ, RZ, RZ ;  /* 0x000000ffff157224 */ /* 0x000fc800078e00ff */
[----:B------:R-:W-:-:S03]  /*9080*/  IMAD.WIDE.U32 R20, R31, 0x6, R20 ;  /* 0x000000061f147825 */ /* 0x000fc600078e0014 */
[----:B----4-:R-:W-:-:S04]  /*9090*/  IADD3 R20, P0, PT, R20, UR8, RZ ;  /* 0x0000000814147c10 */ /* 0x010fc8000ff1e0ff */
[----:B------:R-:W-:-:S05]  /*90a0*/  IADD3.X R21, PT, PT, R21, UR9, RZ, P0, !PT ;  /* 0x0000000915157c10 */ /* 0x000fca00087fe4ff */
[----:B------:R4:W5:Y:S04]  /*90b0*/  LDG.E.U8 R25, desc[UR10][R20.64] ;  /* 0x0000000a14197981 */ /* 0x000968000c1e1100 */
.L_x_70:
[----:B------:R-:W-:Y:S05]  /*90c0*/  BSYNC.RECONVERGENT B0 ;  /* 0x0000000000007941 */ /* 0x000fea0003800200 */
.L_x_69:
[----:B------:R-:W-:Y:S01]  /*90d0*/  UMOV UR6, 0xffffffff ;  /* 0xffffffff00067882 */ /* 0x000fe20000000000 */
[----:B0----5:R-:W-:Y:S02]  /*90e0*/  LOP3.LUT R31, R25, 0xff, RZ, 0xc0, !PT ;  /* 0x000000ff191f7812 */ /* 0x021fe400078ec0ff */
[----:B------:R-:W-:Y:S05]  /*90f0*/  BRA.DIV UR6, `(.L_x_71) ;  /* 0x0000003206747947 */ /* 0x000fea000b800000 */
[----:B---3--:R0:W3:Y:S02]  /*9100*/  SHFL.DOWN PT, R27, R31, 0x4, R26 ;  /* 0x088000001f1b7989 */ /* 0x0080e400000e001a */
.L_x_162:
[----:B------:R-:W-:Y:S01]  /*9110*/  VIADD R43, R0, 0x4 ;  /* 0x00000004002b7836 */ /* 0x000fe20000000000 */
[----:B------:R-:W-:Y:S04]  /*9120*/  BSSY.RECONVERGENT B0, `(.L_x_72) ;  /* 0x000000a000007945 */ /* 0x000fe80003800200 */
[----:B------:R-:W-:-:S13]  /*9130*/  ISETP.GT.AND P0, PT, R43, R26, PT ;  /* 0x0000001a2b00720c */ /* 0x000fda0003f04270 */
[----:B------:R-:W-:Y:S05]  /*9140*/  @P0 BRA `(.L_x_73) ;  /* 0x00000000001c0947 */ /* 0x000fea0003800000 */
[----:B------:R-:W0:Y:S01]  /*9150*/  LDCU.64 UR8, c[0x0][0x3a0] ;  /* 0x00007400ff0877ac */ /* 0x000e220008000a00 */
[----:B-1234-:R-:W-:Y:S01]  /*9160*/  LOP3.LUT R20, R27, 0xff, RZ, 0xc0, !PT ;  /* 0x000000ff1b147812 */ /* 0x01efe200078ec0ff */
[----:B------:R-:W-:-:S04]  /*9170*/  IMAD.MOV.U32 R21, RZ, RZ, RZ ;  /* 0x000000ffff157224 */ /* 0x000fc800078e00ff */
[----:B------:R-:W-:-:S03]  /*9180*/  IMAD.WIDE.U32 R20, R31, 0x6, R20 ;  /* 0x000000061f147825 */ /* 0x000fc600078e0014 */
[----:B0-----:R-:W-:-:S04]  /*9190*/  IADD3 R20, P0, PT, R20, UR8, RZ ;  /* 0x0000000814147c10 */ /* 0x001fc8000ff1e0ff */
[----:B------:R-:W-:-:S05]  /*91a0*/  IADD3.X R21, PT, PT, R21, UR9, RZ, P0, !PT ;  /* 0x0000000915157c10 */ /* 0x000fca00087fe4ff */
[----:B------:R0:W5:Y:S04]  /*91b0*/  LDG.E.U8 R25, desc[UR10][R20.64] ;  /* 0x0000000a14197981 */ /* 0x000168000c1e1100 */
.L_x_73:
[----:B------:R-:W-:Y:S05]  /*91c0*/  BSYNC.RECONVERGENT B0 ;  /* 0x0000000000007941 */ /* 0x000fea0003800200 */
.L_x_72:
[----:B------:R-:W-:Y:S01]  /*91d0*/  UMOV UR6, 0xffffffff ;  /* 0xffffffff00067882 */ /* 0x000fe20000000000 */
[----:B-----5:R-:W-:Y:S02]  /*91e0*/  LOP3.LUT R22, R25, 0xff, RZ, 0xc0, !PT ;  /* 0x000000ff19167812 */ /* 0x020fe400078ec0ff */
[----:B------:R-:W-:Y:S05]  /*91f0*/  BRA.DIV UR6, `(.L_x_74) ;  /* 0x0000003206547947 */ /* 0x000fea000b800000 */
[----:B---3--:R3:W0:Y:S02]  /*9200*/  SHFL.DOWN PT, R27, R22, 0x8, R26 ;  /* 0x09000000161b7989 */ /* 0x00862400000e001a */
.L_x_165:
[----:B------:R-:W-:Y:S01]  /*9210*/  VIADD R42, R0, 0x8 ;  /* 0x00000008002a7836 */ /* 0x000fe20000000000 */
[----:B------:R-:W-:Y:S04]  /*9220*/  BSSY.RECONVERGENT B0, `(.L_x_75) ;  /* 0x000000a000007945 */ /* 0x000fe80003800200 */
[----:B------:R-:W-:-:S13]  /*9230*/  ISETP.GT.AND P0, PT, R42, R26, PT ;  /* 0x0000001a2a00720c */ /* 0x000fda0003f04270 */
[----:B------:R-:W-:Y:S05]  /*9240*/  @P0 BRA `(.L_x_76) ;  /* 0x00000000001c0947 */ /* 0x000fea0003800000 */
[----:B------:R-:W3:Y:S01]  /*9250*/  LDCU.64 UR8, c[0x0][0x3a0] ;  /* 0x00007400ff0877ac */ /* 0x000ee20008000a00 */
[----:B012-4-:R-:W-:Y:S01]  /*9260*/  LOP3.LUT R20, R27, 0xff, RZ, 0xc0, !PT ;  /* 0x000000ff1b147812 */ /* 0x017fe200078ec0ff */
[----:B------:R-:W-:-:S04]  /*9270*/  IMAD.MOV.U32 R21, RZ, RZ, RZ ;  /* 0x000000ffff157224 */ /* 0x000fc800078e00ff */
[----:B------:R-:W-:-:S03]  /*9280*/  IMAD.WIDE.U32 R20, R22, 0x6, R20 ;  /* 0x0000000616147825 */ /* 0x000fc600078e0014 */
[----:B---3--:R-:W-:-:S04]  /*9290*/  IADD3 R20, P0, PT, R20, UR8, RZ ;  /* 0x0000000814147c10 */ /* 0x008fc8000ff1e0ff */
[----:B------:R-:W-:-:S05]  /*92a0*/  IADD3.X R21, PT, PT, R21, UR9, RZ, P0, !PT ;  /* 0x0000000915157c10 */ /* 0x000fca00087fe4ff */
[----:B------:R0:W5:Y:S04]  /*92b0*/  LDG.E.U8 R25, desc[UR10][R20.64] ;  /* 0x0000000a14197981 */ /* 0x000168000c1e1100 */
.L_x_76:
[----:B------:R-:W-:Y:S05]  /*92c0*/  BSYNC.RECONVERGENT B0 ;  /* 0x0000000000007941 */ /* 0x000fea0003800200 */
.L_x_75:
[----:B------:R-:W-:Y:S01]  /*92d0*/  UMOV UR6, 0xffffffff ;  /* 0xffffffff00067882 */ /* 0x000fe20000000000 */
[----:B0----5:R-:W-:Y:S02]  /*92e0*/  LOP3.LUT R31, R25, 0xff, RZ, 0xc0, !PT ;  /* 0x000000ff191f7812 */ /* 0x021fe400078ec0ff */
[----:B------:R-:W-:Y:S05]  /*92f0*/  BRA.DIV UR6, `(.L_x_77) ;  /* 0x0000003206387947 */ /* 0x000fea000b800000 */
[----:B---3--:R-:W-:Y:S01]  /*9300*/  VIADD R22, R0, 0x10 ;  /* 0x0000001000167836 */ /* 0x008fe20000000000 */
[----:B------:R-:W0:Y:S04]  /*9310*/  SHFL.DOWN PT, R27, R31, 0x10, R26 ;  /* 0x0a0000001f1b7989 */ /* 0x000e2800000e001a */
[----:B------:R-:W-:-:S13]  /*9320*/  ISETP.GT.AND P1, PT, R22, R26, PT ;  /* 0x0000001a1600720c */ /* 0x000fda0003f24270 */
[----:B-12-4-:R-:W1:Y:S01]  /*9330*/  @!P1 LDC.64 R20, c[0x0][0x3a0] ;  /* 0x0000e800ff149b82 */ /* 0x016e620000000a00 */
[----:B0-----:R-:W-:Y:S01]  /*9340*/  @!P1 LOP3.LUT R26, R27, 0xff, RZ, 0xc0, !PT ;  /* 0x000000ff1b1a9812 */ /* 0x001fe200078ec0ff */
[----:B------:R-:W-:-:S04]  /*9350*/  @!P1 IMAD.MOV.U32 R27, RZ, RZ, RZ ;  /* 0x000000ffff1b9224 */ /* 0x000fc800078e00ff */
[----:B------:R-:W-:-:S03]  /*9360*/  @!P1 IMAD.WIDE.U32 R26, R31, 0x6, R26 ;  /* 0x000000061f1a9825 */ /* 0x000fc600078e001a */
[----:B-1----:R-:W-:-:S05]  /*9370*/  @!P1 IADD3 R20, P0, PT, R26, R20, RZ ;  /* 0x000000141a149210 */ /* 0x002fca0007f1e0ff */
[----:B------:R-:W-:-:S05]  /*9380*/  @!P1 IMAD.X R21, R27, 0x1, R21, P0 ;  /* 0x000000011b159824 */ /* 0x000fca00000e0615 */
[----:B------:R0:W2:Y:S01]  /*9390*/  @!P1 LDG.E.U8 R27, desc[UR10][R20.64] ;  /* 0x0000000a141b9981 */ /* 0x0000a2000c1e1100 */
[----:B------:R-:W-:-:S04]  /*93a0*/  LOP3.LUT R23, R23, 0xff, RZ, 0xc0, !PT ;  /* 0x000000ff17177812 */ /* 0x000fc800078ec0ff */
[----:B------:R-:W-:Y:S01]  /*93b0*/  ISETP.NE.AND P0, PT, R23, 0x65, PT ;  /* 0x000000651700780c */ /* 0x000fe20003f05270 */
[----:B0-----:R-:W0:-:S12]  /*93c0*/  LDC.64 R20, c[0x0][0x390] ;  /* 0x0000e400ff147b82 */ /* 0x001e180000000a00 */
[----:B------:R-:W-:Y:S02]  /*93d0*/  VOTE.ALL P0, P0 ;  /* 0x0000000000ff7806 */ /* 0x000fe40000000000 */
[----:B0-----:R-:W-:-:S05]  /*93e0*/  IADD3 R23, P2, PT, R20, 0x80, RZ ;  /* 0x0000008014177810 */ /* 0x001fca0007f5e0ff */
[----:B------:R-:W-:Y:S01]  /*93f0*/  IMAD.X R20, RZ, RZ, R21, P2 ;  /* 0x000000ffff147224 */ /* 0x000fe200010e0615 */
[----:B--2---:R-:W-:-:S07]  /*9400*/  @!P1 PRMT R25, R27, 0x7610, R25 ;  /* 0x000076101b199816 */ /* 0x004fce0000000019 */
.L_x_169:
[----:B------:R-:W-:Y:S05]  /*9410*/  @!P0 BRA `(.L_x_78) ;  /* 0x0000000400dc8947 */ /* 0x000fea0003800000 */
.L_x_98:
        /* <DEDUP_REMOVED lines=10> */
.L_x_172:
[----:B------:R-:W-:Y:S01]  /*94c0*/  PRMT R21, R46, 0x7610, R21 ;  /* 0x000076102e157816 */ /* 0x000fe20000000015 */
[----:B------:R-:W-:Y:S06]  /*94d0*/  @!P0 BRA `(.L_x_80) ;  /* 0x00000000003c8947 */ /* 0x000fec0003800000 */
[----:B------:R-:W-:-:S13]  /*94e0*/  ISETP.GT.U32.AND P1, PT, R19, 0x1f3, PT ;  /* 0x000001f31300780c */ /* 0x000fda0003f24070 */
.L_x_84:
[----:B------:R-:W-:Y:S05]  /*94f0*/  YIELD ;  /* 0x0000000000007946 */ /* 0x000fea0003800000 */
[----:B------:R-:W-:Y:S05]  /*9500*/  @P1 BRA `(.L_x_81) ;  /* 0x0000000000081947 */ /* 0x000fea0003800000 */
[----:B------:R0:W-:Y:S06]  /*9510*/  MEMBAR.SC.CTA ;  /* 0x0000000000007992 */ /* 0x0001ec0000000000 */
[----:B0-----:R-:W-:Y:S05]  /*9520*/  BRA `(.L_x_82) ;  /* 0x0000000000087947 */ /* 0x001fea0003800000 */
.L_x_81:
[----:B------:R-:W-:Y:S05]  /*9530*/  NANOSLEEP 0x15e ;  /* 0x0000015e0000795d */ /* 0x000fea0003800000 */
[----:B------:R-:W-:Y:S01]  /*9540*/  NOP ;  /* 0x0000000000007918 */ /* 0x000fe20000000000 */
.L_x_82:
[----:B------:R-:W2:Y:S01]  /*9550*/  LD.E.STRONG.GPU R46, desc[UR10][R26.64+-0x80] ;  /* 0xffff800a1a2e7980 */ /* 0x000ea2000c10f900 */
[----:B------:R-:W-:Y:S01]  /*9560*/  UMOV UR6, 0xffffffff ;  /* 0xffffffff00067882 */ /* 0x000fe20000000000 */
[----:B--2---:R-:W-:-:S04]  /*9570*/  LOP3.LUT R31, R46, 0xff, RZ, 0xc0, !PT ;  /* 0x000000ff2e1f7812 */ /* 0x004fc800078ec0ff */
[----:B------:R-:W-:Y:S01]  /*9580*/  ISETP.NE.AND P0, PT, R31, 0x63, PT ;  /* 0x000000631f00780c */ /* 0x000fe20003f05270 */
[----:B------:R-:W-:-:S12]  /*9590*/  BRA.DIV UR6, `(.L_x_83) ;  /* 0x00000032061c7947 */ /* 0x000fd8000b800000 */
[----:B------:R-:W-:-:S13]  /*95a0*/  VOTE.ANY P0, !P0 ;  /* 0x0000000000ff7806 */ /* 0x000fda0004000100 */
.L_x_175:
[----:B------:R-:W-:Y:S05]  /*95b0*/  @P0 BRA `(.L_x_84) ;  /* 0xfffffffc00cc0947 */ /* 0x000fea000383ffff */
[----:B------:R-:W-:-:S07]  /*95c0*/  PRMT R21, R46, 0x7610, R21 ;  /* 0x000076102e157816 */ /* 0x000fce0000000015 */
.L_x_80:
[----:B------:R-:W-:Y:S01]  /*95d0*/  UMOV UR6, 0xffffffff ;  /* 0xffffffff00067882 */ /* 0x000fe20000000000 */
[----:B------:R-:W-:Y:S02]  /*95e0*/  PRMT R26, R31, 0x9910, RZ ;  /* 0x000099101f1a7816 */ /* 0x000fe400000000ff */
        /* <DEDUP_REMOVED lines=10> */
.L_x_179:
        /* <DEDUP_REMOVED lines=9> */
.L_x_87:
[----:B------:R-:W-:Y:S05]  /*9720*/  BSYNC.RECONVERGENT B0 ;  /* 0x0000000000007941 */ /* 0x000fea0003800200 */
.L_x_86:
[----:B------:R-:W-:Y:S01]  /*9730*/  UMOV UR6, 0xffffffff ;  /* 0xffffffff00067882 */ /* 0x000fe20000000000 */
[----:B0----5:R-:W-:Y:S02]  /*9740*/  LOP3.LUT R31, R46, 0xff, RZ, 0xc0, !PT ;  /* 0x000000ff2e1f7812 */ /* 0x021fe400078ec0ff */
[----:B------:R-:W-:Y:S05]  /*9750*/  BRA.DIV UR6, `(.L_x_88) ;  /* 0x0000003206187947 */ /* 0x000fea000b800000 */
[----:B-12---:R0:W1:Y:S02]  /*9760*/  SHFL.DOWN PT, R27, R31, 0x2, R33 ;  /* 0x084000001f1b7989 */ /* 0x00606400000e0021 */
.L_x_182:
        /* <DEDUP_REMOVED lines=10> */
.L_x_90:
[----:B------:R-:W-:Y:S05]  /*9810*/  BSYNC.RECONVERGENT B0 ;  /* 0x0000000000007941 */ /* 0x000fea0003800200 */
.L_x_89:
[----:B------:R-:W-:Y:S01]  /*9820*/  UMOV UR6, 0xffffffff ;  /* 0xffffffff00067882 */ /* 0x000fe20000000000 */
[----:B0----5:R-:W-:Y:S02]  /*9830*/  LOP3.LUT R31, R46, 0xff, RZ, 0xc0, !PT ;  /* 0x000000ff2e1f7812 */ /* 0x021fe400078ec0ff */
[----:B------:R-:W-:Y:S05]  /*9840*/  BRA.DIV UR6, `(.L_x_91) ;  /* 0x0000003206007947 */ /* 0x000fea000b800000 */
[----:B-12---:R0:W1:Y:S02]  /*9850*/  SHFL.DOWN PT, R27, R31, 0x4, R33 ;  /* 0x088000001f1b7989 */ /* 0x00606400000e0021 */
.L_x_185:
        /* <DEDUP_REMOVED lines=10> */
.L_x_93:
[----:B------:R-:W-:Y:S05]  /*9900*/  BSYNC.RECONVERGENT B0 ;  /* 0x0000000000007941 */ /* 0x000fea0003800200 */
.L_x_92:
[----:B------:R-:W-:Y:S01]  /*9910*/  UMOV UR6, 0xffffffff ;  /* 0xffffffff00067882 */ /* 0x000fe20000000000 */
[----:B0----5:R-:W-:Y:S02]  /*9920*/  LOP3.LUT R31, R46, 0xff, RZ, 0xc0, !PT ;  /* 0x000000ff2e1f7812 */ /* 0x021fe400078ec0ff */
[----:B------:R-:W-:Y:S05]  /*9930*/  BRA.DIV UR6, `(.L_x_94) ;  /* 0x0000002e06e87947 */ /* 0x000fea000b800000 */
[----:B-12---:R0:W1:Y:S02]  /*9940*/  SHFL.DOWN PT, R27, R31, 0x8, R33 ;  /* 0x090000001f1b7989 */ /* 0x00606400000e0021 */
.L_x_188:
        /* <DEDUP_REMOVED lines=10> */
.L_x_96:
[----:B------:R-:W-:Y:S05]  /*99f0*/  BSYNC.RECONVERGENT B0 ;  /* 0x0000000000007941 */ /* 0x000fea0003800200 */
.L_x_95:
[----:B------:R-:W-:Y:S01]  /*9a00*/  UMOV UR6, 0xffffffff ;  /* 0xffffffff00067882 */ /* 0x000fe20000000000 */
[----:B0----5:R-:W-:Y:S02]  /*9a10*/  LOP3.LUT R31, R46, 0xff, RZ, 0xc0, !PT ;  /* 0x000000ff2e1f7812 */ /* 0x021fe400078ec0ff */
[----:B------:R-:W-:Y:S05]  /*9a20*/  BRA.DIV UR6, `(.L_x_97) ;  /* 0x0000002e06d07947 */ /* 0x000fea000b800000 */
[----:B-12---:R-:W0:Y:S01]  /*9a30*/  SHFL.DOWN PT, R27, R31, 0x10, R33 ;  /* 0x0a0000001f1b7989 */ /* 0x006e2200000e0021 */
[----:B------:R-:W-:Y:S01]  /*9a40*/  ISETP.GT.AND P0, PT, R22, R33, PT ;  /* 0x000000211600720c */ /* 0x000fe20003f04270 */
[----:B------:R-:W1:-:S12]  /*9a50*/  LDCU.64 UR8, c[0x0][0x3a0] ;  /* 0x00007400ff0877ac */ /* 0x000e580008000a00 */
[----:B0-----:R-:W-:Y:S01]  /*9a60*/  @!P0 LOP3.LUT R26, R27, 0xff, RZ, 0xc0, !PT ;  /* 0x000000ff1b1a8812 */ /* 0x001fe200078ec0ff */
[----:B------:R-:W-:-:S04]  /*9a70*/  @!P0 IMAD.MOV.U32 R27, RZ, RZ, RZ ;  /* 0x000000ffff1b8224 */ /* 0x000fc800078e00ff */
        /* <DEDUP_REMOVED lines=12> */
[----:B------:R-:W-:Y:S01]  /*9b40*/  LOP3.LUT R21, R21, 0xff, RZ, 0xc0, !PT ;  /* 0x000000ff15157812 */ /* 0x000fe200078ec0ff */
[----:B------:R-:W-:-:S03]  /*9b50*/  VIADD R24, R24, 0xffffffe0 ;  /* 0xffffffe018187836 */ /* 0x000fc60000000000 */
[----:B------:R-:W-:-:S13]  /*9b60*/  ISETP.NE.AND P0, PT, R21, 0x65, PT ;  /* 0x000000651500780c */ /* 0x000fda0003f05270 */
[----:B0-----:R-:W-:-:S13]  /*9b70*/  VOTE.ALL P0, P0 ;  /* 0x0000000000ff7806 */ /* 0x001fda0000000000 */
.L_x_192:
[----:B------:R-:W-:Y:S05]  /*9b80*/  @P0 BRA `(.L_x_98) ;  /* 0xfffffff800240947 */ /* 0x000fea000383ffff */
.L_x_78:
[----:B------:R-:W0:Y:S02]  /*9b90*/  S2R R21, SR_TID.X ;  /* 0x0000000000157919 */ /* 0x000e240000002100 */
[----:B0-----:R-:W-:-:S13]  /*9ba0*/  ISETP.NE.AND P1, PT, R21, RZ, PT ;  /* 0x000000ff1500720c */ /* 0x001fda0003f25270 */
        /* <DEDUP_REMOVED lines=21> */
.L_x_56:
[----:B0-----:R-:W0:Y:S01]  /*9d00*/  S2R R0, SR_TID.X ;  /* 0x0000000000007919 */ /* 0x001e220000002100 */
[----:B------:R-:W-:Y:S05]  /*9d10*/  WARPSYNC.ALL ;  /* 0x0000000000007948 */ /* 0x000fea0003800000 */
[----:B------:R-:W-:Y:S06]  /*9d20*/  BAR.SYNC.DEFER_BLOCKING 0x0 ;  /* 0x0000000000007b1d */ /* 0x000fec0000010000 */
[----:B------:R-:W-:Y:S01]  /*9d30*/  BSSY.RECONVERGENT B0, `(.L_x_99) ;  /* 0x000000e000007945 */ /* 0x000fe20003800200 */
[----:B0-----:R-:W-:-:S13]  /*9d40*/  ISETP.NE.AND P0, PT, R0, RZ, PT ;  /* 0x000000ff0000720c */ /* 0x001fda0003f05270 */
[----:B------:R-:W-:Y:S05]  /*9d50*/  @!P0 BRA `(.L_x_100) ;  /* 0x00000000002c8947 */ /* 0x000fea0003800000 */
[----:B------:R-:W0:Y:S01]  /*9d60*/  S2UR UR8, SR_CgaCtaId ;  /* 0x00000000000879c3 */ /* 0x000e220000008800 */
[----:B------:R-:W-:Y:S01]  /*9d70*/  UMOV UR6, 0x400 ;  /* 0x0000040000067882 */ /* 0x000fe20000000000 */
[----:B-----5:R-:W-:Y:S01]  /*9d80*/  LOP3.LUT R23, R23, 0xff, RZ, 0xc0, !PT ;  /* 0x000000ff17177812 */ /* 0x020fe200078ec0ff */
[----:B------:R-:W-:Y:S01]  /*9d90*/  IMAD.MOV.U32 R21, RZ, RZ, RZ ;  /* 0x000000ffff157224 */ /* 0x000fe200078e00ff */
[----:B0-----:R-:W-:Y:S01]  /*9da0*/  ULEA UR6, UR8, UR6, 0x18 ;  /* 0x0000000608067291 */ /* 0x001fe2000f8ec0ff */
[----:B------:R-:W0:Y:S08]  /*9db0*/  LDCU.64 UR8, c[0x0][0x3a0] ;  /* 0x00007400ff0877ac */ /* 0x000e300008000a00 */
[----:B------:R-:W1:Y:S02]  /*9dc0*/  LDS.U8 R20, [UR6+0x18] ;  /* 0x00001806ff147984 */ /* 0x000e640008000000 */
[----:B-1----:R-:W-:-:S03]  /*9dd0*/  IMAD.WIDE.U32 R20, R23, 0x6, R20 ;  /* 0x0000000617147825 */ /* 0x002fc600078e0014 */
[----:B0-----:R-:W-:-:S04]  /*9de0*/  IADD3 R20, P0, PT, R20, UR8, RZ ;  /* 0x0000000814147c10 */ /* 0x001fc8000ff1e0ff */
[----:B------:R-:W-:-:S05]  /*9df0*/  IADD3.X R21, PT, PT, R21, UR9, RZ, P0, !PT ;  /* 0x0000000915157c10 */ /* 0x000fca00087fe4ff */
[----:B------:R0:W5:Y:S04]  /*9e00*/  LDG.E.U8 R23, desc[UR10][R20.64] ;  /* 0x0000000a14177981 */ /* 0x000168000c1e1100 */
.L_x_100:
[----:B------:R-:W-:Y:S05]  /*9e10*/  BSYNC.RECONVERGENT B0 ;  /* 0x0000000000007941 */ /* 0x000fea0003800200 */
.L_x_99:
[----:B------:R-:W1:Y:S01]  /*9e20*/  LDCU.64 UR8, c[0x0][0x3a0] ;  /* 0x00007400ff0877ac */ /* 0x000e620008000a00 */
[----:B0----5:R-:W-:Y:S01]  /*9e30*/  LOP3.LUT R20, R23, 0xff, RZ, 0xc0, !PT ;  /* 0x000000ff17147812 */ /* 0x021fe200078ec0ff */
[----:B------:R-:W-:Y:S01]  /*9e40*/  IMAD.MOV.U32 R21, RZ, RZ, RZ ;  /* 0x000000ffff157224 */ /* 0x000fe200078e00ff */
[----:B------:R-:W2:Y:S03]  /*9e50*/  LDL.LU R33, [R1] ;  /* 0x0000000001217983 */ /* 0x000ea60000300800 */
[----:B------:R-:W-:-:S03]  /*9e60*/  IMAD.WIDE.U32 R20, R47, 0x6, R20 ;  /* 0x000000062f147825 */ /* 0x000fc600078e0014 */
[----:B-1----:R-:W-:-:S04]  /*9e70*/  IADD3 R20, P0, PT, R20, UR8, RZ ;  /* 0x0000000814147c10 */ /* 0x002fc8000ff1e0ff */
[----:B------:R-:W-:-:S05]  /*9e80*/  IADD3.X R21, PT, PT, R21, UR9, RZ, P0, !PT ;  /* 0x0000000915157c10 */ /* 0x000fca00087fe4ff */
[----:B------:R0:W3:Y:S02]  /*9e90*/  LDG.E.U8 R19, desc[UR10][R20.64] ;  /* 0x0000000a14137981 */ /* 0x0000e4000c1e1100 */
[----:B0-----:R-:W-:Y:S01]  /*9ea0*/  IMAD.MOV.U32 R21, RZ, RZ, RZ ;  /* 0x000000ffff157224 */ /* 0x001fe200078e00ff */
[----:B---3--:R-:W-:-:S05]  /*9eb0*/  LOP3.LUT R20, R19, 0xff, RZ, 0xc0, !PT ;  /* 0x000000ff13147812 */ /* 0x008fca00078ec0ff */
[----:B------:R-:W-:-:S03]  /*9ec0*/  IMAD.WIDE.U32 R20, R3, 0x6, R20 ;  /* 0x0000000603147825 */ /* 0x000fc600078e0014 */
[----:B------:R-:W-:-:S04]  /*9ed0*/  IADD3 R30, P0, PT, R20, UR8, RZ ;  /* 0x00000008141e7c10 */ /* 0x000fc8000ff1e0ff */
[----:B------:R-:W-:-:S05]  /*9ee0*/  IADD3.X R31, PT, PT, R21, UR9, RZ, P0, !PT ;  /* 0x00000009151f7c10 */ /* 0x000fca00087fe4ff */
[----:B------:R-:W3:Y:S01]  /*9ef0*/  LDG.E.U8 R30, desc[UR10][R30.64] ;  /* 0x0000000a1e1e7981 */ /* 0x000ee2000c1e1100 */
[----:B------:R-:W-:Y:S01]  /*9f00*/  IMAD.MOV.U32 R21, RZ, RZ, RZ ;  /* 0x000000ffff157224 */ /* 0x000fe200078e00ff */
[----:B---3--:R-:W-:-:S05]  /*9f10*/  LOP3.LUT R20, R30, 0xff, RZ, 0xc0, !PT ;  /* 0x000000ff1e147812 */ /* 0x008fca00078ec0ff */
[----:B------:R-:W-:-:S03]  /*9f20*/  IMAD.WIDE.U32 R20, R4, 0x6, R20 ;  /* 0x0000000604147825 */ /* 0x000fc600078e0014 */
[----:B------:R-:W-:-:S04]  /*9f30*/  IADD3 R20, P0, PT, R20, UR8, RZ ;  /* 0x0000000814147c10 */ /* 0x000fc8000ff1e0ff */
[----:B------:R-:W-:-:S05]  /*9f40*/  IADD3.X R21, PT, PT, R21, UR9, RZ, P0, !PT ;  /* 0x0000000915157c10 */ /* 0x000fca00087fe4ff */
[----:B------:R0:W3:Y:S02]  /*9f50*/  LDG.E.U8 R29, desc[UR10][R20.64] ;  /* 0x0000000a141d7981 */ /* 0x0000e4000c1e1100 */
[----:B0-----:R-:W-:Y:S01]  /*9f60*/  IMAD.MOV.U32 R21, RZ, RZ, RZ ;  /* 0x000000ffff157224 */ /* 0x001fe200078e00ff */
        /* <DEDUP_REMOVED lines=157> */
[----:B--2---:R-:W-:-:S03]  /*a940*/  IMAD.WIDE.U32 R26, R33, 0x6, R26 ;  /* 0x00000006211a7825 */ /* 0x004fc600078e001a */
[----:B------:R-:W-:-:S04]  /*a950*/  IADD3 R26, P0, PT, R26, UR8, RZ ;  /* 0x000000081a1a7c10 */ /* 0x000fc8000ff1e0ff */
[----:B------:R-:W-:-:S05]  /*a960*/  IADD3.X R27, PT, PT, R27, UR9, RZ, P0, !PT ;  /* 0x000000091b1b7c10 */ /* 0x000fca00087fe4ff */
[----:B------:R0:W5:Y:S04]  /*a970*/  LDG.E.U8 R33, desc[UR10][R26.64] ;  /* 0x0000000a1a217981 */ /* 0x000168000c1e1100 */
.L_x_55:
[----:B01----:R-:W0:Y:S01]  /*a980*/  S2R R26, SR_TID.X ;  /* 0x00000000001a7919 */ /* 0x003e220000002100 */
[----:B------:R-:W1:Y:S01]  /*a990*/  S2UR UR6, SR_CgaCtaId ;  /* 0x00000000000679c3 */ /* 0x000e620000008800 */
[----:B------:R-:W-:Y:S01]  /*a9a0*/  UMOV UR4, 0x400 ;  /* 0x0000040000047882 */ /* 0x000fe20000000000 */
[----:B------:R-:W-:Y:S01]  /*a9b0*/  PRMT R19, R30, 0x7604, R19 ;  /* 0x000076041e137816 */ /* 0x000fe20000000013 */
[----:B------:R-:W2:Y:S01]  /*a9c0*/  S2R R27, SR_LANEID ;  /* 0x00000000001b7919 */ /* 0x000ea20000000000 */
[----:B------:R-:W-:Y:S01]  /*a9d0*/  PRMT R28, R28, 0x7604, R29 ;  /* 0x000076041c1c7816 */ /* 0x000fe2000000001d */
[----:B------:R-:W3:Y:S01]  /*a9e0*/  LDCU.64 UR8, c[0x0][0x388] ;  /* 0x00007100ff0877ac */ /* 0x000ee20008000a00 */
[----:B------:R-:W-:Y:S02]  /*a9f0*/  PRMT R0, R3, 0x7604, R0 ;  /* 0x0000760403007816 */ /* 0x000fe40000000000 */
[----:B------:R-:W-:Y:S01]  /*aa00*/  BAR.SYNC.DEFER_BLOCKING 0x0 ;  /* 0x0000000000007b1d */ /* 0x000fe20000010000 */
[----:B------:R-:W-:-:S02]  /*aa10*/  PRMT R4, R5, 0x7604, R4 ;  /* 0x0000760405047816 */ /* 0x000fc40000000004 */
[----:B------:R-:W-:Y:S02]  /*aa20*/  PRMT R6, R7, 0x7604, R6 ;  /* 0x0000760407067816 */ /* 0x000fe40000000006 */
[----:B------:R-:W-:Y:S02]  /*aa30*/  PRMT R8, R9, 0x7604, R8 ;  /* 0x0000760409087816 */ /* 0x000fe40000000008 */
[----:B------:R-:W-:Y:S01]  /*aa40*/  PRMT R10, R11, 0x7604, R10 ;  /* 0x000076040b0a7816 */ /* 0x000fe2000000000a */
[----:B------:R-:W4:Y:S01]  /*aa50*/  S2R R3, SR_TID.X ;  /* 0x0000000000037919 */ /* 0x000f220000002100 */
[----:B------:R-:W-:Y:S02]  /*aa60*/  PRMT R12, R13, 0x7604, R12 ;  /* 0x000076040d0c7816 */ /* 0x000fe4000000000c */
[----:B------:R-:W-:Y:S02]  /*aa70*/  PRMT R14, R15, 0x7604, R14 ;  /* 0x000076040f0e7816 */ /* 0x000fe4000000000e */
[----:B------:R-:W-:-:S02]  /*aa80*/  PRMT R16, R17, 0x7604, R16 ;  /* 0x0000760411107816 */ /* 0x000fc40000000010 */
[----:B------:R-:W-:Y:S01]  /*aa90*/  PRMT R18, R20, 0x7604, R18 ;  /* 0x0000760414127816 */ /* 0x000fe20000000012 */
[----:B-1----:R-:W-:Y:S01]  /*aaa0*/  ULEA UR4, UR6, UR4, 0x18 ;  /* 0x0000000406047291 */ /* 0x002fe2000f8ec0ff */
[----:B------:R-:W-:Y:S01]  /*aab0*/  PRMT R21, R22, 0x7604, R21 ;  /* 0x0000760416157816 */ /* 0x000fe20000000015 */
[----:B------:R-:W-:Y:S01]  /*aac0*/  IMAD.U32 R22, RZ, RZ, UR7 ;  /* 0x00000007ff167e24 */ /* 0x000fe2000f8e00ff */
[----:B------:R-:W-:Y:S02]  /*aad0*/  PRMT R23, R24, 0x7604, R23 ;  /* 0x0000760418177816 */ /* 0x000fe40000000017 */
[----:B------:R-:W-:Y:S02]  /*aae0*/  PRMT R25, R31, 0x7604, R25 ;  /* 0x000076041f197816 */ /* 0x000fe40000000019 */
[----:B0-----:R-:W-:Y:S02]  /*aaf0*/  ISETP.NE.AND P0, PT, R26, RZ, PT ;  /* 0x000000ff1a00720c */ /* 0x001fe40003f05270 */
[----:B-----5:R-:W-:Y:S01]  /*ab00*/  PRMT R33, R33, 0x7604, R32 ;  /* 0x0000760421217816 */ /* 0x020fe20000000020 */
[----:B--2---:R-:W-:-:S05]  /*ab10*/  IMAD R27, R27, 0x1d, R38 ;  /* 0x0000001d1b1b7824 */ /* 0x004fca00078e0226 */
[----:B------:R-:W-:Y:S04]  /*ab20*/  STS.U16 [R27], R19 ;  /* 0x000000131b007388 */ /* 0x000fe80000000400 */
[----:B------:R-:W-:Y:S04]  /*ab30*/  STS.U16 [R27+0x2], R28 ;  /* 0x0000021c1b007388 */ /* 0x000fe80000000400 */
[----:B------:R-:W-:Y:S04]  /*ab40*/  STS.U16 [R27+0x4], R0 ;  /* 0x000004001b007388 */ /* 0x000fe80000000400 */
[----:B------:R0:W-:Y:S04]  /*ab50*/  STS.U16 [R27+0x6], R4 ;  /* 0x000006041b007388 */ /* 0x0001e80000000400 */
[----:B------:R-:W-:Y:S04]  /*ab60*/  STS.U16 [R27+0x8], R6 ;  /* 0x000008061b007388 */ /* 0x000fe80000000400 */
[----:B------:R-:W-:Y:S04]  /*ab70*/  STS.U16 [R27+0xa], R8 ;  /* 0x00000a081b007388 */ /* 0x000fe80000000400 */
[----:B------:R-:W-:Y:S04]  /*ab80*/  STS.U16 [R27+0xc], R10 ;  /* 0x00000c0a1b007388 */ /* 0x000fe80000000400 */
[----:B------:R-:W-:Y:S04]  /*ab90*/  STS.U16 [R27+0xe], R12 ;  /* 0x00000e0c1b007388 */ /* 0x000fe80000000400 */
[----:B------:R-:W-:Y:S04]  /*aba0*/  STS.U16 [R27+0x10], R14 ;  /* 0x0000100e1b007388 */ /* 0x000fe80000000400 */
[----:B------:R1:W-:Y:S04]  /*abb0*/  STS.U16 [R27+0x12], R16 ;  /* 0x000012101b007388 */ /* 0x0003e80000000400 */
[----:B------:R2:W-:Y:S04]  /*abc0*/  STS.U16 [R27+0x14], R18 ;  /* 0x000014121b007388 */ /* 0x0005e80000000400 */
[----:B------:R-:W-:Y:S04]  /*abd0*/  STS.U16 [R27+0x16], R21 ;  /* 0x000016151b007388 */ /* 0x000fe80000000400 */
[----:B------:R-:W-:Y:S04]  /*abe0*/  STS.U16 [R27+0x18], R23 ;  /* 0x000018171b007388 */ /* 0x000fe80000000400 */
[----:B------:R-:W-:Y:S04]  /*abf0*/  STS.U16 [R27+0x1a], R25 ;  /* 0x00001a191b007388 */ /* 0x000fe80000000400 */
[----:B------:R-:W-:Y:S01]  /*ac00*/  STS.U16 [R27+0x1c], R33 ;  /* 0x00001c211b007388 */ /* 0x000fe20000000400 */
[----:B------:R-:W-:-:S03]  /*ac10*/  NOP ;  /* 0x0000000000007918 */ /* 0x000fc60000000000 */
[----:B------:R-:W-:Y:S04]  /*ac20*/  LDS.U8 R12, [R2+UR5] ;  /* 0x00000005020c7984 */ /* 0x000fe80008000000 */
[----:B------:R-:W-:Y:S04]  /*ac30*/  LDS.U8 R14, [R2+UR5+0x20] ;  /* 0x00002005020e7984 */ /* 0x000fe80008000000 */
        /* <DEDUP_REMOVED lines=27> */
[----:B------:R3:W-:Y:S04]  /*adf0*/  LDS.U8 R45, [R2+UR5+0x3a0] ;  /* 0x0003a005022d7984 */ /* 0x0007e80008000000 */
[----:B------:R-:W-:Y:S01]  /*ae00*/  @!P0 STS [UR4+0xf00], R22 ;  /* 0x000f0016ff008988 */ /* 0x000fe20008000804 */
[----:B------:R-:W-:Y:S06]  /*ae10*/  BAR.SYNC.DEFER_BLOCKING 0x0 ;  /* 0x0000000000007b1d */ /* 0x000fec0000010000 */
[----:B0-----:R-:W1:Y:S01]  /*ae20*/  S2R R4, SR_TID.X ;  /* 0x0000000000047919 */ /* 0x001e620000002100 */
[----:B------:R-:W0:Y:S01]  /*ae30*/  LDS R0, [UR4+0xf00] ;  /* 0x000f0004ff007984 */ /* 0x000e220008000800 */
[----:B-1----:R-:W-:-:S02]  /*ae40*/  LOP3.LUT R16, R4, 0x1f, RZ, 0xc0, !PT ;  /* 0x0000001f04107812 */ /* 0x002fc400078ec0ff */
[----:B--2---:R-:W-:Y:S02]  /*ae50*/  LOP3.LUT R18, R4, 0x3e0, RZ, 0xc0, !PT ;  /* 0x000003e004127812 */ /* 0x004fe400078ec0ff */
[C---:B----4-:R-:W-:Y:S02]  /*ae60*/  LOP3.LUT R4, R3.reuse, 0x3e0, RZ, 0xc0, !PT ;  /* 0x000003e003047812 */ /* 0x050fe400078ec0ff */
[----:B------:R-:W-:Y:S01]  /*ae70*/  LOP3.LUT R3, R3, 0x1f, RZ, 0xc0, !PT ;  /* 0x0000001f03037812 */ /* 0x000fe200078ec0ff */
[----:B------:R-:W-:-:S04]  /*ae80*/  IMAD R20, R18, 0x1e, R16 ;  /* 0x0000001e12147824 */ /* 0x000fc800078e0210 */
[----:B------:R-:W-:Y:S02]  /*ae90*/  IMAD R4, R4, 0x1e, R3 ;  /* 0x0000001e04047824 */ /* 0x000fe400078e0203 */
[----:B---3--:R-:W-:Y:S02]  /*aea0*/  IMAD.U32 R3, RZ, RZ, UR8 ;  /* 0x00000008ff037e24 */ /* 0x008fe4000f8e00ff */
[C---:B------:R-:W-:Y:S02]  /*aeb0*/  VIADD R16, R4.reuse, 0x40 ;  /* 0x0000004004107836 */ /* 0x040fe40000000000 */
[C---:B------:R-:W-:Y:S01]  /*aec0*/  VIADD R18, R4.reuse, 0x60 ;  /* 0x0000006004127836 */ /* 0x040fe20000000000 */
[----:B------:R-:W-:Y:S01]  /*aed0*/  IADD3 R2, P4, P5, R3, UR12, R20 ;  /* 0x0000000c03027c10 */ /* 0x000fe2000fd9e014 */
[----:B------:R-:W-:Y:S01]  /*aee0*/  VIADD R3, R4, 0x20 ;  /* 0x0000002004037836 */ /* 0x000fe20000000000 */
[----:B0-----:R-:W-:Y:S01]  /*aef0*/  ISETP.GE.AND P3, PT, R20, R0, PT ;  /* 0x000000001400720c */ /* 0x001fe20003f66270 */
[----:B------:R-:W-:-:S03]  /*af00*/  VIADD R20, R4, 0xc0 ;  /* 0x000000c004147836 */ /* 0x000fc60000000000 */
[-C--:B------:R-:W-:Y:S01]  /*af10*/  ISETP.GE.AND P2, PT, R3, R0.reuse, PT ;  /* 0x000000000300720c */ /* 0x080fe20003f46270 */
[----:B------:R-:W-:Y:S01]  /*af20*/  IMAD.U32 R3, RZ, RZ, UR9 ;  /* 0x00000009ff037e24 */ /* 0x000fe2000f8e00ff */
[-C--:B------:R-:W-:Y:S01]  /*af30*/  ISETP.GE.AND P1, PT, R16, R0.reuse, PT ;  /* 0x000000001000720c */ /* 0x080fe20003f26270 */
[----:B------:R-:W-:Y:S01]  /*af40*/  VIADD R16, R4, 0x80 ;  /* 0x0000008004107836 */ /* 0x000fe20000000000 */
[-C--:B------:R-:W-:Y:S01]  /*af50*/  ISETP.GE.AND P0, PT, R18, R0.reuse, PT ;  /* 0x000000001200720c */ /* 0x080fe20003f06270 */
[----:B------:R-:W-:Y:S01]  /*af60*/  VIADD R18, R4, 0xa0 ;  /* 0x000000a004127836 */ /* 0x000fe20000000000 */
[----:B------:R-:W-:Y:S02]  /*af70*/  IADD3.X R3, PT, PT, R3, UR13, RZ, P4, P5 ;  /* 0x0000000d03037c10 */ /* 0x000fe4000a7ea4ff */
[-C--:B------:R-:W-:Y:S01]  /*af80*/  ISETP.GE.AND P6, PT, R16, R0.reuse, PT ;  /* 0x000000001000720c */ /* 0x080fe20003fc6270 */
[----:B------:R-:W-:Y:S01]  /*af90*/  VIADD R16, R4, 0xe0 ;  /* 0x000000e004107836 */ /* 0x000fe20000000000 */
[-C--:B------:R-:W-:Y:S01]  /*afa0*/  ISETP.GE.AND P5, PT, R18, R0.reuse, PT ;  /* 0x000000001200720c */ /* 0x080fe20003fa6270 */
[----:B------:R-:W-:Y:S01]  /*afb0*/  VIADD R18, R4, 0x100 ;  /* 0x0000010004127836 */ /* 0x000fe20000000000 */
[----:B------:R0:W-:Y:S01]  /*afc0*/  @!P3 STG.E.U8 desc[UR10][R2.64], R12 ;  /* 0x0000000c0200b986 */ /* 0x0001e2000c10110a */
[----:B------:R-:W-:-:S02]  /*afd0*/  ISETP.GE.AND P4, PT, R20, R0, PT ;  /* 0x000000001400720c */ /* 0x000fc40003f86270 */
[-C--:B------:R-:W-:Y:S01]  /*afe0*/  ISETP.GE.AND P3, PT, R16, R0.reuse, PT ;  /* 0x000000001000720c */ /* 0x080fe20003f66270 */
[----:B------:R-:W-:Y:S01]  /*aff0*/  VIADD R16, R4, 0x120 ;  /* 0x0000012004107836 */ /* 0x000fe20000000000 */
[----:B------:R1:W-:Y:S01]  /*b000*/  @!P2 STG.E.U8 desc[UR10][R2.64+0x20], R14 ;  /* 0x0000200e0200a986 */ /* 0x0003e2000c10110a */
[-C--:B------:R-:W-:Y:S01]  /*b010*/  ISETP.GE.AND P2, PT, R18, R0.reuse, PT ;  /* 0x000000001200720c */ /* 0x080fe20003f46270 */
[----:B------:R-:W-:Y:S02]  /*b020*/  VIADD R18, R4, 0x140 ;  /* 0x0000014004127836 */ /* 0x000fe40000000000 */
[----:B------:R2:W-:Y:S01]  /*b030*/  @!P1 STG.E.U8 desc[UR10][R2.64+0x40], R10 ;  /* 0x0000400a02009986 */ /* 0x0005e2000c10110a */
[-C--:B------:R-:W-:Y:S01]  /*b040*/  ISETP.GE.AND P1, PT, R16, R0.reuse, PT ;  /* 0x000000001000720c */ /* 0x080fe20003f26270 */
[C---:B------:R-:W-:Y:S02]  /*b050*/  VIADD R16, R4.reuse, 0x160 ;  /* 0x0000016004107836 */ /* 0x040fe40000000000 */
[----:B------:R3:W-:Y:S01]  /*b060*/  @!P0 STG.E.U8 desc[UR10][R2.64+0x60], R8 ;  /* 0x0000600802008986 */ /* 0x0007e2000c10110a */
[----:B0-----:R-:W-:Y:S01]  /*b070*/  VIADD R12, R4, 0x180 ;  /* 0x00000180040c7836 */ /* 0x001fe20000000000 */
[----:B------:R-:W-:-:S02]  /*b080*/  ISETP.GE.AND P0, PT, R18, R0, PT ;  /* 0x000000001200720c */ /* 0x000fc40003f06270 */
[----:B------:R0:W-:Y:S01]  /*b090*/  @!P6 STG.E.U8 desc[UR10][R2.64+0x80], R6 ;  /* 0x000080060200e986 */ /* 0x0001e2000c10110a */
[----:B-1----:R-:W-:Y:S01]  /*b0a0*/  VIADD R14, R4, 0x1a0 ;  /* 0x000001a0040e7836 */ /* 0x002fe20000000000 */
[-C--:B------:R-:W-:Y:S01]  /*b0b0*/  ISETP.GE.AND P6, PT, R16, R0.reuse, PT ;  /* 0x000000001000720c */ /* 0x080fe20003fc6270 */
[----:B--2---:R-:W-:Y:S01]  /*b0c0*/  VIADD R10, R4, 0x1c0 ;  /* 0x000001c0040a7836 */ /* 0x004fe20000000000 */
[----:B------:R1:W-:Y:S01]  /*b0d0*/  @!P5 STG.E.U8 desc[UR10][R2.64+0xa0], R53 ;  /* 0x0000a0350200d986 */ /* 0x0003e2000c10110a */
[-C--:B------:R-:W-:Y:S01]  /*b0e0*/  ISETP.GE.AND P5, PT, R12, R0.reuse, PT ;  /* 0x000000000c00720c */ /* 0x080fe20003fa6270 */
[----:B---3--:R-:W-:Y:S02]  /*b0f0*/  VIADD R8, R4, 0x1e0 ;  /* 0x000001e004087836 */ /* 0x008fe40000000000 */
[----:B------:R2:W-:Y:S01]  /*b100*/  @!P4 STG.E.U8 desc[UR10][R2.64+0xc0], R51 ;  /* 0x0000c0330200c986 */ /* 0x0005e2000c10110a */
[----:B------:R-:W-:Y:S01]  /*b110*/  ISETP.GE.AND P4, PT, R14, R0, PT ;  /* 0x000000000e00720c */ /* 0x000fe20003f86270 */
[----:B0-----:R-:W-:-:S02]  /*b120*/  VIADD R6, R4, 0x200 ;  /* 0x0000020004067836 */ /* 0x001fc40000000000 */
[----:B------:R0:W-:Y:S01]  /*b130*/  @!P3 STG.E.U8 desc[UR10][R2.64+0xe0], R49 ;  /* 0x0000e0310200b986 */ /* 0x0001e2000c10110a */
[----:B------:R-:W-:-:S03]  /*b140*/  ISETP.GE.AND P3, PT, R10, R0, PT ;  /* 0x000000000a00720c */ /* 0x000fc60003f66270 */
[----:B------:R3:W-:Y:S01]  /*b150*/  @!P2 STG.E.U8 desc[UR10][R2.64+0x100], R47 ;  /* 0x0001002f0200a986 */ /* 0x0007e2000c10110a */
[-C--:B------:R-:W-:Y:S01]  /*b160*/  ISETP.GE.AND P2, PT, R8, R0.reuse, PT ;  /* 0x000000000800720c */ /* 0x080fe20003f46270 */
[C---:B-1----:R-:W-:Y:S02]  /*b170*/  VIADD R53, R4.reuse, 0x220 ;  /* 0x0000022004357836 */ /* 0x042fe40000000000 */
[----:B--2---:R-:W-:Y:S01]  /*b180*/  VIADD R51, R4, 0x240 ;  /* 0x0000024004337836 */ /* 0x004fe20000000000 */
[----:B------:R1:W-:Y:S01]  /*b190*/  @!P1 STG.E.U8 desc[UR10][R2.64+0x120], R43 ;  /* 0x0001202b02009986 */ /* 0x0003e2000c10110a */
[-C--:B------:R-:W-:Y:S01]  /*b1a0*/  ISETP.GE.AND P1, PT, R6, R0.reuse, PT ;  /* 0x000000000600720c */ /* 0x080fe20003f26270 */
[C---:B0-----:R-:W-:Y:S02]  /*b1b0*/  VIADD R49, R4.reuse, 0x260 ;  /* 0x0000026004317836 */ /* 0x041fe40000000000 */
[----:B------:R0:W-:Y:S01]  /*b1c0*/  @!P0 STG.E.U8 desc[UR10][R2.64+0x140], R41 ;  /* 0x0001402902008986 */ /* 0x0001e2000c10110a */
[----:B------:R-:W-:Y:S01]  /*b1d0*/  ISETP.GE.AND P0, PT, R53, R0, PT ;  /* 0x000000003500720c */ /* 0x000fe20003f06270 */
[----:B---3--:R-:W-:-:S02]  /*b1e0*/  VIADD R47, R4, 0x280 ;  /* 0x00000280042f7836 */ /* 0x008fc40000000000 */
[----:B------:R2:W-:Y:S01]  /*b1f0*/  @!P6 STG.E.U8 desc[UR10][R2.64+0x160], R39 ;  /* 0x000160270200e986 */ /* 0x0005e2000c10110a */
[-C--:B------:R-:W-:Y:S01]  /*b200*/  ISETP.GE.AND P6, PT, R51, R0.reuse, PT ;  /* 0x000000003300720c */ /* 0x080fe20003fc6270 */
[C---:B-1----:R-:W-:Y:S02]  /*b210*/  VIADD R43, R4.reuse, 0x2a0 ;  /* 0x000002a0042b7836 */ /* 0x042fe40000000000 */
[----:B------:R1:W-:Y:S01]  /*b220*/  @!P5 STG.E.U8 desc[UR10][R2.64+0x180], R37 ;  /* 0x000180250200d986 */ /* 0x0003e2000c10110a */
[-C--:B------:R-:W-:Y:S01]  /*b230*/  ISETP.GE.AND P5, PT, R49, R0.reuse, PT ;  /* 0x000000003100720c */ /* 0x080fe20003fa6270 */
[C---:B0-----:R-:W-:Y:S02]  /*b240*/  VIADD R41, R4.reuse, 0x2c0 ;  /* 0x000002c004297836 */ /* 0x041fe40000000000 */
[----:B------:R0:W-:Y:S01]  /*b250*/  @!P4 STG.E.U8 desc[UR10][R2.64+0x1a0], R35 ;  /* 0x0001a0230200c986 */ /* 0x0001e2000c10110a */
[----:B------:R-:W-:Y:S01]  /*b260*/  ISETP.GE.AND P4, PT, R47, R0, PT ;  /* 0x000000002f00720c */ /* 0x000fe20003f86270 */
[----:B--2---:R-:W-:-:S02]  /*b270*/  VIADD R39, R4, 0x2e0 ;  /* 0x000002e004277836 */ /* 0x004fc40000000000 */
[----:B------:R2:W-:Y:S01]  /*b280*/  @!P3 STG.E.U8 desc[UR10][R2.64+0x1c0], R33 ;  /* 0x0001c0210200b986 */ /* 0x0005e2000c10110a */
[----:B------:R-:W-:-:S03]  /*b290*/  ISETP.GE.AND P3, PT, R43, R0, PT ;  /* 0x000000002b00720c */ /* 0x000fc60003f66270 */
[----:B------:R3:W-:Y:S01]  /*b2a0*/  @!P2 STG.E.U8 desc[UR10][R2.64+0x1e0], R31 ;  /* 0x0001e01f0200a986 */ /* 0x0007e2000c10110a */
[-C--:B------:R-:W-:Y:S01]  /*b2b0*/  ISETP.GE.AND P2, PT, R41, R0.reuse, PT ;  /* 0x000000002900720c */ /* 0x080fe20003f46270 */
[C---:B-1----:R-:W-:Y:S02]  /*b2c0*/  VIADD R37, R4.reuse, 0x300 ;  /* 0x0000030004257836 */ /* 0x042fe40000000000 */
[----:B------:R1:W-:Y:S01]  /*b2d0*/  @!P1 STG.E.U8 desc[UR10][R2.64+0x200], R29 ;  /* 0x0002001d02009986 */ /* 0x0003e2000c10110a */
[C---:B0-----:R-:W-:Y:S01]  /*b2e0*/  VIADD R35, R4.reuse, 0x320 ;  /* 0x0000032004237836 */ /* 0x041fe20000000000 */
[-C--:B------:R-:W-:Y:S02]  /*b2f0*/  ISETP.GE.AND P1, PT, R39, R0.reuse, PT ;  /* 0x000000002700720c */ /* 0x080fe40003f26270 */
[----:B------:R0:W-:Y:S01]  /*b300*/  @!P6 STG.E.U8 desc[UR10][R2.64+0x240], R25 ;  /* 0x000240190200e986 */ /* 0x0001e2000c10110a */
[C---:B--2---:R-:W-:Y:S01]  /*b310*/  VIADD R33, R4.reuse, 0x340 ;  /* 0x0000034004217836 */ /* 0x044fe20000000000 */
[-C--:B------:R-:W-:Y:S01]  /*b320*/  ISETP.GE.AND P6, PT, R35, R0.reuse, PT ;  /* 0x000000002300720c */ /* 0x080fe20003fc6270 */
[C---:B---3--:R-:W-:Y:S01]  /*b330*/  VIADD R31, R4.reuse, 0x360 ;  /* 0x00000360041f7836 */ /* 0x048fe20000000000 */
[----:B------:R2:W-:Y:S01]  /*b340*/  @!P0 STG.E.U8 desc[UR10][R2.64+0x220], R27 ;  /* 0x0002201b02008986 */ /* 0x0005e2000c10110a */
[----:B------:R-:W-:Y:S01]  /*b350*/  ISETP.GE.AND P0, PT, R37, R0, PT ;  /* 0x000000002500720c */ /* 0x000fe20003f06270 */
[----:B-1----:R-:W-:-:S02]  /*b360*/  VIADD R29, R4, 0x380 ;  /* 0x00000380041d7836 */ /* 0x002fc40000000000 */
[----:B------:R2:W-:Y:S01]  /*b370*/  @!P5 STG.E.U8 desc[UR10][R2.64+0x260], R23 ;  /* 0x000260170200d986 */ /* 0x0005e2000c10110a */
[-C--:B------:R-:W-:Y:S01]  /*b380*/  ISETP.GE.AND P5, PT, R33, R0.reuse, PT ;  /* 0x000000002100720c */ /* 0x080fe20003fa6270 */
[----:B0-----:R-:W-:Y:S02]  /*b390*/  VIADD R25, R4, 0x3a0 ;  /* 0x000003a004197836 */ /* 0x001fe40000000000 */
[----:B------:R2:W-:Y:S01]  /*b3a0*/  @!P4 STG.E.U8 desc[UR10][R2.64+0x280], R19 ;  /* 0x000280130200c986 */ /* 0x0005e2000c10110a */
[----:B------:R-:W-:-:S03]  /*b3b0*/  ISETP.GE.AND P4, PT, R31, R0, PT ;  /* 0x000000001f00720c */ /* 0x000fc60003f86270 */
[----:B------:R2:W-:Y:S01]  /*b3c0*/  @!P3 STG.E.U8 desc[UR10][R2.64+0x2a0], R21 ;  /* 0x0002a0150200b986 */ /* 0x0005e2000c10110a */
[----:B------:R-:W-:-:S03]  /*b3d0*/  ISETP.GE.AND P3, PT, R29, R0, PT ;  /* 0x000000001d00720c */ /* 0x000fc60003f66270 */
[----:B------:R2:W-:Y:S01]  /*b3e0*/  @!P2 STG.E.U8 desc[UR10][R2.64+0x2c0], R17 ;  /* 0x0002c0110200a986 */ /* 0x0005e2000c10110a */
[----:B------:R-:W-:-:S03]  /*b3f0*/  ISETP.GE.AND P2, PT, R25, R0, PT ;  /* 0x000000001900720c */ /* 0x000fc60003f46270 */
[----:B------:R2:W-:Y:S04]  /*b400*/  @!P1 STG.E.U8 desc[UR10][R2.64+0x2e0], R15 ;  /* 0x0002e00f02009986 */ /* 0x0005e8000c10110a */
[----:B------:R2:W-:Y:S04]  /*b410*/  @!P0 STG.E.U8 desc[UR10][R2.64+0x300], R13 ;  /* 0x0003000d02008986 */ /* 0x0005e8000c10110a */
[----:B------:R2:W-:Y:S04]  /*b420*/  @!P6 STG.E.U8 desc[UR10][R2.64+0x320], R11 ;  /* 0x0003200b0200e986 */ /* 0x0005e8000c10110a */
[----:B------:R2:W-:Y:S04]  /*b430*/  @!P5 STG.E.U8 desc[UR10][R2.64+0x340], R9 ;  /* 0x000340090200d986 */ /* 0x0005e8000c10110a */
[----:B------:R2:W-:Y:S04]  /*b440*/  @!P4 STG.E.U8 desc[UR10][R2.64+0x360], R7 ;  /* 0x000360070200c986 */ /* 0x0005e8000c10110a */
[----:B------:R2:W-:Y:S01]  /*b450*/  @!P3 STG.E.U8 desc[UR10][R2.64+0x380], R5 ;  /* 0x000380050200b986 */ /* 0x0005e2000c10110a */
[----:B------:R-:W-:Y:S05]  /*b460*/  @P2 EXIT ;  /* 0x000000000000294d */ /* 0x000fea0003800000 */
[----:B------:R-:W-:Y:S01]  /*b470*/  STG.E.U8 desc[UR10][R2.64+0x3a0], R45 ;  /* 0x0003a02d02007986 */ /* 0x000fe2000c10110a */
[----:B------:R-:W-:Y:S05]  /*b480*/  EXIT ;  /* 0x000000000000794d */ /* 0x000fea0003800000 */
.L_x_8:
[----:B------:R-:W-:Y:S01]  /*b490*/  BSSY B1, `(.L_x_101) ;  /* 0x0000006000017945 */ /* 0x000fe20003800000 */
[----:B------:R-:W-:Y:S01]  /*b4a0*/  PLOP3.LUT P0, PT, P0, PT, PT, 0x8, 0x80 ;  /* 0x000000000080781c */ /* 0x000fe2000070e170 */
[----:B------:R-:W-:-:S12]  /*b4b0*/  IMAD.MOV.U32 R30, RZ, RZ, -0x1 ;  /* 0xffffffffff1e7424 */ /* 0x000fd800078e00ff */
[----:B0-----:R-:W-:Y:S05]  /*b4c0*/  WARPSYNC.COLLECTIVE R30, `(.L_x_102) ;  /* 0x000000001e087348 */ /* 0x001fea0003c00000 */
[----:B------:R-:W-:Y:S01]  /*b4d0*/  VOTE.ANY P0, P0 ;  /* 0x0000000000ff7806 */ /* 0x000fe20000000100 */
[----:B0-----:R-:W-:-:S12]  /*b4e0*/  ENDCOLLECTIVE ;  /* 0x000000000000791b */ /* 0x001fd80003800000 */
.L_x_102:
[----:B------:R-:W-:Y:S05]  /*b4f0*/  BSYNC B1 ;  /* 0x0000000000017941 */ /* 0x000fea0003800000 */
.L_x_101:
[----:B------:R-:W-:Y:S05]  /*b500*/  BRA `(.L_x_103) ;  /* 0xffffff7c00947947 */ /* 0x000fea000383ffff */
.L_x_12:
[----:B------:R-:W-:Y:S01]  /*b510*/  BSSY B1, `(.L_x_104) ;  /* 0x0000006000017945 */ /* 0x000fe20003800000 */
[----:B------:R-:W-:Y:S01]  /*b520*/  PLOP3.LUT P0, PT, P0, PT, PT, 0x8, 0x80 ;  /* 0x000000000080781c */ /* 0x000fe2000070e170 */
[----:B------:R-:W-:-:S12]  /*b530*/  IMAD.MOV.U32 R30, RZ, RZ, -0x1 ;  /* 0xffffffffff1e7424 */ /* 0x000fd800078e00ff */
[----:B0-----:R-:W-:Y:S05]  /*b540*/  WARPSYNC.COLLECTIVE R30, `(.L_x_105) ;  /* 0x000000001e087348 */ /* 0x001fea0003c00000 */
[----:B------:R-:W-:Y:S01]  /*b550*/  VOTE.ANY P0, P0 ;  /* 0x0000000000ff7806 */ /* 0x000fe20000000100 */
[----:B0-----:R-:W-:-:S12]  /*b560*/  ENDCOLLECTIVE ;  /* 0x000000000000791b */ /* 0x001fd80003800000 */
.L_x_105:
[----:B------:R-:W-:Y:S05]  /*b570*/  BSYNC B1 ;  /* 0x0000000000017941 */ /* 0x000fea0003800000 */
.L_x_104:
[----:B------:R-:W-:Y:S05]  /*b580*/  BRA `(.L_x_106) ;  /* 0xffffff7c00a87947 */ /* 0x000fea000383ffff */
.L_x_14:
[----:B------:R-:W1:Y:S01]  /*b590*/  S2R R45, SR_GEMASK ;  /* 0x00000000002d7919 */ /* 0x000e620000003c00 */
[----:B------:R-:W-:Y:S01]  /*b5a0*/  BSSY B1, `(.L_x_107) ;  /* 0x0000006000017945 */ /* 0x000fe20003800000 */
[----:B------:R-:W-:Y:S01]  /*b5b0*/  PLOP3.LUT P0, PT, P0, PT, PT, 0x8, 0x80 ;  /* 0x000000000080781c */ /* 0x000fe2000070e170 */
[----:B------:R-:W-:-:S12]  /*b5c0*/  IMAD.MOV.U32 R30, RZ, RZ, -0x1 ;  /* 0xffffffffff1e7424 */ /* 0x000fd800078e00ff */
[----:B01----:R-:W-:Y:S05]  /*b5d0*/  WARPSYNC.COLLECTIVE R30, `(.L_x_108) ;  /* 0x000000001e087348 */ /* 0x003fea0003c00000 */
[----:B------:R-:W-:Y:S01]  /*b5e0*/  VOTE.ANY R30, PT, P0 ;  /* 0x00000000001e7806 */ /* 0x000fe200000e0100 */
[----:B01----:R-:W-:Y:S06]  /*b5f0*/  ENDCOLLECTIVE ;  /* 0x000000000000791b */ /* 0x003fec0003800000 */
.L_x_108:
[----:B------:R-:W-:Y:S05]  /*b600*/  BSYNC B1 ;  /* 0x0000000000017941 */ /* 0x000fea0003800000 */
.L_x_107:
[----:B------:R-:W-:Y:S01]  /*b610*/  LOP3.LUT R30, R30, 0x80000000, R45, 0xec, !PT ;  /* 0x800000001e1e7812 */ /* 0x000fe200078eec2d */
[----:B------:R-:W-:Y:S01]  /*b620*/  IMAD.MOV.U32 R27, RZ, RZ, 0x1 ;  /* 0x00000001ff1b7424 */ /* 0x000fe200078e00ff */
[----:B------:R-:W-:-:S03]  /*b630*/  LOP3.LUT R31, R22, 0xff, RZ, 0xc0, !PT ;  /* 0x000000ff161f7812 */ /* 0x000fc600078ec0ff */
[----:B------:R-:W-:-:S05]  /*b640*/  VIADD R23, R30, 0xffffffff ;  /* 0xffffffff1e177836 */ /* 0x000fca0000000000 */
[----:B------:R-:W-:Y:S01]  /*b650*/  LOP3.LUT R23, R30, R23, RZ, 0xc, !PT ;  /* 0x000000171e177212 */ /* 0x000fe200078e0cff */
[----:B------:R-:W-:-:S03]  /*b660*/  IMAD.MOV.U32 R30, RZ, RZ, -0x1 ;  /* 0xffffffffff1e7424 */ /* 0x000fc600078e00ff */
[----:B------:R0:W1:Y:S04]  /*b670*/  POPC R26, R23 ;  /* 0x00000017001a7309 */ /* 0x0000680000000000 */
[----:B01----:R-:W-:Y:S05]  /*b680*/  WARPSYNC.COLLECTIVE R30, `(.L_x_109) ;  /* 0x000000001e087348 */ /* 0x003fea0003c00000 */
[----:B-1----:R1:W2:Y:S02]  /*b690*/  SHFL.DOWN P0, R27, R31, R27, R26 ;  /* 0x0800001b1f1b7389 */ /* 0x0022a4000000001a */
[----:B012---:R-:W-:Y:S05]  /*b6a0*/  ENDCOLLECTIVE ;  /* 0x000000000000791b */ /* 0x007fea0003800000 */
.L_x_109:
[----:B------:R-:W-:Y:S01]  /*b6b0*/  IMAD.MOV.U32 R28, RZ, RZ, R27 ;  /* 0x000000ffff1c7224 */ /* 0x000fe200078e001b */
[----:B------:R-:W-:Y:S06]  /*b6c0*/  BRA `(.L_x_110) ;  /* 0xffffff7c00947947 */ /* 0x000fec000383ffff */
.L_x_17:
[----:B------:R-:W-:Y:S01]  /*b6d0*/  BSSY B1, `(.L_x_111) ;  /* 0x0000007000017945 */ /* 0x000fe20003800000 */
[----:B-1----:R-:W-:Y:S02]  /*b6e0*/  IMAD.MOV.U32 R31, RZ, RZ, R28 ;  /* 0x000000ffff1f7224 */ /* 0x002fe400078e001c */
[----:B0-----:R-:W-:Y:S02]  /*b6f0*/  IMAD.MOV.U32 R27, RZ, RZ, 0x2 ;  /* 0x00000002ff1b7424 */ /* 0x001fe400078e00ff */
[----:B------:R-:W-:-:S07]  /*b700*/  IMAD.MOV.U32 R30, RZ, RZ, -0x1 ;  /* 0xffffffffff1e7424 */ /* 0x000fce00078e00ff */
[----:B---3--:R-:W-:Y:S05]  /*b710*/  WARPSYNC.COLLECTIVE R30, `(.L_x_112) ;  /* 0x000000001e087348 */ /* 0x008fea0003c00000 */
[----:B------:R0:W1:Y:S02]  /*b720*/  SHFL.DOWN P0, R27, R31, R27, R26 ;  /* 0x0800001b1f1b7389 */ /* 0x000064000000001a */
[----:B01-3--:R-:W-:Y:S05]  /*b730*/  ENDCOLLECTIVE ;  /* 0x000000000000791b */ /* 0x00bfea0003800000 */
.L_x_112:
[----:B------:R-:W-:Y:S05]  /*b740*/  BSYNC B1 ;  /* 0x0000000000017941 */ /* 0x000fea0003800000 */
.L_x_111:
[----:B------:R-:W-:Y:S05]  /*b750*/  BRA `(.L_x_113) ;  /* 0xffffff7c00a87947 */ /* 0x000fea000383ffff */
.L_x_20:
[----:B------:R-:W-:Y:S01]  /*b760*/  BSSY B1, `(.L_x_114) ;  /* 0x0000007000017945 */ /* 0x000fe20003800000 */
[----:B-1----:R-:W-:Y:S02]  /*b770*/  IMAD.MOV.U32 R31, RZ, RZ, R28 ;  /* 0x000000ffff1f7224 */ /* 0x002fe400078e001c */
[----:B--2---:R-:W-:Y:S02]  /*b780*/  IMAD.MOV.U32 R27, RZ, RZ, 0x4 ;  /* 0x00000004ff1b7424 */ /* 0x004fe400078e00ff */
[----:B------:R-:W-:-:S07]  /*b790*/  IMAD.MOV.U32 R30, RZ, RZ, -0x1 ;  /* 0xffffffffff1e7424 */ /* 0x000fce00078e00ff */
[----:B---34-:R-:W-:Y:S05]  /*b7a0*/  WARPSYNC.COLLECTIVE R30, `(.L_x_115) ;  /* 0x000000001e087348 */ /* 0x018fea0003c00000 */
[----:B------:R0:W1:Y:S02]  /*b7b0*/  SHFL.DOWN P0, R27, R31, R27, R26 ;  /* 0x0800001b1f1b7389 */ /* 0x000064000000001a */
[----:B01-34-:R-:W-:Y:S05]  /*b7c0*/  ENDCOLLECTIVE ;  /* 0x000000000000791b */ /* 0x01bfea0003800000 */
.L_x_115:
[----:B------:R-:W-:Y:S05]  /*b7d0*/  BSYNC B1 ;  /* 0x0000000000017941 */ /* 0x000fea0003800000 */
.L_x_114:
[----:B------:R-:W-:Y:S05]  /*b7e0*/  BRA `(.L_x_116) ;  /* 0xffffff7c00c47947 */ /* 0x000fea000383ffff */
.L_x_23:
[----:B------:R-:W-:Y:S01]  /*b7f0*/  BSSY B1, `(.L_x_117) ;  /* 0x0000007000017945 */ /* 0x000fe20003800000 */
[----:B-1----:R-:W-:Y:S02]  /*b800*/  IMAD.MOV.U32 R31, RZ, RZ, R28 ;  /* 0x000000ffff1f7224 */ /* 0x002fe400078e001c */
[----:B--2---:R-:W-:Y:S02]  /*b810*/  IMAD.MOV.U32 R27, RZ, RZ, 0x8 ;  /* 0x00000008ff1b7424 */ /* 0x004fe400078e00ff */
[----:B------:R-:W-:-:S07]  /*b820*/  IMAD.MOV.U32 R30, RZ, RZ, -0x1 ;  /* 0xffffffffff1e7424 */ /* 0x000fce00078e00ff */
[----:B---34-:R-:W-:Y:S05]  /*b830*/  WARPSYNC.COLLECTIVE R30, `(.L_x_118) ;  /* 0x000000001e087348 */ /* 0x018fea0003c00000 */
[----:B------:R0:W1:Y:S02]  /*b840*/  SHFL.DOWN P0, R27, R31, R27, R26 ;  /* 0x0800001b1f1b7389 */ /* 0x000064000000001a */
[----:B01-34-:R-:W-:Y:S05]  /*b850*/  ENDCOLLECTIVE ;  /* 0x000000000000791b */ /* 0x01bfea0003800000 */
.L_x_118:
[----:B------:R-:W-:Y:S05]  /*b860*/  BSYNC B1 ;  /* 0x0000000000017941 */ /* 0x000fea0003800000 */
.L_x_117:
[----:B------:R-:W-:Y:S05]  /*b870*/  BRA `(.L_x_119) ;  /* 0xffffff7c00e07947 */ /* 0x000fea000383ffff */
.L_x_26:
[----:B------:R-:W-:Y:S01]  /*b880*/  BSSY B1, `(.L_x_120) ;  /* 0x0000006000017945 */ /* 0x000fe20003800000 */
[----:B--2---:R-:W-:Y:S02]  /*b890*/  IMAD.MOV.U32 R27, RZ, RZ, 0x10 ;  /* 0x00000010ff1b7424 */ /* 0x004fe400078e00ff */
[----:B------:R-:W-:-:S07]  /*b8a0*/  IMAD.MOV.U32 R30, RZ, RZ, -0x1 ;  /* 0xffffffffff1e7424 */ /* 0x000fce00078e00ff */
[----:B0--34-:R-:W-:Y:S05]  /*b8b0*/  WARPSYNC.COLLECTIVE R30, `(.L_x_121) ;  /* 0x000000001e087348 */ /* 0x019fea0003c00000 */
[----:B------:R1:W2:Y:S02]  /*b8c0*/  SHFL.DOWN P0, R27, R31, R27, R26 ;  /* 0x0800001b1f1b7389 */ /* 0x0002a4000000001a */
[----:B01234-:R-:W-:Y:S05]  /*b8d0*/  ENDCOLLECTIVE ;  /* 0x000000000000791b */ /* 0x01ffea0003800000 */
.L_x_121:
[----:B------:R-:W-:Y:S05]  /*b8e0*/  BSYNC B1 ;  /* 0x0000000000017941 */ /* 0x000fea0003800000 */
.L_x_120:
[----:B------:R-:W-:Y:S02]  /*b8f0*/  VIADD R23, R16, 0x10 ;  /* 0x0000001010177836 */ /* 0x000fe40000000000 */
[----:B------:R-:W-:-:S03]  /*b900*/  IMAD.MOV.U32 R28, RZ, RZ, R27 ;  /* 0x000000ffff1c7224 */ /* 0x000fc600078e001b */
[----:B------:R-:W-:-:S13]  /*b910*/  ISETP.GT.AND P3, PT, R23, R26, PT ;  /* 0x0000001a1700720c */ /* 0x000fda0003f64270 */
[----:B------:R-:W0:Y:S01]  /*b920*/  @!P3 LDC.64 R26, c[0x0][0x3a0] ;  /* 0x0000e800ff1abb82 */ /* 0x000e220000000a00 */
[----:B------:R-:W-:Y:S01]  /*b930*/  @!P3 LOP3.LUT R28, R28, 0xff, RZ, 0xc0, !PT ;  /* 0x000000ff1c1cb812 */ /* 0x000fe200078ec0ff */
[----:B------:R-:W-:-:S04]  /*b940*/  @!P3 IMAD.MOV.U32 R29, RZ, RZ, RZ ;  /* 0x000000ffff1db224 */ /* 0x000fc800078e00ff */
[----:B------:R-:W-:-:S03]  /*b950*/  @!P3 IMAD.WIDE.U32 R28, R31, 0x6, R28 ;  /* 0x000000061f1cb825 */ /* 0x000fc600078e001c */
[----:B0-----:R-:W-:-:S05]  /*b960*/  @!P3 IADD3 R26, P0, PT, R28, R26, RZ ;  /* 0x0000001a1c1ab210 */ /* 0x001fca0007f1e0ff */
[----:B------:R-:W-:-:S05]  /*b970*/  @!P3 IMAD.X R27, R29, 0x1, R27, P0 ;  /* 0x000000011d1bb824 */ /* 0x000fca00000e061b */
[----:B------:R0:W5:Y:S01]  /*b980*/  @!P3 LDG.E.U8 R29, desc[UR10][R26.64] ;  /* 0x0000000a1a1db981 */ /* 0x000162000c1e1100 */
[----:B------:R-:W-:Y:S01]  /*b990*/  ISETP.NE.AND P0, PT, R24, 0x65, PT ;  /* 0x000000651800780c */ /* 0x000fe20003f05270 */
[----:B------:R-:W-:Y:S01]  /*b9a0*/  IMAD.MOV.U32 R30, RZ, RZ, -0x1 ;  /* 0xffffffffff1e7424 */ /* 0x000fe200078e00ff */
[----:B0-----:R-:W0:Y:S11]  /*b9b0*/  LDC.64 R26, c[0x0][0x390] ;  /* 0x0000e400ff1a7b82 */ /* 0x001e360000000a00 */
[----:B0----5:R-:W-:Y:S05]  /*b9c0*/  WARPSYNC.COLLECTIVE R30, `(.L_x_122) ;  /* 0x000000001e087348 */ /* 0x021fea0003c00000 */
[----:B------:R-:W-:Y:S01]  /*b9d0*/  VOTE.ALL P0, P0 ;  /* 0x0000000000ff7806 */ /* 0x000fe20000000000 */
[----:B0----5:R-:W-:-:S12]  /*b9e0*/  ENDCOLLECTIVE ;  /* 0x000000000000791b */ /* 0x021fd80003800000 */
.L_x_122:
[----:B------:R-:W-:Y:S02]  /*b9f0*/  @!P3 PRMT R22, R29, 0x7610, R22 ;  /* 0x000076101d16b816 */ /* 0x000fe40000000016 */
[----:B------:R-:W-:-:S05]  /*ba00*/  IADD3 R24, P3, PT, R26, 0x80, RZ ;  /* 0x000000801a187810 */ /* 0x000fca0007f7e0ff */
[----:B------:R-:W-:Y:S01]  /*ba10*/  IMAD.X R28, RZ, RZ, R27, P3 ;  /* 0x000000ffff1c7224 */ /* 0x000fe200018e061b */
[----:B------:R-:W-:Y:S07]  /*ba20*/  BRA `(.L_x_123) ;  /* 0xffffff7c00f07947 */ /* 0x000fee000383ffff */
.L_x_28:
[----:B------:R-:W-:Y:S01]  /*ba30*/  BSSY B1, `(.L_x_124) ;  /* 0x0000006000017945 */ /* 0x000fe20003800000 */
[----:B------:R-:W-:Y:S01]  /*ba40*/  PLOP3.LUT P0, PT, P0, PT, PT, 0x8, 0x80 ;  /* 0x000000000080781c */ /* 0x000fe2000070e170 */
[----:B------:R-:W-:-:S12]  /*ba50*/  IMAD.MOV.U32 R30, RZ, RZ, -0x1 ;  /* 0xffffffffff1e7424 */ /* 0x000fd800078e00ff */
[----:B------:R-:W-:Y:S05]  /*ba60*/  WARPSYNC.COLLECTIVE R30, `(.L_x_125) ;  /* 0x000000001e087348 */ /* 0x000fea0003c00000 */
[----:B------:R-:W-:Y:S01]  /*ba70*/  VOTE.ANY P0, P0 ;  /* 0x0000000000ff7806 */ /* 0x000fe20000000100 */
[----:B------:R-:W-:-:S12]  /*ba80*/  ENDCOLLECTIVE ;  /* 0x000000000000791b */ /* 0x000fd80003800000 */
.L_x_125:
[----:B------:R-:W-:Y:S05]  /*ba90*/  BSYNC B1 ;  /* 0x0000000000017941 */ /* 0x000fea0003800000 */
.L_x_124:
[----:B------:R-:W-:Y:S05]  /*baa0*/  BRA `(.L_x_126) ;  /* 0xffffff7c00fc7947 */ /* 0x000fea000383ffff */
.L_x_32:
[----:B------:R-:W-:Y:S01]  /*bab0*/  BSSY B1, `(.L_x_127) ;  /* 0x0000006000017945 */ /* 0x000fe20003800000 */
[----:B------:R-:W-:Y:S01]  /*bac0*/  PLOP3.LUT P0, PT, P0, PT, PT, 0x8, 0x80 ;  /* 0x000000000080781c */ /* 0x000fe2000070e170 */
[----:B------:R-:W-:-:S12]  /*bad0*/  IMAD.MOV.U32 R30, RZ, RZ, -0x1 ;  /* 0xffffffffff1e7424 */ /* 0x000fd800078e00ff */
[----:B------:R-:W-:Y:S05]  /*bae0*/  WARPSYNC.COLLECTIVE R30, `(.L_x_128) ;  /* 0x000000001e087348 */ /* 0x000fea0003c00000 */
[----:B------:R-:W-:Y:S01]  /*baf0*/  VOTE.ANY P0, P0 ;  /* 0x0000000000ff7806 */ /* 0x000fe20000000100 */
[----:B------:R-:W-:-:S12]  /*bb00*/  ENDCOLLECTIVE ;  /* 0x000000000000791b */ /* 0x000fd80003800000 */
.L_x_128:
[----:B------:R-:W-:Y:S05]  /*bb10*/  BSYNC B1 ;  /* 0x0000000000017941 */ /* 0x000fea0003800000 */
.L_x_127:
[----:B------:R-:W-:Y:S05]  /*bb20*/  BRA `(.L_x_129) ;  /* 0xffffff8000147947 */ /* 0x000fea000383ffff */
.L_x_34:
[----:B------:R-:W-:Y:S01]  /*bb30*/  BSSY B1, `(.L_x_130) ;  /* 0x0000006000017945 */ /* 0x000fe20003800000 */
[----:B------:R-:W-:Y:S01]  /*bb40*/  PLOP3.LUT P0, PT, P0, PT, PT, 0x8, 0x80 ;  /* 0x000000000080781c */ /* 0x000fe2000070e170 */
[----:B------:R-:W-:-:S12]  /*bb50*/  IMAD.MOV.U32 R30, RZ, RZ, -0x1 ;  /* 0xffffffffff1e7424 */ /* 0x000fd800078e00ff */
[----:B------:R-:W-:Y:S05]  /*bb60*/  WARPSYNC.COLLECTIVE R30, `(.L_x_131) ;  /* 0x000000001e087348 */ /* 0x000fea0003c00000 */
[----:B------:R-:W-:Y:S01]  /*bb70*/  VOTE.ANY R30, PT, P0 ;  /* 0x00000000001e7806 */ /* 0x000fe200000e0100 */
[----:B------:R-:W-:Y:S06]  /*bb80*/  ENDCOLLECTIVE ;  /* 0x000000000000791b */ /* 0x000fec0003800000 */
.L_x_131:
[----:B------:R-:W-:Y:S05]  /*bb90*/  BSYNC B1 ;  /* 0x0000000000017941 */ /* 0x000fea0003800000 */
.L_x_130:
[----:B------:R-:W-:Y:S01]  /*bba0*/  LOP3.LUT R26, R30, 0x80000000, R45, 0xec, !PT ;  /* 0x800000001e1a7812 */ /* 0x000fe200078eec2d */
[----:B------:R-:W-:Y:S01]  /*bbb0*/  IMAD.MOV.U32 R30, RZ, RZ, -0x1 ;  /* 0xffffffffff1e7424 */ /* 0x000fe200078e00ff */
[----:B------:R-:W-:-:S03]  /*bbc0*/  LOP3.LUT R31, R46, 0xff, RZ, 0xc0, !PT ;  /* 0x000000ff2e1f7812 */ /* 0x000fc600078ec0ff */
[----:B------:R-:W-:-:S05]  /*bbd0*/  VIADD R27, R26, 0xffffffff ;  /* 0xffffffff1a1b7836 */ /* 0x000fca0000000000 */
[----:B------:R-:W-:Y:S01]  /*bbe0*/  LOP3.LUT R33, R26, R27, RZ, 0xc, !PT ;  /* 0x0000001b1a217212 */ /* 0x000fe200078e0cff */
[----:B------:R-:W-:-:S05]  /*bbf0*/  IMAD.MOV.U32 R27, RZ, RZ, 0x1 ;  /* 0x00000001ff1b7424 */ /* 0x000fca00078e00ff */
[----:B------:R-:W0:Y:S02]  /*bc00*/  POPC R33, R33 ;  /* 0x0000002100217309 */ /* 0x000e240000000000 */
[----:B0-----:R-:W-:-:S07]  /*bc10*/  IMAD.MOV.U32 R26, RZ, RZ, R33 ;  /* 0x000000ffff1a7224 */ /* 0x001fce00078e0021 */
[----:B------:R-:W-:Y:S05]  /*bc20*/  WARPSYNC.COLLECTIVE R30, `(.L_x_132) ;  /* 0x000000001e087348 */ /* 0x000fea0003c00000 */
[----:B------:R0:W1:Y:S02]  /*bc30*/  SHFL.DOWN P0, R27, R31, R27, R26 ;  /* 0x0800001b1f1b7389 */ /* 0x000064000000001a */
[----:B01----:R-:W-:Y:S05]  /*bc40*/  ENDCOLLECTIVE ;  /* 0x000000000000791b */ /* 0x003fea0003800000 */
.L_x_132:
[----:B------:R-:W-:Y:S05]  /*bc50*/  BRA `(.L_x_133) ;  /* 0xffffff8000007947 */ /* 0x000fea000383ffff */
.L_x_37:
[----:B------:R-:W-:Y:S01]  /*bc60*/  BSSY B1, `(.L_x_134) ;  /* 0x0000007000017945 */ /* 0x000fe20003800000 */
[----:B-12---:R-:W-:Y:S02]  /*bc70*/  IMAD.MOV.U32 R27, RZ, RZ, 0x2 ;  /* 0x00000002ff1b7424 */ /* 0x006fe400078e00ff */
[----:B------:R-:W-:Y:S02]  /*bc80*/  IMAD.MOV.U32 R26, RZ, RZ, R33 ;  /* 0x000000ffff1a7224 */ /* 0x000fe400078e0021 */
[----:B------:R-:W-:-:S07]  /*bc90*/  IMAD.MOV.U32 R30, RZ, RZ, -0x1 ;  /* 0xffffffffff1e7424 */ /* 0x000fce00078e00ff */
[----:B------:R-:W-:Y:S05]  /*bca0*/  WARPSYNC.COLLECTIVE R30, `(.L_x_135) ;  /* 0x000000001e087348 */ /* 0x000fea0003c00000 */
[----:B------:R0:W1:Y:S02]  /*bcb0*/  SHFL.DOWN P0, R27, R31, R27, R26 ;  /* 0x0800001b1f1b7389 */ /* 0x000064000000001a */
[----:B01----:R-:W-:Y:S05]  /*bcc0*/  ENDCOLLECTIVE ;  /* 0x000000000000791b */ /* 0x003fea0003800000 */
.L_x_135:
[----:B------:R-:W-:Y:S05]  /*bcd0*/  BSYNC B1 ;  /* 0x0000000000017941 */ /* 0x000fea0003800000 */
.L_x_134:
[----:B------:R-:W-:Y:S05]  /*bce0*/  BRA `(.L_x_136) ;  /* 0xffffff8000147947 */ /* 0x000fea000383ffff */
.L_x_40:
[----:B------:R-:W-:Y:S01]  /*bcf0*/  BSSY B1, `(.L_x_137) ;  /* 0x0000007000017945 */ /* 0x000fe20003800000 */
[----:B-12---:R-:W-:Y:S02]  /*bd00*/  IMAD.MOV.U32 R27, RZ, RZ, 0x4 ;  /* 0x00000004ff1b7424 */ /* 0x006fe400078e00ff */
[----:B------:R-:W-:Y:S02]  /*bd10*/  IMAD.MOV.U32 R26, RZ, RZ, R33 ;  /* 0x000000ffff1a7224 */ /* 0x000fe400078e0021 */
[----:B------:R-:W-:-:S07]  /*bd20*/  IMAD.MOV.U32 R30, RZ, RZ, -0x1 ;  /* 0xffffffffff1e7424 */ /* 0x000fce00078e00ff */
[----:B------:R-:W-:Y:S05]  /*bd30*/  WARPSYNC.COLLECTIVE R30, `(.L_x_138) ;  /* 0x000000001e087348 */ /* 0x000fea0003c00000 */
[----:B------:R0:W1:Y:S02]  /*bd40*/  SHFL.DOWN P0, R27, R31, R27, R26 ;  /* 0x0800001b1f1b7389 */ /* 0x000064000000001a */
[----:B01----:R-:W-:Y:S05]  /*bd50*/  ENDCOLLECTIVE ;  /* 0x000000000000791b */ /* 0x003fea0003800000 */
.L_x_138:
[----:B------:R-:W-:Y:S05]  /*bd60*/  BSYNC B1 ;  /* 0x0000000000017941 */ /* 0x000fea0003800000 */
.L_x_137:
[----:B------:R-:W-:Y:S05]  /*bd70*/  BRA `(.L_x_139) ;  /* 0xffffff80002c7947 */ /* 0x000fea000383ffff */
.L_x_43:
[----:B------:R-:W-:Y:S01]  /*bd80*/  BSSY B1, `(.L_x_140) ;  /* 0x0000007000017945 */ /* 0x000fe20003800000 */
[----:B-12---:R-:W-:Y:S02]  /*bd90*/  IMAD.MOV.U32 R27, RZ, RZ, 0x8 ;  /* 0x00000008ff1b7424 */ /* 0x006fe400078e00ff */
[----:B------:R-:W-:Y:S02]  /*bda0*/  IMAD.MOV.U32 R26, RZ, RZ, R33 ;  /* 0x000000ffff1a7224 */ /* 0x000fe400078e0021 */
[----:B------:R-:W-:-:S07]  /*bdb0*/  IMAD.MOV.U32 R30, RZ, RZ, -0x1 ;  /* 0xffffffffff1e7424 */ /* 0x000fce00078e00ff */
[----:B------:R-:W-:Y:S05]  /*bdc0*/  WARPSYNC.COLLECTIVE R30, `(.L_x_141) ;  /* 0x000000001e087348 */ /* 0x000fea0003c00000 */
[----:B------:R0:W1:Y:S02]  /*bdd0*/  SHFL.DOWN P0, R27, R31, R27, R26 ;  /* 0x0800001b1f1b7389 */ /* 0x000064000000001a */
[----:B01----:R-:W-:Y:S05]  /*bde0*/  ENDCOLLECTIVE ;  /* 0x000000000000791b */ /* 0x003fea0003800000 */
.L_x_141:
[----:B------:R-:W-:Y:S05]  /*bdf0*/  BSYNC B1 ;  /* 0x0000000000017941 */ /* 0x000fea0003800000 */
.L_x_140:
[----:B------:R-:W-:Y:S05]  /*be00*/  BRA `(.L_x_142) ;  /* 0xffffff8000447947 */ /* 0x000fea000383ffff */
.L_x_46:
[----:B------:R-:W-:Y:S01]  /*be10*/  BSSY B1, `(.L_x_143) ;  /* 0x0000007000017945 */ /* 0x000fe20003800000 */
[----:B-12---:R-:W-:Y:S02]  /*be20*/  IMAD.MOV.U32 R27, RZ, RZ, 0x10 ;  /* 0x00000010ff1b7424 */ /* 0x006fe400078e00ff */
[----:B------:R-:W-:Y:S02]  /*be30*/  IMAD.MOV.U32 R26, RZ, RZ, R33 ;  /* 0x000000ffff1a7224 */ /* 0x000fe400078e0021 */
[----:B------:R-:W-:-:S07]  /*be40*/  IMAD.MOV.U32 R30, RZ, RZ, -0x1 ;  /* 0xffffffffff1e7424 */ /* 0x000fce00078e00ff */
[----:B------:R-:W-:Y:S05]  /*be50*/  WARPSYNC.COLLECTIVE R30, `(.L_x_144) ;  /* 0x000000001e087348 */ /* 0x000fea0003c00000 */
[----:B------:R0:W1:Y:S02]  /*be60*/  SHFL.DOWN P0, R27, R31, R27, R26 ;  /* 0x0800001b1f1b7389 */ /* 0x000064000000001a */
[----:B01----:R-:W-:Y:S05]  /*be70*/  ENDCOLLECTIVE ;  /* 0x000000000000791b */ /* 0x003fea0003800000 */
.L_x_144:
[----:B------:R-:W-:Y:S05]  /*be80*/  BSYNC B1 ;  /* 0x0000000000017941 */ /* 0x000fea0003800000 */
.L_x_143:
[----:B------:R-:W-:Y:S01]  /*be90*/  ISETP.GT.AND P0, PT, R23, R33, PT ;  /* 0x000000211700720c */ /* 0x000fe20003f04270 */
[----:B------:R-:W0:-:S12]  /*bea0*/  LDCU.64 UR6, c[0x0][0x3a0] ;  /* 0x00007400ff0677ac */ /* 0x000e180008000a00 */
[----:B------:R-:W-:-:S05]  /*beb0*/  @!P0 LOP3.LUT R27, R27, 0xff, RZ, 0xc0, !PT ;  /* 0x000000ff1b1b8812 */ /* 0x000fca00078ec0ff */
[----:B------:R-:W-:Y:S02]  /*bec0*/  @!P0 IMAD.MOV.U32 R26, RZ, RZ, R27 ;  /* 0x000000ffff1a8224 */ /* 0x000fe400078e001b */
[----:B------:R-:W-:Y:S02]  /*bed0*/  @!P0 IMAD.MOV.U32 R27, RZ, RZ, RZ ;  /* 0x000000ffff1b8224 */ /* 0x000fe400078e00ff */
[----:B------:R-:W-:-:S03]  /*bee0*/  @!P0 IMAD.WIDE.U32 R26, R31, 0x6, R26 ;  /* 0x000000061f1a8825 */ /* 0x000fc600078e001a */
[----:B0-----:R-:W-:-:S04]  /*bef0*/  @!P0 IADD3 R26, P3, PT, R26, UR6, RZ ;  /* 0x000000061a1a8c10 */ /* 0x001fc8000ff7e0ff */
        /* <DEDUP_REMOVED lines=11> */
[----:B------:R-:W-:Y:S02]  /*bfb0*/  IMAD.MOV.U32 R30, RZ, RZ, -0x1 ;  /* 0xffffffffff1e7424 */ /* 0x000fe400078e00ff */
[----:B------:R-:W-:-:S10]  /*bfc0*/  VIADD R17, R17, 0xffffffe0 ;  /* 0xffffffe011117836 */ /* 0x000fd40000000000 */
[----:B0----5:R-:W-:Y:S05]  /*bfd0*/  WARPSYNC.COLLECTIVE R30, `(.L_x_145) ;  /* 0x000000001e087348 */ /* 0x021fea0003c00000 */
[----:B------:R-:W-:Y:S01]  /*bfe0*/  VOTE.ALL P0, P0 ;  /* 0x0000000000ff7806 */ /* 0x000fe20000000000 */
[----:B0----5:R-:W-:-:S12]  /*bff0*/  ENDCOLLECTIVE ;  /* 0x000000000000791b */ /* 0x021fd80003800000 */
.L_x_145:
[----:B------:R-:W-:Y:S05]  /*c000*/  BRA `(.L_x_146) ;  /* 0xffffff8000507947 */ /* 0x000fea000383ffff */
.L_x_59:
[----:B------:R-:W-:Y:S01]  /*c010*/  BSSY B0, `(.L_x_147) ;  /* 0x0000006000007945 */ /* 0x000fe20003800000 */
[----:B------:R-:W-:Y:S01]  /*c020*/  PLOP3.LUT P0, PT, P0, PT, PT, 0x8, 0x80 ;  /* 0x000000000080781c */ /* 0x000fe2000070e170 */
[----:B------:R-:W-:-:S12]  /*c030*/  IMAD.MOV.U32 R30, RZ, RZ, -0x1 ;  /* 0xffffffffff1e7424 */ /* 0x000fd800078e00ff */
[----:B0-----:R-:W-:Y:S05]  /*c040*/  WARPSYNC.COLLECTIVE R30, `(.L_x_148) ;  /* 0x000000001e087348 */ /* 0x001fea0003c00000 */
[----:B------:R-:W-:Y:S01]  /*c050*/  VOTE.ANY P0, P0 ;  /* 0x0000000000ff7806 */ /* 0x000fe20000000100 */
[----:B0-----:R-:W-:-:S12]  /*c060*/  ENDCOLLECTIVE ;  /* 0x000000000000791b */ /* 0x001fd80003800000 */
.L_x_148:
[----:B------:R-:W-:Y:S05]  /*c070*/  BSYNC B0 ;  /* 0x0000000000007941 */ /* 0x000fea0003800000 */
.L_x_147:
[----:B------:R-:W-:Y:S05]  /*c080*/  BRA `(.L_x_149) ;  /* 0xffffffcc00347947 */ /* 0x000fea000383ffff */
.L_x_63:
[----:B------:R-:W-:Y:S01]  /*c090*/  BSSY B0, `(.L_x_150) ;  /* 0x0000006000007945 */ /* 0x000fe20003800000 */
[----:B------:R-:W-:Y:S01]  /*c0a0*/  PLOP3.LUT P0, PT, P0, PT, PT, 0x8, 0x80 ;  /* 0x000000000080781c */ /* 0x000fe2000070e170 */
[----:B------:R-:W-:-:S12]  /*c0b0*/  IMAD.MOV.U32 R30, RZ, RZ, -0x1 ;  /* 0xffffffffff1e7424 */ /* 0x000fd800078e00ff */
[----:B------:R-:W-:Y:S05]  /*c0c0*/  WARPSYNC.COLLECTIVE R30, `(.L_x_151) ;  /* 0x000000001e087348 */ /* 0x000fea0003c00000 */
[----:B------:R-:W-:Y:S01]  /*c0d0*/  VOTE.ANY P0, P0 ;  /* 0x0000000000ff7806 */ /* 0x000fe20000000100 */
[----:B------:R-:W-:-:S12]  /*c0e0*/  ENDCOLLECTIVE ;  /* 0x000000000000791b */ /* 0x000fd80003800000 */
.L_x_151:
[----:B------:R-:W-:Y:S05]  /*c0f0*/  BSYNC B0 ;  /* 0x0000000000007941 */ /* 0x000fea0003800000 */
.L_x_150:
[----:B------:R-:W-:Y:S05]  /*c100*/  BRA `(.L_x_152) ;  /* 0xffffffcc004c7947 */ /* 0x000fea000383ffff */
.L_x_65:
[----:B------:R-:W0:Y:S01]  /*c110*/  S2R R45, SR_GEMASK ;  /* 0x00000000002d7919 */ /* 0x000e220000003c00 */
[----:B------:R-:W-:Y:S01]  /*c120*/  BSSY B0, `(.L_x_153) ;  /* 0x0000006000007945 */ /* 0x000fe20003800000 */
[----:B------:R-:W-:Y:S01]  /*c130*/  PLOP3.LUT P0, PT, P0, PT, PT, 0x8, 0x80 ;  /* 0x000000000080781c */ /* 0x000fe2000070e170 */
[----:B------:R-:W-:-:S12]  /*c140*/  IMAD.MOV.U32 R30, RZ, RZ, -0x1 ;  /* 0xffffffffff1e7424 */ /* 0x000fd800078e00ff */
[----:B0-----:R-:W-:Y:S05]  /*c150*/  WARPSYNC.COLLECTIVE R30, `(.L_x_154) ;  /* 0x000000001e087348 */ /* 0x001fea0003c00000 */
[----:B------:R-:W-:Y:S01]  /*c160*/  VOTE.ANY R30, PT, P0 ;  /* 0x00000000001e7806 */ /* 0x000fe200000e0100 */
[----:B0-----:R-:W-:Y:S06]  /*c170*/  ENDCOLLECTIVE ;  /* 0x000000000000791b */ /* 0x001fec0003800000 */
.L_x_154:
[----:B------:R-:W-:Y:S05]  /*c180*/  BSYNC B0 ;  /* 0x0000000000007941 */ /* 0x000fea0003800000 */
.L_x_153:
        /* <DEDUP_REMOVED lines=10> */
.L_x_155:
[----:B------:R-:W-:Y:S01]  /*c230*/  IMAD.MOV.U32 R20, RZ, RZ, R27 ;  /* 0x000000ffff147224 */ /* 0x000fe200078e001b */
[----:B------:R-:W-:Y:S06]  /*c240*/  BRA `(.L_x_156) ;  /* 0xffffffcc00387947 */ /* 0x000fec000383ffff */
.L_x_68:
[----:B------:R-:W-:Y:S01]  /*c250*/  BSSY B0, `(.L_x_157) ;  /* 0x0000006000007945 */ /* 0x000fe20003800000 */
[----:B------:R-:W-:Y:S02]  /*c260*/  IMAD.MOV.U32 R27, RZ, RZ, 0x2 ;  /* 0x00000002ff1b7424 */ /* 0x000fe400078e00ff */
[----:B------:R-:W-:-:S07]  /*c270*/  IMAD.MOV.U32 R30, RZ, RZ, -0x1 ;  /* 0xffffffffff1e7424 */ /* 0x000fce00078e00ff */
[----:B-12---:R-:W-:Y:S05]  /*c280*/  WARPSYNC.COLLECTIVE R30, `(.L_x_158) ;  /* 0x000000001e087348 */ /* 0x006fea0003c00000 */
[----:B------:R0:W3:Y:S02]  /*c290*/  SHFL.DOWN P0, R27, R31, R27, R26 ;  /* 0x0800001b1f1b7389 */ /* 0x0000e4000000001a */
[----:B0123--:R-:W-:Y:S05]  /*c2a0*/  ENDCOLLECTIVE ;  /* 0x000000000000791b */ /* 0x00ffea0003800000 */
.L_x_158:
[----:B------:R-:W-:Y:S05]  /*c2b0*/  BSYNC B0 ;  /* 0x0000000000007941 */ /* 0x000fea0003800000 */
.L_x_157:
[----:B------:R-:W-:Y:S05]  /*c2c0*/  BRA `(.L_x_159) ;  /* 0xffffffcc00507947 */ /* 0x000fea000383ffff */
.L_x_71:
[----:B------:R-:W-:Y:S01]  /*c2d0*/  BSSY B0, `(.L_x_160) ;  /* 0x0000006000007945 */ /* 0x000fe20003800000 */
[----:B---3--:R-:W-:Y:S02]  /*c2e0*/  IMAD.MOV.U32 R27, RZ, RZ, 0x4 ;  /* 0x00000004ff1b7424 */ /* 0x008fe400078e00ff */
[----:B------:R-:W-:-:S07]  /*c2f0*/  IMAD.MOV.U32 R30, RZ, RZ, -0x1 ;  /* 0xffffffffff1e7424 */ /* 0x000fce00078e00ff */
[----:B-12-4-:R-:W-:Y:S05]  /*c300*/  WARPSYNC.COLLECTIVE R30, `(.L_x_161) ;  /* 0x000000001e087348 */ /* 0x016fea0003c00000 */
[----:B------:R0:W3:Y:S02]  /*c310*/  SHFL.DOWN P0, R27, R31, R27, R26 ;  /* 0x0800001b1f1b7389 */ /* 0x0000e4000000001a */
[----:B01234-:R-:W-:Y:S05]  /*c320*/  ENDCOLLECTIVE ;  /* 0x000000000000791b */ /* 0x01ffea0003800000 */
.L_x_161:
[----:B------:R-:W-:Y:S05]  /*c330*/  BSYNC B0 ;  /* 0x0000000000007941 */ /* 0x000fea0003800000 */
.L_x_160:
[----:B------:R-:W-:Y:S05]  /*c340*/  BRA `(.L_x_162) ;  /* 0xffffffcc00707947 */ /* 0x000fea000383ffff */
.L_x_74:
[----:B------:R-:W-:Y:S01]  /*c350*/  BSSY B0, `(.L_x_163) ;  /* 0x0000007000007945 */ /* 0x000fe20003800000 */
[----:B0-----:R-:W-:Y:S02]  /*c360*/  IMAD.MOV.U32 R31, RZ, RZ, R22 ;  /* 0x000000ffff1f7224 */ /* 0x001fe400078e0016 */
[----:B---3--:R-:W-:Y:S02]  /*c370*/  IMAD.MOV.U32 R27, RZ, RZ, 0x8 ;  /* 0x00000008ff1b7424 */ /* 0x008fe400078e00ff */
[----:B------:R-:W-:-:S07]  /*c380*/  IMAD.MOV.U32 R30, RZ, RZ, -0x1 ;  /* 0xffffffffff1e7424 */ /* 0x000fce00078e00ff */
[----:B-12-4-:R-:W-:Y:S05]  /*c390*/  WARPSYNC.COLLECTIVE R30, `(.L_x_164) ;  /* 0x000000001e087348 */ /* 0x016fea0003c00000 */
[----:B------:R0:W3:Y:S02]  /*c3a0*/  SHFL.DOWN P0, R27, R31, R27, R26 ;  /* 0x0800001b1f1b7389 */ /* 0x0000e4000000001a */
[----:B01234-:R-:W-:Y:S05]  /*c3b0*/  ENDCOLLECTIVE ;  /* 0x000000000000791b */ /* 0x01ffea0003800000 */
.L_x_164:
[----:B------:R-:W-:Y:S05]  /*c3c0*/  BSYNC B0 ;  /* 0x0000000000007941 */ /* 0x000fea0003800000 */
.L_x_163:
[----:B------:R-:W-:Y:S05]  /*c3d0*/  BRA `(.L_x_165) ;  /* 0xffffffcc008c7947 */ /* 0x000fea000383ffff */
.L_x_77:
[----:B------:R-:W-:Y:S01]  /*c3e0*/  BSSY B0, `(.L_x_166) ;  /* 0x0000006000007945 */ /* 0x000fe20003800000 */
[----:B------:R-:W-:Y:S02]  /*c3f0*/  IMAD.MOV.U32 R27, RZ, RZ, 0x10 ;  /* 0x00000010ff1b7424 */ /* 0x000fe400078e00ff */
[----:B------:R-:W-:-:S07]  /*c400*/  IMAD.MOV.U32 R30, RZ, RZ, -0x1 ;  /* 0xffffffffff1e7424 */ /* 0x000fce00078e00ff */
[----:B-1234-:R-:W-:Y:S05]  /*c410*/  WARPSYNC.COLLECTIVE R30, `(.L_x_167) ;  /* 0x000000001e087348 */ /* 0x01efea0003c00000 */
[----:B------:R0:W0:Y:S02]  /*c420*/  SHFL.DOWN P0, R27, R31, R27, R26 ;  /* 0x0800001b1f1b7389 */ /* 0x000024000000001a */
[----:B01234-:R-:W-:Y:S05]  /*c430*/  ENDCOLLECTIVE ;  /* 0x000000000000791b */ /* 0x01ffea0003800000 */
.L_x_167:
[----:B------:R-:W-:Y:S05]  /*c440*/  BSYNC B0 ;  /* 0x0000000000007941 */ /* 0x000fea0003800000 */
.L_x_166:
[----:B------:R-:W-:-:S05]  /*c450*/  VIADD R22, R0, 0x10 ;  /* 0x0000001000167836 */ /* 0x000fca0000000000 */
        /* <DEDUP_REMOVED lines=8> */
[----:B------:R-:W-:Y:S01]  /*c4e0*/  LOP3.LUT R23, R23, 0xff, RZ, 0xc0, !PT ;  /* 0x000000ff17177812 */ /* 0x000fe200078ec0ff */
[----:B------:R-:W-:-:S03]  /*c4f0*/  IMAD.MOV.U32 R30, RZ, RZ, -0x1 ;  /* 0xffffffffff1e7424 */ /* 0x000fc600078e00ff */
[----:B------:R-:W-:Y:S01]  /*c500*/  ISETP.NE.AND P0, PT, R23, 0x65, PT ;  /* 0x000000651700780c */ /* 0x000fe20003f05270 */
[----:B0-----:R-:W0:-:S12]  /*c510*/  LDC.64 R20, c[0x0][0x390] ;  /* 0x0000e400ff147b82 */ /* 0x001e180000000a00 */
[----:B0----5:R-:W-:Y:S05]  /*c520*/  WARPSYNC.COLLECTIVE R30, `(.L_x_168) ;  /* 0x000000001e087348 */ /* 0x021fea0003c00000 */
[----:B------:R-:W-:Y:S01]  /*c530*/  VOTE.ALL P0, P0 ;  /* 0x0000000000ff7806 */ /* 0x000fe20000000000 */
[----:B0----5:R-:W-:-:S12]  /*c540*/  ENDCOLLECTIVE ;  /* 0x000000000000791b */ /* 0x021fd80003800000 */
.L_x_168:
[----:B------:R-:W-:Y:S02]  /*c550*/  @!P1 PRMT R25, R27, 0x7610, R25 ;  /* 0x000076101b199816 */ /* 0x000fe40000000019 */
[----:B------:R-:W-:-:S05]  /*c560*/  IADD3 R23, P1, PT, R20, 0x80, RZ ;  /* 0x0000008014177810 */ /* 0x000fca0007f3e0ff */
[----:B------:R-:W-:Y:S01]  /*c570*/  IMAD.X R20, RZ, RZ, R21, P1 ;  /* 0x000000ffff147224 */ /* 0x000fe200008e0615 */
[----:B------:R-:W-:Y:S07]  /*c580*/  BRA `(.L_x_169) ;  /* 0xffffffcc00a07947 */ /* 0x000fee000383ffff */
.L_x_79:
[----:B------:R-:W-:Y:S01]  /*c590*/  BSSY B0, `(.L_x_170) ;  /* 0x0000006000007945 */ /* 0x000fe20003800000 */
[----:B------:R-:W-:Y:S01]  /*c5a0*/  PLOP3.LUT P0, PT, P0, PT, PT, 0x8, 0x80 ;  /* 0x000000000080781c */ /* 0x000fe2000070e170 */
[----:B------:R-:W-:-:S12]  /*c5b0*/  IMAD.MOV.U32 R30, RZ, RZ, -0x1 ;  /* 0xffffffffff1e7424 */ /* 0x000fd800078e00ff */
[----:B------:R-:W-:Y:S05]  /*c5c0*/  WARPSYNC.COLLECTIVE R30, `(.L_x_171) ;  /* 0x000000001e087348 */ /* 0x000fea0003c00000 */
[----:B------:R-:W-:Y:S01]  /*c5d0*/  VOTE.ANY P0, P0 ;  /* 0x0000000000ff7806 */ /* 0x000fe20000000100 */
[----:B------:R-:W-:-:S12]  /*c5e0*/  ENDCOLLECTIVE ;  /* 0x000000000000791b */ /* 0x000fd80003800000 */
.L_x_171:
[----:B------:R-:W-:Y:S05]  /*c5f0*/  BSYNC B0 ;  /* 0x0000000000007941 */ /* 0x000fea0003800000 */
.L_x_170:
[----:B------:R-:W-:Y:S05]  /*c600*/  BRA `(.L_x_172) ;  /* 0xffffffcc00ac7947 */ /* 0x000fea000383ffff */
.L_x_83:
[----:B------:R-:W-:Y:S01]  /*c610*/  BSSY B0, `(.L_x_173) ;  /* 0x0000006000007945 */ /* 0x000fe20003800000 */
[----:B------:R-:W-:Y:S01]  /*c620*/  PLOP3.LUT P0, PT, P0, PT, PT, 0x8, 0x80 ;  /* 0x000000000080781c */ /* 0x000fe2000070e170 */
[----:B------:R-:W-:-:S12]  /*c630*/  IMAD.MOV.U32 R30, RZ, RZ, -0x1 ;  /* 0xffffffffff1e7424 */ /* 0x000fd800078e00ff */
[----:B------:R-:W-:Y:S05]  /*c640*/  WARPSYNC.COLLECTIVE R30, `(.L_x_174) ;  /* 0x000000001e087348 */ /* 0x000fea0003c00000 */
[----:B------:R-:W-:Y:S01]  /*c650*/  VOTE.ANY P0, P0 ;  /* 0x0000000000ff7806 */ /* 0x000fe20000000100 */
[----:B------:R-:W-:-:S12]  /*c660*/  ENDCOLLECTIVE ;  /* 0x000000000000791b */ /* 0x000fd80003800000 */
.L_x_174:
[----:B------:R-:W-:Y:S05]  /*c670*/  BSYNC B0 ;  /* 0x0000000000007941 */ /* 0x000fea0003800000 */
.L_x_173:
[----:B------:R-:W-:Y:S05]  /*c680*/  BRA `(.L_x_175) ;  /* 0xffffffcc00c87947 */ /* 0x000fea000383ffff */
.L_x_85:
[----:B------:R-:W-:Y:S01]  /*c690*/  BSSY B0, `(.L_x_176) ;  /* 0x0000006000007945 */ /* 0x000fe20003800000 */
[----:B------:R-:W-:Y:S01]  /*c6a0*/  PLOP3.LUT P0, PT, P0, PT, PT, 0x8, 0x80 ;  /* 0x000000000080781c */ /* 0x000fe2000070e170 */
[----:B------:R-:W-:-:S12]  /*c6b0*/  IMAD.MOV.U32 R30, RZ, RZ, -0x1 ;  /* 0xffffffffff1e7424 */ /* 0x000fd800078e00ff */
[----:B------:R-:W-:Y:S05]  /*c6c0*/  WARPSYNC.COLLECTIVE R30, `(.L_x_177) ;  /* 0x000000001e087348 */ /* 0x000fea0003c00000 */
[----:B------:R-:W-:Y:S01]  /*c6d0*/  VOTE.ANY R30, PT, P0 ;  /* 0x00000000001e7806 */ /* 0x000fe200000e0100 */
[----:B------:R-:W-:Y:S06]  /*c6e0*/  ENDCOLLECTIVE ;  /* 0x000000000000791b */ /* 0x000fec0003800000 */
.L_x_177:
[----:B------:R-:W-:Y:S05]  /*c6f0*/  BSYNC B0 ;  /* 0x0000000000007941 */ /* 0x000fea0003800000 */
.L_x_176:
[----:B------:R-:W-:Y:S02]  /*c700*/  LOP3.LUT R30, R30, 0x80000000, R45, 0xec, !PT ;  /* 0x800000001e1e7812 */ /* 0x000fe400078eec2d */
[----:B------:R-:W-:-:S03]  /*c710*/  LOP3.LUT R31, R46, 0xff, RZ, 0xc0, !PT ;  /* 0x000000ff2e1f7812 */ /* 0x000fc600078ec0ff */
[----:B------:R-:W-:-:S05]  /*c720*/  VIADD R27, R30, 0xffffffff ;  /* 0xffffffff1e1b7836 */ /* 0x000fca0000000000 */
[----:B------:R-:W-:Y:S01]  /*c730*/  LOP3.LUT R33, R30, R27, RZ, 0xc, !PT ;  /* 0x0000001b1e217212 */ /* 0x000fe200078e0cff */
[----:B------:R-:W-:Y:S02]  /*c740*/  IMAD.MOV.U32 R27, RZ, RZ, 0x1 ;  /* 0x00000001ff1b7424 */ /* 0x000fe400078e00ff */
[----:B------:R-:W-:-:S03]  /*c750*/  IMAD.MOV.U32 R30, RZ, RZ, -0x1 ;  /* 0xffffffffff1e7424 */ /* 0x000fc600078e00ff */
[----:B------:R-:W0:Y:S02]  /*c760*/  POPC R33, R33 ;  /* 0x0000002100217309 */ /* 0x000e240000000000 */
[----:B0-----:R-:W-:-:S07]  /*c770*/  IMAD.MOV.U32 R26, RZ, RZ, R33 ;  /* 0x000000ffff1a7224 */ /* 0x001fce00078e0021 */
[----:B------:R-:W-:Y:S05]  /*c780*/  WARPSYNC.COLLECTIVE R30, `(.L_x_178) ;  /* 0x000000001e087348 */ /* 0x000fea0003c00000 */
[----:B------:R0:W1:Y:S02]  /*c790*/  SHFL.DOWN P0, R27, R31, R27, R26 ;  /* 0x0800001b1f1b7389 */ /* 0x000064000000001a */
[----:B01----:R-:W-:Y:S05]  /*c7a0*/  ENDCOLLECTIVE ;  /* 0x000000000000791b */ /* 0x003fea0003800000 */
.L_x_178:
[----:B------:R-:W-:Y:S05]  /*c7b0*/  BRA `(.L_x_179) ;  /* 0xffffffcc00b47947 */ /* 0x000fea000383ffff */
.L_x_88:
[----:B------:R-:W-:Y:S01]  /*c7c0*/  BSSY B0, `(.L_x_180) ;  /* 0x0000007000007945 */ /* 0x000fe20003800000 */
[----:B-12---:R-:W-:Y:S02]  /*c7d0*/  IMAD.MOV.U32 R27, RZ, RZ, 0x2 ;  /* 0x00000002ff1b7424 */ /* 0x006fe400078e00ff */
[----:B------:R-:W-:Y:S02]  /*c7e0*/  IMAD.MOV.U32 R26, RZ, RZ, R33 ;  /* 0x000000ffff1a7224 */ /* 0x000fe400078e0021 */
[----:B------:R-:W-:-:S07]  /*c7f0*/  IMAD.MOV.U32 R30, RZ, RZ, -0x1 ;  /* 0xffffffffff1e7424 */ /* 0x000fce00078e00ff */
[----:B------:R-:W-:Y:S05]  /*c800*/  WARPSYNC.COLLECTIVE R30, `(.L_x_181) ;  /* 0x000000001e087348 */ /* 0x000fea0003c00000 */
[----:B------:R0:W1:Y:S02]  /*c810*/  SHFL.DOWN P0, R27, R31, R27, R26 ;  /* 0x0800001b1f1b7389 */ /* 0x000064000000001a */
[----:B01----:R-:W-:Y:S05]  /*c820*/  ENDCOLLECTIVE ;  /* 0x000000000000791b */ /* 0x003fea0003800000 */
.L_x_181:
[----:B------:R-:W-:Y:S05]  /*c830*/  BSYNC B0 ;  /* 0x0000000000007941 */ /* 0x000fea0003800000 */
.L_x_180:
[----:B------:R-:W-:Y:S05]  /*c840*/  BRA `(.L_x_182) ;  /* 0xffffffcc00c87947 */ /* 0x000fea000383ffff */
.L_x_91:
[----:B------:R-:W-:Y:S01]  /*c850*/  BSSY B0, `(.L_x_183) ;  /* 0x0000007000007945 */ /* 0x000fe20003800000 */
[----:B-12---:R-:W-:Y:S02]  /*c860*/  IMAD.MOV.U32 R27, RZ, RZ, 0x4 ;  /* 0x00000004ff1b7424 */ /* 0x006fe400078e00ff */
[----:B------:R-:W-:Y:S02]  /*c870*/  IMAD.MOV.U32 R26, RZ, RZ, R33 ;  /* 0x000000ffff1a7224 */ /* 0x000fe400078e0021 */
[----:B------:R-:W-:-:S07]  /*c880*/  IMAD.MOV.U32 R30, RZ, RZ, -0x1 ;  /* 0xffffffffff1e7424 */ /* 0x000fce00078e00ff */
[----:B------:R-:W-:Y:S05]  /*c890*/  WARPSYNC.COLLECTIVE R30, `(.L_x_184) ;  /* 0x000000001e087348 */ /* 0x000fea0003c00000 */
[----:B------:R0:W1:Y:S02]  /*c8a0*/  SHFL.DOWN P0, R27, R31, R27, R26 ;  /* 0x0800001b1f1b7389 */ /* 0x000064000000001a */
[----:B01----:R-:W-:Y:S05]  /*c8b0*/  ENDCOLLECTIVE ;  /* 0x000000000000791b */ /* 0x003fea0003800000 */
.L_x_184:
[----:B------:R-:W-:Y:S05]  /*c8c0*/  BSYNC B0 ;  /* 0x0000000000007941 */ /* 0x000fea0003800000 */
.L_x_183:
[----:B------:R-:W-:Y:S05]  /*c8d0*/  BRA `(.L_x_185) ;  /* 0xffffffcc00e07947 */ /* 0x000fea000383ffff */
.L_x_94:
[----:B------:R-:W-:Y:S01]  /*c8e0*/  BSSY B0, `(.L_x_186) ;  /* 0x0000007000007945 */ /* 0x000fe20003800000 */
[----:B-12---:R-:W-:Y:S02]  /*c8f0*/  IMAD.MOV.U32 R27, RZ, RZ, 0x8 ;  /* 0x00000008ff1b7424 */ /* 0x006fe400078e00ff */
[----:B------:R-:W-:Y:S02]  /*c900*/  IMAD.MOV.U32 R26, RZ, RZ, R33 ;  /* 0x000000ffff1a7224 */ /* 0x000fe400078e0021 */
[----:B------:R-:W-:-:S07]  /*c910*/  IMAD.MOV.U32 R30, RZ, RZ, -0x1 ;  /* 0xffffffffff1e7424 */ /* 0x000fce00078e00ff */
[----:B------:R-:W-:Y:S05]  /*c920*/  WARPSYNC.COLLECTIVE R30, `(.L_x_187) ;  /* 0x000000001e087348 */ /* 0x000fea0003c00000 */
[----:B------:R0:W1:Y:S02]  /*c930*/  SHFL.DOWN P0, R27, R31, R27, R26 ;  /* 0x0800001b1f1b7389 */ /* 0x000064000000001a */
[----:B01----:R-:W-:Y:S05]  /*c940*/  ENDCOLLECTIVE ;  /* 0x000000000000791b */ /* 0x003fea0003800000 */
.L_x_187:
[----:B------:R-:W-:Y:S05]  /*c950*/  BSYNC B0 ;  /* 0x0000000000007941 */ /* 0x000fea0003800000 */
.L_x_186:
[----:B------:R-:W-:Y:S05]  /*c960*/  BRA `(.L_x_188) ;  /* 0xffffffcc00f87947 */ /* 0x000fea000383ffff */
.L_x_97:
[----:B------:R-:W-:Y:S01]  /*c970*/  BSSY B0, `(.L_x_189) ;  /* 0x0000007000007945 */ /* 0x000fe20003800000 */
[----:B-12---:R-:W-:Y:S02]  /*c980*/  IMAD.MOV.U32 R27, RZ, RZ, 0x10 ;  /* 0x00000010ff1b7424 */ /* 0x006fe400078e00ff */
[----:B------:R-:W-:Y:S02]  /*c990*/  IMAD.MOV.U32 R26, RZ, RZ, R33 ;  /* 0x000000ffff1a7224 */ /* 0x000fe400078e0021 */
[----:B------:R-:W-:-:S07]  /*c9a0*/  IMAD.MOV.U32 R30, RZ, RZ, -0x1 ;  /* 0xffffffffff1e7424 */ /* 0x000fce00078e00ff */
[----:B------:R-:W-:Y:S05]  /*c9b0*/  WARPSYNC.COLLECTIVE R30, `(.L_x_190) ;  /* 0x000000001e087348 */ /* 0x000fea0003c00000 */
[----:B------:R0:W1:Y:S02]  /*c9c0*/  SHFL.DOWN P0, R27, R31, R27, R26 ;  /* 0x0800001b1f1b7389 */ /* 0x000064000000001a */
[----:B01----:R-:W-:Y:S05]  /*c9d0*/  ENDCOLLECTIVE ;  /* 0x000000000000791b */ /* 0x003fea0003800000 */
.L_x_190:
[----:B------:R-:W-:Y:S05]  /*c9e0*/  BSYNC B0 ;  /* 0x0000000000007941 */ /* 0x000fea0003800000 */
.L_x_189:
[----:B------:R-:W-:Y:S01]  /*c9f0*/  ISETP.GT.AND P0, PT, R22, R33, PT ;  /* 0x000000211600720c */ /* 0x000fe20003f04270 */
[----:B------:R-:W0:-:S12]  /*ca00*/  LDCU.64 UR8, c[0x0][0x3a0] ;  /* 0x00007400ff0877ac */ /* 0x000e180008000a00 */
[----:B------:R-:W-:Y:S01]  /*ca10*/  @!P0 LOP3.LUT R26, R27, 0xff, RZ, 0xc0, !PT ;  /* 0x000000ff1b1a8812 */ /* 0x000fe200078ec0ff */
[----:B------:R-:W-:-:S04]  /*ca20*/  @!P0 IMAD.MOV.U32 R27, RZ, RZ, RZ ;  /* 0x000000ffff1b8224 */ /* 0x000fc800078e00ff */
        /* <DEDUP_REMOVED lines=13> */
[----:B------:R-:W-:Y:S02]  /*cb00*/  IMAD.MOV.U32 R30, RZ, RZ, -0x1 ;  /* 0xffffffffff1e7424 */ /* 0x000fe400078e00ff */
[----:B------:R-:W-:Y:S01]  /*cb10*/  VIADD R24, R24, 0xffffffe0 ;  /* 0xffffffe018187836 */ /* 0x000fe20000000000 */
[----:B------:R-:W-:-:S13]  /*cb20*/  ISETP.NE.AND P0, PT, R21, 0x65, PT ;  /* 0x000000651500780c */ /* 0x000fda0003f05270 */
[----:B0----5:R-:W-:Y:S05]  /*cb30*/  WARPSYNC.COLLECTIVE R30, `(.L_x_191) ;  /* 0x000000001e087348 */ /* 0x021fea0003c00000 */
[----:B------:R-:W-:Y:S01]  /*cb40*/  VOTE.ALL P0, P0 ;  /* 0x0000000000ff7806 */ /* 0x000fe20000000000 */
[----:B0----5:R-:W-:-:S12]  /*cb50*/  ENDCOLLECTIVE ;  /* 0x000000000000791b */ /* 0x021fd80003800000 */
.L_x_191:
[----:B------:R-:W-:Y:S05]  /*cb60*/  BRA `(.L_x_192) ;  /* 0xffffffd000047947 */ /* 0x000fea000383ffff */
.L_x_193:
        /* <DEDUP_REMOVED lines=9> */
.L_x_1275:


//--------------------- .text._ZN3cub18CUB_300001_SM_10006detail4scan20DeviceScanInitKernelINS0_13ScanTileStateIhLb1EEEEEvT_i --------------------------
	.section	.text._ZN3cub18CUB_300001_SM_10006detail4scan20DeviceScanInitKernelINS0_13ScanTileStateIhLb1EEEEEvT_i,"ax",@progbits
	.align	128
        .global         _ZN3cub18CUB_300001_SM_10006detail4scan20DeviceScanInitKernelINS0_13ScanTileStateIhLb1EEEEEvT_i
        .type           _ZN3cub18CUB_300001_SM_10006detail4scan20DeviceScanInitKernelINS0_13ScanTileStateIhLb1EEEEEvT_i,@function
        .size           _ZN3cub18CUB_300001_SM_10006detail4scan20DeviceScanInitKernelINS0_13ScanTileStateIhLb1EEEEEvT_i,(.L_x_1276 - _ZN3cub18CUB_300001_SM_10006detail4scan20DeviceScanInitKernelINS0_13ScanTileStateIhLb1EEEEEvT_i)
        .other          _ZN3cub18CUB_300001_SM_10006detail4scan20DeviceScanInitKernelINS0_13ScanTileStateIhLb1EEEEEvT_i,@"STO_CUDA_ENTRY STV_DEFAULT"
_ZN3cub18CUB_300001_SM_10006detail4scan20DeviceScanInitKernelINS0_13ScanTileStateIhLb1EEEEEvT_i:
.text._ZN3cub18CUB_300001_SM_10006detail4scan20DeviceScanInitKernelINS0_13ScanTileStateIhLb1EEEEEvT_i:
[----:B------:R-:W-:Y:S01]  /*0000*/  LDC R1, c[0x0][0x37c] ;  /* 0x0000df00ff017b82 */ /* 0x000fe20000000800 */
[----:B------:R-:W0:Y:S07]  /*0010*/  S2R R0, SR_TID.X ;  /* 0x0000000000007919 */ /* 0x000e2e0000002100 */
[----:B------:R-:W1:Y:S01]  /*0020*/  S2UR UR6, SR_CTAID.X ;  /* 0x00000000000679c3 */ /* 0x000e620000002500 */
[----:B------:R-:W2:Y:S07]  /*0030*/  LDCU UR4, c[0x0][0x388] ;  /* 0x00007100ff0477ac */ /* 0x000eae0008000800 */
[----:B------:R-:W1:Y:S01]  /*0040*/  LDC R5, c[0x0][0x360] ;  /* 0x0000d800ff057b82 */ /* 0x000e620000000800 */
[----:B0-----:R-:W-:Y:S01]  /*0050*/  ISETP.GT.U32.AND P0, PT, R0, 0x1f, PT ;  /* 0x0000001f0000780c */ /* 0x001fe20003f04070 */
[----:B-1----:R-:W-:-:S03]  /*0060*/  IMAD R5, R5, UR6, R0 ;  /* 0x0000000605057c24 */ /* 0x002fc6000f8e0200 */
[----:B------:R-:W-:Y:S02]  /*0070*/  ISETP.NE.OR P0, PT, RZ, UR6, P0 ;  /* 0x00000006ff007c0c */ /* 0x000fe40008705670 */
[----:B--2---:R-:W-:Y:S01]  /*0080*/  ISETP.GE.AND P1, PT, R5, UR4, PT ;  /* 0x0000000405007c0c */ /* 0x004fe2000bf26270 */
[----:B------:R-:W0:-:S12]  /*0090*/  LDCU.64 UR4, c[0x0][0x358] ;  /* 0x00006b00ff0477ac */ /* 0x000e180008000a00 */
[----:B------:R-:W1:Y:S02]  /*00a0*/  @!P1 LDC.64 R2, c[0x0][0x380] ;  /* 0x0000e000ff029b82 */ /* 0x000e640000000a00 */
[----:B-1----:R-:W-:Y:S01]  /*00b0*/  @!P1 IMAD.WIDE R2, R5, 0x4, R2 ;  /* 0x0000000405029825 */ /* 0x002fe200078e0202 */
[----:B------:R-:W-:-:S05]  /*00c0*/  @!P1 MOV R5, 0x63 ;  /* 0x0000006300059802 */ /* 0x000fca0000000f00 */
[----:B0-----:R0:W-:Y:S01]  /*00d0*/  @!P1 STG.E desc[UR4][R2.64+0x80], R5 ;  /* 0x0000800502009986 */ /* 0x0011e2000c101904 */
[----:B------:R-:W-:Y:S05]  /*00e0*/  @P0 EXIT ;  /* 0x000000000000094d */ /* 0x000fea0003800000 */
[----:B0-----:R-:W0:Y:S02]  /*00f0*/  LDC.64 R2, c[0x0][0x380] ;  /* 0x0000e000ff027b82 */ /* 0x001e240000000a00 */
[----:B0-----:R-:W-:-:S05]  /*0100*/  IMAD.WIDE.U32 R2, R0, 0x4, R2 ;  /* 0x0000000400027825 */ /* 0x001fca00078e0002 */
[----:B------:R-:W-:Y:S01]  /*0110*/  STG.E desc[UR4][R2.64], RZ ;  /* 0x000000ff02007986 */ /* 0x000fe2000c101904 */
[----:B------:R-:W-:Y:S05]  /*0120*/  EXIT ;  /* 0x000000000000794d */ /* 0x000fea0003800000 */
.L_x_194:
        /* <DEDUP_REMOVED lines=13> */
.L_x_1276:


//--------------------- .text._ZN3cub18CUB_300001_SM_10006detail6select23DeviceSelectSweepKernelINS2_10policy_hubI5tokenNS0_8NullTypeElLb0ELNS0_10SelectImplE2EE10Policy1000EPS5_PS6_SA_PmNS0_13ScanTileStateIiLb1EEE8IsIgnoreS6_iNS2_19streaming_context_tIlLb1EEELS7_2EEEvT0_T1_T2_T3_T4_T5_T6_T7_iT8_NS1_7vsmem_tE --------------------------
	.section	.text._ZN3cub18CUB_300001_SM_10006detail6select23DeviceSelectSweepKernelINS2_10policy_hubI5tokenNS0_8NullTypeElLb0ELNS0_10SelectImplE2EE10Policy1000EPS5_PS6_SA_PmNS0_13ScanTileStateIiLb1EEE8IsIgnoreS6_iNS2_19streaming_context_tIlLb1EEELS7_2EEEvT0_T1_T2_T3_T4_T5_T6_T7_iT8_NS1_7vsmem_tE,"ax",@progbits
	.align	128
        .global         _ZN3cub18CUB_300001_SM_10006detail6select23DeviceSelectSweepKernelINS2_10policy_hubI5tokenNS0_8NullTypeElLb0ELNS0_10SelectImplE2EE10Policy1000EPS5_PS6_SA_PmNS0_13ScanTileStateIiLb1EEE8IsIgnoreS6_iNS2_19streaming_context_tIlLb1EEELS7_2EEEvT0_T1_T2_T3_T4_T5_T6_T7_iT8_NS1_7vsmem_tE
        .type           _ZN3cub18CUB_300001_SM_10006detail6select23DeviceSelectSweepKernelINS2_10policy_hubI5tokenNS0_8NullTypeElLb0ELNS0_10SelectImplE2EE10Policy1000EPS5_PS6_SA_PmNS0_13ScanTileStateIiLb1EEE8IsIgnoreS6_iNS2_19streaming_context_tIlLb1EEELS7_2EEEvT0_T1_T2_T3_T4_T5_T6_T7_iT8_NS1_7vsmem_tE,@function
        .size           _ZN3cub18CUB_300001_SM_10006detail6select23DeviceSelectSweepKernelINS2_10policy_hubI5tokenNS0_8NullTypeElLb0ELNS0_10SelectImplE2EE10Policy1000EPS5_PS6_SA_PmNS0_13ScanTileStateIiLb1EEE8IsIgnoreS6_iNS2_19streaming_context_tIlLb1EEELS7_2EEEvT0_T1_T2_T3_T4_T5_T6_T7_iT8_NS1_7vsmem_tE,(.L_x_1277 - _ZN3cub18CUB_300001_SM_10006detail6select23DeviceSelectSweepKernelINS2_10policy_hubI5tokenNS0_8NullTypeElLb0ELNS0_10SelectImplE2EE10Policy1000EPS5_PS6_SA_PmNS0_13ScanTileStateIiLb1EEE8IsIgnoreS6_iNS2_19streaming_context_tIlLb1EEELS7_2EEEvT0_T1_T2_T3_T4_T5_T6_T7_iT8_NS1_7vsmem_tE)
        .other          _ZN3cub18CUB_300001_SM_10006detail6select23DeviceSelectSweepKernelINS2_10policy_hubI5tokenNS0_8NullTypeElLb0ELNS0_10SelectImplE2EE10Policy1000EPS5_PS6_SA_PmNS0_13ScanTileStateIiLb1EEE8IsIgnoreS6_iNS2_19streaming_context_tIlLb1EEELS7_2EEEvT0_T1_T2_T3_T4_T5_T6_T7_iT8_NS1_7vsmem_tE,@"STO_CUDA_ENTRY STV_DEFAULT"
_ZN3cub18CUB_300001_SM_10006detail6select23DeviceSelectSweepKernelINS2_10policy_hubI5tokenNS0_8NullTypeElLb0ELNS0_10SelectImplE2EE10Policy1000EPS5_PS6_SA_PmNS0_13ScanTileStateIiLb1EEE8IsIgnoreS6_iNS2_19streaming_context_tIlLb1EEELS7_2EEEvT0_T1_T2_T3_T4_T5_T6_T7_iT8_NS1_7vsmem_tE:
.text._ZN3cub18CUB_300001_SM_10006detail6select23DeviceSelectSweepKernelINS2_10policy_hubI5tokenNS0_8NullTypeElLb0ELNS0_10SelectImplE2EE10Policy1000EPS5_PS6_SA_PmNS0_13ScanTileStateIiLb1EEE8IsIgnoreS6_iNS2_19streaming_context_tIlLb1EEELS7_2EEEvT0_T1_T2_T3_T4_T5_T6_T7_iT8_NS1_7vsmem_tE:
[----:B------:R-:W-:Y:S01]  /*0000*/  LDC R1, c[0x0][0x37c] ;  /* 0x0000df00ff017b82 */ /* 0x000fe20000000800 */
[----:B------:R-:W0:Y:S07]  /*0010*/  S2R R0, SR_CTAID.Y ;  /* 0x0000000000007919 */ /* 0x000e2e0000002600 */
[----:B------:R-:W0:Y:S01]  /*0020*/  S2UR UR5, SR_CTAID.X ;  /* 0x00000000000579c3 */ /* 0x000e220000002500 */
[----:B------:R-:W1:Y:S01]  /*0030*/  LDCU UR4, c[0x0][0x3b0] ;  /* 0x00007600ff0477ac */ /* 0x000e620008000800 */
[----:B------:R-:W2:Y:S06]  /*0040*/  LDCU.64 UR6, c[0x0][0x358] ;  /* 0x00006b00ff0677ac */ /* 0x000eac0008000a00 */
[----:B------:R-:W0:Y:S01]  /*0050*/  LDC R17, c[0x0][0x374] ;  /* 0x0000dd00ff117b82 */ /* 0x000e220000000800 */
[----:B-1----:R-:W-:Y:S01]  /*0060*/  UIADD3 UR4, UPT, UPT, UR4, -0x1, URZ ;  /* 0xffffffff04047890 */ /* 0x002fe2000fffe0ff */
[----:B0-----:R-:W-:-:S04]  /*0070*/  IMAD R17, R17, UR5, R0 ;  /* 0x0000000511117c24 */ /* 0x001fc8000f8e0200 */
[C---:B------:R-:W-:Y:S01]  /*0080*/  IMAD.SHL.U32 R0, R17.reuse, 0x200, RZ ;  /* 0x0000020011007824 */ /* 0x040fe200078e00ff */
[----:B------:R-:W-:-:S13]  /*0090*/  ISETP.GE.AND P0, PT, R17, UR4, PT ;  /* 0x0000000411007c0c */ /* 0x000fda000bf06270 */
[----:B--2---:R-:W-:Y:S05]  /*00a0*/  @P0 BRA `(.L_x_195) ;  /* 0x0000003c00b00947 */ /* 0x004fea0003800000 */
[----:B------:R-:W-:-:S13]  /*00b0*/  ISETP.NE.AND P0, PT, R17, RZ, PT ;  /* 0x000000ff1100720c */ /* 0x000fda0003f05270 */
[----:B------:R-:W-:Y:S05]  /*00c0*/  @P0 BRA `(.L_x_196) ;  /* 0x0000001800700947 */ /* 0x000fea0003800000 */
[----:B------:R-:W0:Y:S01]  /*00d0*/  S2R R8, SR_TID.X ;  /* 0x0000000000087919 */ /* 0x000e220000002100 */
[----:B------:R-:W1:Y:S01]  /*00e0*/  LDCU.U8 UR8, c[0x0][0x3b8] ;  /* 0x00007700ff0877ac */ /* 0x000e620008000000 */
[----:B------:R-:W2:Y:S01]  /*00f0*/  LDC.64 R2, c[0x0][0x380] ;  /* 0x0000e000ff027b82 */ /* 0x000ea20000000a00 */
[----:B------:R-:W3:Y:S01]  /*0100*/  LDCU.64 UR10, c[0x0][0x3c8] ;  /* 0x00007900ff0a77ac */ /* 0x000ee20008000a00 */
[----:B-1----:R-:W-:-:S04]  /*0110*/  UISETP.NE.AND UP0, UPT, UR8, URZ, UPT ;  /* 0x000000ff0800728c */ /* 0x002fc8000bf05270 */
[----:B---3--:R-:W-:Y:S02]  /*0120*/  USEL UR4, UR10, URZ, !UP0 ;  /* 0x000000ff0a047287 */ /* 0x008fe4000c000000 */
[----:B------:R-:W-:Y:S01]  /*0130*/  USEL UR5, UR11, URZ, !UP0 ;  /* 0x000000ff0b057287 */ /* 0x000fe2000c000000 */
[----:B0-----:R-:W-:-:S05]  /*0140*/  IMAD.SHL.U32 R9, R8, 0x4, RZ ;  /* 0x0000000408097824 */ /* 0x001fca00078e00ff */
[----:B------:R-:W-:-:S04]  /*0150*/  IADD3 R5, P0, P1, R9, UR4, R0 ;  /* 0x0000000409057c10 */ /* 0x000fc8000f91e000 */
[----:B------:R-:W-:Y:S01]  /*0160*/  IADD3.X R0, PT, PT, RZ, UR5, RZ, P0, P1 ;  /* 0x00000005ff007c10 */ /* 0x000fe200087e24ff */
[----:B--2---:R-:W-:-:S04]  /*0170*/  IMAD.WIDE.U32 R2, R5, 0x9, R2 ;  /* 0x0000000905027825 */ /* 0x004fc800078e0002 */
[----:B------:R-:W-:-:S04]  /*0180*/  IMAD R5, R0, 0x9, RZ ;  /* 0x0000000900057824 */ /* 0x000fc800078e02ff */
[----:B------:R-:W-:-:S05]  /*0190*/  IMAD.IADD R3, R3, 0x1, R5 ;  /* 0x0000000103037824 */ /* 0x000fca00078e0205 */
[----:B------:R-:W2:Y:S04]  /*01a0*/  LDG.E.U8 R25, desc[UR6][R2.64+0x6] ;  /* 0x0000060602197981 */ /* 0x000ea8000c1e1100 */
[----:B------:R-:W2:Y:S04]  /*01b0*/  LDG.E.U8 R28, desc[UR6][R2.64+0x7] ;  /* 0x00000706021c7981 */ /* 0x000ea8000c1e1100 */
[----:B------:R-:W3:Y:S04]  /*01c0*/  LDG.E.U8 R17, desc[UR6][R2.64+0x2] ;  /* 0x0000020602117981 */ /* 0x000ee8000c1e1100 */
[----:B------:R-:W3:Y:S04]  /*01d0*/  LDG.E.U8 R24, desc[UR6][R2.64+0x3] ;  /* 0x0000030602187981 */ /* 0x000ee8000c1e1100 */
[----:B------:R-:W4:Y:S04]  /*01e0*/  LDG.E.U8 R13, desc[UR6][R2.64] ;  /* 0x00000006020d7981 */ /* 0x000f28000c1e1100 */
        /* <DEDUP_REMOVED lines=25> */
[----:B--2---:R-:W-:-:S03]  /*0380*/  IMAD R35, R28, 0x100, R25 ;  /* 0x000001001c237824 */ /* 0x004fc600078e0219 */
[----:B------:R-:W2:Y:S04]  /*0390*/  LDG.E.U8 R28, desc[UR6][R2.64+0x1c] ;  /* 0x00001c06021c7981 */ /* 0x000ea8000c1e1100 */
[----:B------:R-:W2:Y:S01]  /*03a0*/  LDG.E.U8 R25, desc[UR6][R2.64+0x18] ;  /* 0x0000180602197981 */ /* 0x000ea2000c1e1100 */
[----:B---3--:R-:W-:-:S03]  /*03b0*/  IMAD R24, R24, 0x100, R17 ;  /* 0x0000010018187824 */ /* 0x008fc600078e0211 */
[----:B------:R-:W3:Y:S01]  /*03c0*/  LDG.E.U8 R17, desc[UR6][R2.64+0x21] ;  /* 0x0000210602117981 */ /* 0x000ee2000c1e1100 */
[----:B----4-:R-:W-:-:S04]  /*03d0*/  IMAD R13, R22, 0x100, R13 ;  /* 0x00000100160d7824 */ /* 0x010fc800078e020d */
[----:B------:R-:W-:Y:S02]  /*03e0*/  IMAD.U32 R13, R24, 0x10000, R13 ;  /* 0x00010000180d7824 */ /* 0x000fe400078e000d */
[----:B------:R-:W4:Y:S01]  /*03f0*/  LDG.E.U8 R24, desc[UR6][R2.64+0x17] ;  /* 0x0000170602187981 */ /* 0x000f22000c1e1100 */
[----:B-----5:R-:W-:-:S03]  /*0400*/  IMAD R22, R26, 0x100, R23 ;  /* 0x000001001a167824 */ /* 0x020fc600078e0217 */
[----:B------:R-:W4:Y:S04]  /*0410*/  LDG.E.U8 R23, desc[UR6][R2.64+0x16] ;  /* 0x0000160602177981 */ /* 0x000f28000c1e1100 */
[----:B------:R0:W5:Y:S01]  /*0420*/  LDG.E.U8 R26, desc[UR6][R2.64+0x19] ;  /* 0x00001906021a7981 */ /* 0x000162000c1e1100 */
[----:B------:R-:W-:Y:S02]  /*0430*/  IMAD R15, R15, 0x100, R14 ;  /* 0x000001000f0f7824 */ /* 0x000fe400078e020e */
[----:B------:R-:W-:Y:S01]  /*0440*/  IMAD R18, R19, 0x100, R18 ;  /* 0x0000010013127824 */ /* 0x000fe200078e0212 */
[----:B------:R-:W-:-:S03]  /*0450*/  ISETP.NE.AND P0, PT, R0, RZ, PT ;  /* 0x000000ff0000720c */ /* 0x000fc60003f05270 */
[----:B------:R-:W-:Y:S01]  /*0460*/  IMAD.U32 R15, R18, 0x10000, R15 ;  /* 0x00010000120f7824 */ /* 0x000fe200078e000f */
[----:B------:R-:W-:Y:S02]  /*0470*/  ISETP.NE.AND P3, PT, R10, RZ, PT ;  /* 0x000000ff0a00720c */ /* 0x000fe40003f65270 */
[----:B------:R-:W-:Y:S02]  /*0480*/  SEL R18, RZ, 0x1, !P0 ;  /* 0x00000001ff127807 */ /* 0x000fe40004000000 */
[----:B------:R-:W-:Y:S02]  /*0490*/  ISETP.NE.AND P1, PT, R11, RZ, PT ;  /* 0x000000ff0b00720c */ /* 0x000fe40003f25270 */
[----:B------:R-:W-:Y:S01]  /*04a0*/  SEL R19, RZ, 0x1, !P3 ;  /* 0x00000001ff137807 */ /* 0x000fe20005800000 */
[----:B------:R-:W-:Y:S01]  /*04b0*/  IMAD.U32 R14, R35, 0x10000, R22 ;  /* 0x00010000230e7824 */ /* 0x000fe200078e0016 */
[----:B------:R-:W-:Y:S01]  /*04c0*/  ISETP.NE.AND P2, PT, R12, RZ, PT ;  /* 0x000000ff0c00720c */ /* 0x000fe20003f45270 */
[----:B------:R-:W-:Y:S01]  /*04d0*/  IMAD R35, R21, 0x100, R20 ;  /* 0x0000010015237824 */ /* 0x000fe200078e0214 */
[----:B------:R-:W-:Y:S01]  /*04e0*/  SEL R20, RZ, 0x1, !P1 ;  /* 0x00000001ff147807 */ /* 0x000fe20004800000 */
[----:B------:R-:W-:-:S04]  /*04f0*/  IMAD.IADD R21, R18, 0x1, R19 ;  /* 0x0000000112157824 */ /* 0x000fc800078e0213 */
[----:B------:R-:W-:-:S04]  /*0500*/  IMAD.IADD R22, R20, 0x1, R21 ;  /* 0x0000000114167824 */ /* 0x000fc800078e0215 */
[----:B0-----:R-:W-:Y:S02]  /*0510*/  VIADD R2, R22, 0x1 ;  /* 0x0000000116027836 */ /* 0x001fe40000000000 */
[----:B------:R-:W-:Y:S02]  /*0520*/  @!P2 IMAD.MOV R2, RZ, RZ, R22 ;  /* 0x000000ffff02a224 */ /* 0x000fe400078e0216 */
[----:B------:R-:W-:-:S03]  /*0530*/  IMAD R16, R33, 0x100, R16 ;  /* 0x0000010021107824 */ /* 0x000fc600078e0210 */
[----:B------:R-:W0:Y:S01]  /*0540*/  SHFL.UP P4, R33, R2, 0x1, RZ ;  /* 0x0420000002217989 */ /* 0x000e2200000800ff */
[----:B------:R-:W-:Y:S02]  /*0550*/  IMAD.U32 R16, R16, 0x10000, R35 ;  /* 0x0001000010107824 */ /* 0x000fe400078e0023 */
[----:B0-----:R-:W-:-:S05]  /*0560*/  @P4 IMAD.IADD R33, R33, 0x1, R2 ;  /* 0x0000000121214824 */ /* 0x001fca00078e0202 */
[----:B------:R-:W0:Y:S02]  /*0570*/  SHFL.UP P4, R35, R33, 0x2, RZ ;  /* 0x0440000021237989 */ /* 0x000e2400000800ff */
[----:B0-----:R-:W-:-:S05]  /*0580*/  @P4 IMAD.IADD R35, R33, 0x1, R35 ;  /* 0x0000000121234824 */ /* 0x001fca00078e0223 */
[----:B------:R-:W0:Y:S01]  /*0590*/  SHFL.UP P4, R37, R35, 0x4, RZ ;  /* 0x0480000023257989 */ /* 0x000e2200000800ff */
[----:B------:R-:W-:Y:S02]  /*05a0*/  IMAD R4, R5, 0x100, R4 ;  /* 0x0000010005047824 */ /* 0x000fe400078e0204 */
[----:B------:R-:W1:Y:S01]  /*05b0*/  S2R R5, SR_LANEID ;  /* 0x0000000000057919 */ /* 0x000e620000000000 */
[----:B------:R-:W-:Y:S02]  /*05c0*/  IMAD R7, R7, 0x100, R6 ;  /* 0x0000010007077824 */ /* 0x000fe400078e0206 */
[----:B0-----:R-:W-:-:S05]  /*05d0*/  @P4 IMAD.IADD R37, R35, 0x1, R37 ;  /* 0x0000000123254824 */ /* 0x001fca00078e0225 */
[----:B------:R-:W0:Y:S01]  /*05e0*/  SHFL.UP P4, R3, R37, 0x8, RZ ;  /* 0x0500000025037989 */ /* 0x000e2200000800ff */
[----:B------:R-:W0:Y:S01]  /*05f0*/  S2R R6, SR_CgaCtaId ;  /* 0x0000000000067919 */ /* 0x000e220000008800 */
[----:B-1----:R-:W-:Y:S01]  /*0600*/  ISETP.NE.AND P6, PT, R5, 0x1f, PT ;  /* 0x0000001f0500780c */ /* 0x002fe20003fc5270 */
[----:B0-----:R-:W-:-:S05]  /*0610*/  @P4 IMAD.IADD R3, R37, 0x1, R3 ;  /* 0x0000000125034824 */ /* 0x001fca00078e0203 */
[----:B------:R-:W0:Y:S01]  /*0620*/  SHFL.UP P5, R36, R3, 0x10, RZ ;  /* 0x0600000003247989 */ /* 0x000e2200000a00ff */
[----:B------:R-:W-:-:S04]  /*0630*/  MOV R33, 0x400 ;  /* 0x0000040000217802 */ /* 0x000fc80000000f00 */
[----:B------:R-:W-:Y:S02]  /*0640*/  LEA R33, R6, R33, 0x18 ;  /* 0x0000002106217211 */ /* 0x000fe400078ec0ff */
[----:B------:R-:W-:-:S05]  /*0650*/  SHF.R.U32.HI R6, RZ, 0x5, R8 ;  /* 0x00000005ff067819 */ /* 0x000fca0000011608 */
[C---:B------:R-:W-:Y:S02]  /*0660*/  @!P6 IMAD R37, R6.reuse, 0x4, R33 ;  /* 0x000000040625e824 */ /* 0x040fe400078e0221 */
[----:B0-----:R-:W-:Y:S01]  /*0670*/  @P5 IMAD.IADD R36, R3, 0x1, R36 ;  /* 0x0000000103245824 */ /* 0x001fe200078e0224 */
[----:B------:R-:W-:Y:S06]  /*0680*/  BAR.SYNC.DEFER_BLOCKING 0x0 ;  /* 0x0000000000007b1d */ /* 0x000fec0000010000 */
[----:B------:R-:W-:Y:S01]  /*0690*/  @!P6 STS [R37], R36 ;  /* 0x000000242500e388 */ /* 0x000fe20000000800 */
[----:B------:R-:W-:Y:S01]  /*06a0*/  ISETP.NE.AND P4, PT, R5, RZ, PT ;  /* 0x000000ff0500720c */ /* 0x000fe20003f85270 */
[----:B------:R-:W-:Y:S01]  /*06b0*/  IMAD.U32 R35, R7, 0x10000, R4 ;  /* 0x0001000007237824 */ /* 0x000fe200078e0004 */
[----:B------:R-:W-:-:S02]  /*06c0*/  ISETP.NE.AND P6, PT, R6, 0x2, PT ;  /* 0x000000020600780c */ /* 0x000fc40003fc5270 */
[----:B------:R-:W-:Y:S01]  /*06d0*/  ISETP.NE.AND P5, PT, R6, 0x3, PT ;  /* 0x000000030600780c */ /* 0x000fe20003fa5270 */
[----:B------:R-:W-:Y:S06]  /*06e0*/  BAR.SYNC.DEFER_BLOCKING 0x0 ;  /* 0x0000000000007b1d */ /* 0x000fec0000010000 */
[----:B------:R-:W0:Y:S01]  /*06f0*/  LDS.128 R4, [R33] ;  /* 0x0000000021047984 */ /* 0x000e220000000c00 */
[----:B------:R-:W-:Y:S02]  /*0700*/  IMAD.IADD R2, R36, 0x1, -R2 ;  /* 0x0000000124027824 */ /* 0x000fe400078e0a02 */
[----:B0-----:R-:W-:-:S05]  /*0710*/  IMAD.IADD R5, R4, 0x1, R5 ;  /* 0x0000000104057824 */ /* 0x001fca00078e0205 */
[----:B------:R-:W-:Y:S02]  /*0720*/  SEL R3, R5, R4, !P6 ;  /* 0x0000000405037207 */ /* 0x000fe40007000000 */
[----:B------:R-:W-:Y:S01]  /*0730*/  ISETP.NE.AND P6, PT, R8, RZ, PT ;  /* 0x000000ff0800720c */ /* 0x000fe20003fc5270 */
[----:B------:R-:W-:Y:S01]  /*0740*/  IMAD.IADD R6, R6, 0x1, R5 ;  /* 0x0000000106067824 */ /* 0x000fe200078e0205 */
[----:B------:R-:W-:Y:S02]  /*0750*/  SEL R4, R2, RZ, P4 ;  /* 0x000000ff02047207 */ /* 0x000fe40002000000 */
[----:B------:R-:W-:Y:S02]  /*0760*/  ISETP.GE.U32.AND P4, PT, R8, 0x20, PT ;  /* 0x000000200800780c */ /* 0x000fe40003f86070 */
[----:B------:R-:W-:Y:S01]  /*0770*/  SEL R3, R6, R3, !P5 ;  /* 0x0000000306037207 */ /* 0x000fe20006800000 */
[----:B------:R-:W-:-:S03]  /*0780*/  IMAD.IADD R7, R7, 0x1, R6 ;  /* 0x0000000107077824 */ /* 0x000fc600078e0206 */
[----:B------:R-:W-:-:S03]  /*0790*/  SEL R5, R3, RZ, P4 ;  /* 0x000000ff03057207 */ /* 0x000fc60002000000 */
[----:B------:R-:W0:Y:S01]  /*07a0*/  @!P6 LDC.64 R2, c[0x0][0x3a0] ;  /* 0x0000e800ff02eb82 */ /* 0x000e220000000a00 */
[----:B--2---:R-:W-:Y:S02]  /*07b0*/  IMAD R27, R28, 0x100, R27 ;  /* 0x000001001c1b7824 */ /* 0x004fe400078e021b */
[----:B------:R-:W-:Y:S01]  /*07c0*/  IMAD.IADD R28, R5, 0x1, R4 ;  /* 0x00000001051c7824 */ /* 0x000fe200078e0204 */
[----:B------:R-:W-:Y:S01]  /*07d0*/  IADD3 R5, PT, PT, -R7, 0x200, RZ ;  /* 0x0000020007057810 */ /* 0x000fe20007ffe1ff */
[----:B---3--:R-:W-:-:S03]  /*07e0*/  IMAD R34, R34, 0x100, R17 ;  /* 0x0000010022227824 */ /* 0x008fc600078e0211 */
[C---:B------:R-:W-:Y:S01]  /*07f0*/  IADD3 R21, PT, PT, R9.reuse, -R21, -R28 ;  /* 0x8000001509157210 */ /* 0x040fe20007ffe81c */
[----:B------:R-:W-:Y:S01]  /*0800*/  IMAD.IADD R6, R28, 0x1, R5 ;  /* 0x000000011c067824 */ /* 0x000fe200078e0205 */
[C---:B------:R-:W-:Y:S02]  /*0810*/  IADD3 R17, PT, PT, R9.reuse, -R28, -R18 ;  /* 0x8000001c09117210 */ /* 0x040fe40007ffe812 */
[C-C-:B------:R-:W-:Y:S01]  /*0820*/  IADD3 R22, PT, PT, R9.reuse, -R22, -R28.reuse ;  /* 0x8000001609167210 */ /* 0x140fe20007ffe81c */
[----:B------:R-:W-:Y:S02]  /*0830*/  IMAD.IADD R9, R9, 0x1, -R28 ;  /* 0x0000000109097824 */ /* 0x000fe400078e0a1c */
[----:B----4-:R-:W-:Y:S02]  /*0840*/  IMAD R23, R24, 0x100, R23 ;  /* 0x0000010018177824 */ /* 0x010fe400078e0217 */
[----:B------:R-:W-:Y:S02]  /*0850*/  IMAD.IADD R24, R18, 0x1, R6 ;  /* 0x0000000112187824 */ /* 0x000fe400078e0206 */
[----:B------:R-:W-:Y:S01]  /*0860*/  VIADD R18, R22, 0x3 ;  /* 0x0000000316127836 */ /* 0x000fe20000000000 */
[----:B------:R-:W-:Y:S01]  /*0870*/  SEL R22, R6, R9, P0 ;  /* 0x0000000906167207 */ /* 0x000fe20000000000 */
[----:B------:R-:W-:-:S05]  /*0880*/  @!P6 IMAD.MOV.U32 R6, RZ, RZ, 0x65 ;  /* 0x00000065ff06e424 */ /* 0x000fca00078e00ff */
[----:B0-----:R0:W-:Y:S01]  /*0890*/  @!P6 ST.E.64.STRONG.GPU desc[UR6][R2.64+0x100], R6 ;  /* 0x000100060200e985 */ /* 0x0011e2000c10fb06 */
[----:B------:R-:W-:Y:S02]  /*08a0*/  IMAD R31, R32, 0x100, R31 ;  /* 0x00000100201f7824 */ /* 0x000fe400078e021f */
[----:B------:R-:W-:Y:S02]  /*08b0*/  VIADD R17, R17, 0x1 ;  /* 0x0000000111117836 */ /* 0x000fe40000000000 */
[----:B-----5:R-:W-:Y:S02]  /*08c0*/  IMAD R26, R26, 0x100, R25 ;  /* 0x000001001a1a7824 */ /* 0x020fe400078e0219 */
[----:B------:R-:W-:Y:S01]  /*08d0*/  IMAD.U32 R4, R34, 0x10000, R31 ;  /* 0x0001000022047824 */ /* 0x000fe200078e001f */
[----:B------:R-:W-:Y:S01]  /*08e0*/  SEL R34, R24, R17, P3 ;  /* 0x0000001118227207 */ /* 0x000fe20001800000 */
[----:B------:R-:W-:Y:S01]  /*08f0*/  IMAD R30, R30, 0x100, R29 ;  /* 0x000001001e1e7824 */ /* 0x000fe200078e021d */
[----:B------:R-:W-:Y:S01]  /*0900*/  SHF.R.U32.HI R28, RZ, 0x18, R14 ;  /* 0x00000018ff1c7819 */ /* 0x000fe2000001160e */
[----:B------:R-:W-:Y:S01]  /*0910*/  IMAD.U32 R23, R26, 0x10000, R23 ;  /* 0x000100001a177824 */ /* 0x000fe200078e0017 */
[--C-:B------:R-:W-:Y:S01]  /*0920*/  SHF.R.U32.HI R26, RZ, 0x8, R13.reuse ;  /* 0x00000008ff1a7819 */ /* 0x100fe2000001160d */
[----:B------:R-:W-:Y:S01]  /*0930*/  IMAD.IADD R19, R19, 0x1, R24 ;  /* 0x0000000113137824 */ /* 0x000fe200078e0218 */
[----:B------:R-:W-:Y:S01]  /*0940*/  SHF.R.U32.HI R24, RZ, 0x18, R13 ;  /* 0x00000018ff187819 */ /* 0x000fe2000001160d */
[----:B------:R-:W-:Y:S01]  /*0950*/  IMAD R9, R22, 0x9, R33 ;  /* 0x0000000916097824 */ /* 0x000fe200078e0221 */
[----:B------:R-:W-:Y:S01]  /*0960*/  BAR.SYNC.DEFER_BLOCKING 0x0 ;  /* 0x0000000000007b1d */ /* 0x000fe20000010000 */
[----:B------:R-:W-:Y:S01]  /*0970*/  SHF.R.U32.HI R22, RZ, 0x10, R13 ;  /* 0x00000010ff167819 */ /* 0x000fe2000001160d */
[----:B------:R-:W-:Y:S01]  /*0980*/  VIADD R21, R21, 0x2 ;  /* 0x0000000215157836 */ /* 0x000fe20000000000 */
[--C-:B------:R-:W-:Y:S01]  /*0990*/  SHF.R.U32.HI R32, RZ, 0x8, R14.reuse ;  /* 0x00000008ff207819 */ /* 0x100fe2000001160e */
[----:B------:R-:W-:Y:S01]  /*09a0*/  IMAD.U32 R27, R30, 0x10000, R27 ;  /* 0x000100001e1b7824 */ /* 0x000fe200078e001b */
[----:B------:R-:W-:Y:S01]  /*09b0*/  SHF.R.U32.HI R30, RZ, 0x10, R14 ;  /* 0x00000010ff1e7819 */ /* 0x000fe2000001160e */
[----:B------:R-:W-:Y:S01]  /*09c0*/  @P2 IMAD.IADD R18, R20, 0x1, R19 ;  /* 0x0000000114122824 */ /* 0x000fe200078e0213 */
[----:B------:R-:W-:Y:S01]  /*09d0*/  SEL R20, R19, R21, P1 ;  /* 0x0000001513147207 */ /* 0x000fe20000800000 */
[----:B0-----:R-:W-:Y:S01]  /*09e0*/  IMAD R3, R34, 0x9, R33 ;  /* 0x0000000922037824 */ /* 0x001fe200078e0221 */
[----:B------:R-:W-:-:S02]  /*09f0*/  SHF.R.U32.HI R2, RZ, 0x18, R15 ;  /* 0x00000018ff027819 */ /* 0x000fc4000001160f */
[----:B------:R-:W-:Y:S02]  /*0a00*/  SHF.R.U32.HI R6, RZ, 0x10, R15 ;  /* 0x00000010ff067819 */ /* 0x000fe4000001160f */
[----:B------:R-:W-:Y:S01]  /*0a10*/  ISETP.GE.AND P0, PT, R8, R5, PT ;  /* 0x000000050800720c */ /* 0x000fe20003f06270 */
[----:B------:R-:W-:Y:S01]  /*0a20*/  IMAD R20, R20, 0x9, R33 ;  /* 0x0000000914147824 */ /* 0x000fe200078e0221 */
[----:B------:R-:W-:Y:S02]  /*0a30*/  SHF.R.U32.HI R7, RZ, 0x18, R35 ;  /* 0x00000018ff077819 */ /* 0x000fe40000011623 */
[----:B------:R-:W-:Y:S01]  /*0a40*/  SHF.R.U32.HI R17, RZ, 0x10, R23 ;  /* 0x00000010ff117819 */ /* 0x000fe20000011617 */
[----:B------:R0:W-:Y:S04]  /*0a50*/  STS.U8 [R9+0x3], R24 ;  /* 0x0000031809007388 */ /* 0x0001e80000000000 */
[----:B------:R1:W-:Y:S04]  /*0a60*/  STS.U8 [R9+0x2], R22 ;  /* 0x0000021609007388 */ /* 0x0003e80000000000 */
[----:B------:R2:W-:Y:S01]  /*0a70*/  STS.U8 [R9+0x1], R26 ;  /* 0x0000011a09007388 */ /* 0x0005e20000000000 */
[----:B0-----:R-:W-:-:S03]  /*0a80*/  SHF.R.U32.HI R24, RZ, 0x18, R16 ;  /* 0x00000018ff187819 */ /* 0x001fc60000011610 */
[----:B------:R0:W-:Y:S01]  /*0a90*/  STS.U8 [R9+0x7], R28 ;  /* 0x0000071c09007388 */ /* 0x0001e20000000000 */
[----:B-1----:R-:W-:Y:S02]  /*0aa0*/  SHF.R.U32.HI R22, RZ, 0x8, R15 ;  /* 0x00000008ff167819 */ /* 0x002fe4000001160f */
[--C-:B--2---:R-:W-:Y:S01]  /*0ab0*/  SHF.R.U32.HI R26, RZ, 0x10, R16.reuse ;  /* 0x00000010ff1a7819 */ /* 0x104fe20000011610 */
[----:B------:R1:W-:Y:S01]  /*0ac0*/  STS.U8 [R9], R13 ;  /* 0x0000000d09007388 */ /* 0x0003e20000000000 */
[----:B0-----:R-:W-:-:S03]  /*0ad0*/  SHF.R.U32.HI R28, RZ, 0x8, R16 ;  /* 0x00000008ff1c7819 */ /* 0x001fc60000011610 */
[----:B------:R-:W-:Y:S01]  /*0ae0*/  STS.U8 [R9+0x6], R30 ;  /* 0x0000061e09007388 */ /* 0x000fe20000000000 */
[----:B------:R-:W-:-:S03]  /*0af0*/  SHF.R.U32.HI R19, RZ, 0x8, R23 ;  /* 0x00000008ff137819 */ /* 0x000fc60000011617 */
[----:B------:R-:W-:Y:S01]  /*0b00*/  STS.U8 [R9+0x5], R32 ;  /* 0x0000052009007388 */ /* 0x000fe20000000000 */
[----:B-1----:R-:W-:-:S03]  /*0b10*/  SHF.R.U32.HI R13, RZ, 0x8, R35 ;  /* 0x00000008ff0d7819 */ /* 0x002fc60000011623 */
[----:B------:R0:W-:Y:S04]  /*0b20*/  STS.U8 [R9+0x4], R14 ;  /* 0x0000040e09007388 */ /* 0x0001e80000000000 */
[----:B------:R1:W-:Y:S04]  /*0b30*/  STS.U8 [R9+0x8], R0 ;  /* 0x0000080009007388 */ /* 0x0003e80000000000 */
[----:B------:R2:W-:Y:S01]  /*0b40*/  STS.U8 [R3], R15 ;  /* 0x0000000f03007388 */ /* 0x0005e20000000000 */
[----:B0-----:R-:W-:-:S03]  /*0b50*/  SHF.R.U32.HI R14, RZ, 0x18, R4 ;  /* 0x00000018ff0e7819 */ /* 0x001fc60000011604 */
[----:B------:R0:W-:Y:S01]  /*0b60*/  STS.U8 [R3+0x3], R2 ;  /* 0x0000030203007388 */ /* 0x0001e20000000000 */
[----:B-1----:R-:W-:-:S03]  /*0b70*/  SHF.R.U32.HI R9, RZ, 0x10, R35 ;  /* 0x00000010ff097819 */ /* 0x002fc60000011623 */
[----:B------:R1:W-:Y:S01]  /*0b80*/  STS.U8 [R3+0x2], R6 ;  /* 0x0000020603007388 */ /* 0x0003e20000000000 */
[----:B------:R-:W-:Y:S02]  /*0b90*/  SHF.R.U32.HI R0, RZ, 0x10, R27 ;  /* 0x00000010ff007819 */ /* 0x000fe4000001161b */
[----:B--2---:R-:W-:Y:S01]  /*0ba0*/  SHF.R.U32.HI R15, RZ, 0x18, R23 ;  /* 0x00000018ff0f7819 */ /* 0x004fe20000011617 */
[----:B------:R-:W-:Y:S01]  /*0bb0*/  STS.U8 [R3+0x1], R22 ;  /* 0x0000011603007388 */ /* 0x000fe20000000000 */
[----:B0-----:R-:W-:-:S03]  /*0bc0*/  SHF.R.U32.HI R2, RZ, 0x18, R27 ;  /* 0x00000018ff027819 */ /* 0x001fc6000001161b */
[----:B------:R-:W-:Y:S01]  /*0bd0*/  STS.U8 [R3+0x7], R24 ;  /* 0x0000071803007388 */ /* 0x000fe20000000000 */
[----:B-1----:R-:W-:-:S03]  /*0be0*/  SHF.R.U32.HI R6, RZ, 0x8, R27 ;  /* 0x00000008ff067819 */ /* 0x002fc6000001161b */
[----:B------:R-:W-:Y:S04]  /*0bf0*/  STS.U8 [R3+0x6], R26 ;  /* 0x0000061a03007388 */ /* 0x000fe80000000000 */
[----:B------:R-:W-:Y:S04]  /*0c00*/  STS.U8 [R3+0x5], R28 ;  /* 0x0000051c03007388 */ /* 0x000fe80000000000 */
[----:B------:R0:W-:Y:S04]  /*0c10*/  STS.U8 [R3+0x4], R16 ;  /* 0x0000041003007388 */ /* 0x0001e80000000000 */
[----:B------:R1:W-:Y:S01]  /*0c20*/  STS.U8 [R3+0x8], R10 ;  /* 0x0000080a03007388 */ /* 0x0003e20000000000 */
[--C-:B0-----:R-:W-:Y:S01]  /*0c30*/  SHF.R.U32.HI R16, RZ, 0x8, R4.reuse ;  /* 0x00000008ff107819 */ /* 0x101fe20000011604 */
[----:B-1----:R-:W-:Y:S01]  /*0c40*/  IMAD R3, R18, 0x9, R33 ;  /* 0x0000000912037824 */ /* 0x002fe200078e0221 */
[----:B------:R-:W-:Y:S01]  /*0c50*/  SHF.R.U32.HI R10, RZ, 0x10, R4 ;  /* 0x00000010ff0a7819 */ /* 0x000fe20000011604 */
[----:B------:R0:W-:Y:S01]  /*0c60*/  STS.U8 [R20+0x3], R7 ;  /* 0x0000030714007388 */ /* 0x0001e20000000000 */
[----:B------:R-:W-:Y:S03]  /*0c70*/  BSSY.RECONVERGENT B0, `(.L_x_197) ;  /* 0x000002e000007945 */ /* 0x000fe60003800200 */
[----:B------:R0:W-:Y:S04]  /*0c80*/  STS.U8 [R20+0x2], R9 ;  /* 0x0000020914007388 */ /* 0x0001e80000000000 */
[----:B------:R0:W-:Y:S04]  /*0c90*/  STS.U8 [R20+0x1], R13 ;  /* 0x0000010d14007388 */ /* 0x0001e80000000000 */
[----:B------:R0:W-:Y:S04]  /*0ca0*/  STS.U8 [R20], R35 ;  /* 0x0000002314007388 */ /* 0x0001e80000000000 */
[----:B------:R0:W-:Y:S04]  /*0cb0*/  STS.U8 [R20+0x7], R15 ;  /* 0x0000070f14007388 */ /* 0x0001e80000000000 */
[----:B------:R0:W-:Y:S04]  /*0cc0*/  STS.U8 [R20+0x6], R17 ;  /* 0x0000061114007388 */ /* 0x0001e80000000000 */
[----:B------:R0:W-:Y:S04]  /*0cd0*/  STS.U8 [R20+0x5], R19 ;  /* 0x0000051314007388 */ /* 0x0001e80000000000 */
[----:B------:R0:W-:Y:S04]  /*0ce0*/  STS.U8 [R20+0x4], R23 ;  /* 0x0000041714007388 */ /* 0x0001e80000000000 */
        /* <DEDUP_REMOVED lines=9> */
[----:B------:R0:W-:Y:S01]  /*0d80*/  STS.U8 [R3+0x8], R12 ;  /* 0x0000080c03007388 */ /* 0x0001e20000000000 */
[----:B------:R-:W-:Y:S06]  /*0d90*/  BAR.SYNC.DEFER_BLOCKING 0x0 ;  /* 0x0000000000007b1d */ /* 0x000fec0000010000 */
[----:B------:R-:W-:Y:S05]  /*0da0*/  @P0 BRA `(.L_x_198) ;  /* 0x0000000000440947 */ /* 0x000fea0003800000 */
[----:B------:R-:W-:Y:S01]  /*0db0*/  UISETP.NE.AND UP0, UPT, UR8, URZ, UPT ;  /* 0x000000ff0800728c */ /* 0x000fe2000bf05270 */
[----:B0-----:R-:W-:Y:S01]  /*0dc0*/  IMAD.MOV.U32 R27, RZ, RZ, RZ ;  /* 0x000000ffff1b7224 */ /* 0x001fe200078e00ff */
[----:B------:R-:W0:Y:S01]  /*0dd0*/  LDCU.64 UR4, c[0x0][0x3c0] ;  /* 0x00007800ff0477ac */ /* 0x000e220008000a00 */
[----:B------:R-:W-:-:S03]  /*0de0*/  IMAD.MOV.U32 R7, RZ, RZ, RZ ;  /* 0x000000ffff077224 */ /* 0x000fc600078e00ff */
[----:B------:R-:W-:-:S13]  /*0df0*/  PLOP3.LUT P0, PT, PT, PT, UP0, 0x80, 0x8 ;  /* 0x000000000008781c */ /* 0x000fda0003f0f008 */
[----:B------:R-:W-:Y:S05]  /*0e00*/  @P0 BRA `(.L_x_199) ;  /* 0x0000000000100947 */ /* 0x000fea0003800000 */
[----:B------:R-:W1:Y:S02]  /*0e10*/  LDC.64 R2, c[0x0][0x3d0] ;  /* 0x0000f400ff027b82 */ /* 0x000e640000000a00 */
[----:B-1----:R-:W2:Y:S02]  /*0e20*/  LDG.E.64 R2, desc[UR6][R2.64] ;  /* 0x0000000602027981 */ /* 0x002ea4000c1e1b00 */
[----:B--2---:R-:W-:-:S04]  /*0e30*/  IADD3 R27, P1, PT, -R2, UR10, RZ ;  /* 0x0000000a021b7c10 */ /* 0x004fc8000ff3e1ff */
[----:B------:R-:W-:-:S09]  /*0e40*/  IADD3.X R7, PT, PT, ~R3, UR11, RZ, P1, !PT ;  /* 0x0000000b03077c10 */ /* 0x000fd20008ffe5ff */
.L_x_199:
[----:B------:R-:W-:-:S04]  /*0e50*/  IADD3 R27, P1, PT, R8, R27, RZ ;  /* 0x0000001b081b7210 */ /* 0x000fc80007f3e0ff */
[----:B------:R-:W-:Y:S01]  /*0e60*/  LOP3.LUT R27, RZ, R27, RZ, 0x33, !PT ;  /* 0x0000001bff1b7212 */ /* 0x000fe200078e33ff */
[----:B------:R-:W-:-:S03]  /*0e70*/  IMAD.X R7, RZ, RZ, R7, P1 ;  /* 0x000000ffff077224 */ /* 0x000fc600008e0607 */
[----:B0-----:R-:W-:Y:S02]  /*0e80*/  IADD3 R27, P1, PT, R27, UR4, RZ ;  /* 0x000000041b1b7c10 */ /* 0x001fe4000ff3e0ff */
[----:B------:R-:W-:-:S04]  /*0e90*/  LOP3.LUT R7, RZ, R7, RZ, 0x33, !PT ;  /* 0x00000007ff077212 */ /* 0x000fc800078e33ff */
[----:B------:R-:W-:Y:S01]  /*0ea0*/  IADD3.X R7, PT, PT, R7, UR5, RZ, P1, !PT ;  /* 0x0000000507077c10 */ /* 0x000fe20008ffe4ff */
[----:B------:R-:W-:Y:S06]  /*0eb0*/  BRA `(.L_x_200) ;  /* 0x0000000000247947 */ /* 0x000fec0003800000 */
.L_x_198:
[----:B------:R-:W-:Y:S01]  /*0ec0*/  UISETP.NE.AND UP0, UPT, UR8, URZ, UPT ;  /* 0x000000ff0800728c */ /* 0x000fe2000bf05270 */
[----:B0-----:R-:W-:Y:S01]  /*0ed0*/  IMAD.IADD R7, R8, 0x1, -R5 ;  /* 0x0000000108077824 */ /* 0x001fe200078e0a05 */
[----:B------:R-:W-:-:S04]  /*0ee0*/  CS2R R2, SRZ ;  /* 0x0000000000027805 */ /* 0x000fc8000001ff00 */
[----:B------:R-:W-:-:S13]  /*0ef0*/  PLOP3.LUT P0, PT, PT, PT, UP0, 0x80, 0x8 ;  /* 0x000000000008781c */ /* 0x000fda0003f0f008 */
[----:B------:R-:W-:Y:S05]  /*0f00*/  @P0 BRA `(.L_x_201) ;  /* 0x0000000000080947 */ /* 0x000fea0003800000 */
[----:B------:R-:W0:Y:S02]  /*0f10*/  LDC.64 R2, c[0x0][0x3d0] ;  /* 0x0000f400ff027b82 */ /* 0x000e240000000a00 */
[----:B0-----:R-:W5:Y:S02]  /*0f20*/  LDG.E.64 R2, desc[UR6][R2.64] ;  /* 0x0000000602027981 */ /* 0x001f64000c1e1b00 */
.L_x_201:
[----:B-----5:R-:W-:-:S04]  /*0f30*/  IADD3 R27, P1, PT, R7, R2, RZ ;  /* 0x00000002071b7210 */ /* 0x020fc80007f3e0ff */
[----:B------:R-:W-:-:S09]  /*0f40*/  LEA.HI.X.SX32 R7, R7, R3, 0x1, P1 ;  /* 0x0000000307077211 */ /* 0x000fd200008f0eff */
.L_x_200:
[----:B------:R-:W-:Y:S05]  /*0f50*/  BSYNC.RECONVERGENT B0 ;  /* 0x0000000000007941 */ /* 0x000fea0003800200 */
.L_x_197:
[C---:B------:R-:W-:Y:S01]  /*0f60*/  IMAD R33, R8.reuse, 0x9, R33 ;  /* 0x0000000908217824 */ /* 0x040fe200078e0221 */
[----:B------:R-:W0:Y:S01]  /*0f70*/  LDC.64 R2, c[0x0][0x390] ;  /* 0x0000e400ff027b82 */ /* 0x000e220000000a00 */
[----:B------:R-:W-:Y:S01]  /*0f80*/  IMAD R29, R7, 0x9, RZ ;  /* 0x00000009071d7824 */ /* 0x000fe200078e02ff */
[----:B------:R-:W-:Y:S01]  /*0f90*/  BSSY.RECONVERGENT B0, `(.L_x_202) ;  /* 0x0000032000007945 */ /* 0x000fe20003800200 */
[----:B------:R-:W-:Y:S01]  /*0fa0*/  VIADD R0, R8, 0x80 ;  /* 0x0000008008007836 */ /* 0x000fe20000000000 */
[----:B------:R-:W1:Y:S04]  /*0fb0*/  LDS.U8 R9, [R33+0x1] ;  /* 0x0000010021097984 */ /* 0x000e680000000000 */
[----:B------:R-:W2:Y:S01]  /*0fc0*/  LDS.U8 R11, [R33] ;  /* 0x00000000210b7984 */ /* 0x000ea20000000000 */
[----:B------:R-:W-:-:S03]  /*0fd0*/  ISETP.GE.AND P1, PT, R0, R5, PT ;  /* 0x000000050000720c */ /* 0x000fc60003f26270 */
[----:B------:R-:W3:Y:S04]  /*0fe0*/  LDS.U8 R13, [R33+0x3] ;  /* 0x00000300210d7984 */ /* 0x000ee80000000000 */
[----:B------:R-:W4:Y:S04]  /*0ff0*/  LDS.U8 R15, [R33+0x2] ;  /* 0x00000200210f7984 */ /* 0x000f280000000000 */
[----:B------:R-:W5:Y:S04]  /*1000*/  LDS.U8 R17, [R33+0x5] ;  /* 0x0000050021117984 */ /* 0x000f680000000000 */
[----:B------:R-:W5:Y:S01]  /*1010*/  LDS.U8 R19, [R33+0x4] ;  /* 0x0000040021137984 */ /* 0x000f620000000000 */
[----:B0-----:R-:W-:-:S03]  /*1020*/  IMAD.WIDE.U32 R6, R27, 0x9, R2 ;  /* 0x000000091b067825 */ /* 0x001fc600078e0002 */
[----:B------:R-:W0:Y:S01]  /*1030*/  LDS.U8 R21, [R33+0x7] ;  /* 0x0000070021157984 */ /* 0x000e220000000000 */
[----:B------:R-:W-:-:S03]  /*1040*/  IMAD.IADD R7, R7, 0x1, R29 ;  /* 0x0000000107077824 */ /* 0x000fc600078e021d */
[----:B------:R-:W0:Y:S04]  /*1050*/  LDS.U8 R23, [R33+0x6] ;  /* 0x0000060021177984 */ /* 0x000e280000000000 */
[----:B------:R-:W0:Y:S04]  /*1060*/  LDS.U8 R25, [R33+0x8] ;  /* 0x0000080021197984 */ /* 0x000e280000000000 */
[----:B-1----:R1:W-:Y:S04]  /*1070*/  STG.E.U8 desc[UR6][R6.64+0x1], R9 ;  /* 0x0000010906007986 */ /* 0x0023e8000c101106 */
[----:B--2---:R1:W-:Y:S04]  /*1080*/  STG.E.U8 desc[UR6][R6.64], R11 ;  /* 0x0000000b06007986 */ /* 0x0043e8000c101106 */
[----:B---3--:R1:W-:Y:S04]  /*1090*/  STG.E.U8 desc[UR6][R6.64+0x3], R13 ;  /* 0x0000030d06007986 */ /* 0x0083e8000c101106 */
[----:B----4-:R1:W-:Y:S04]  /*10a0*/  STG.E.U8 desc[UR6][R6.64+0x2], R15 ;  /* 0x0000020f06007986 */ /* 0x0103e8000c101106 */
[----:B-----5:R1:W-:Y:S04]  /*10b0*/  STG.E.U8 desc[UR6][R6.64+0x5], R17 ;  /* 0x0000051106007986 */ /* 0x0203e8000c101106 */
[----:B------:R1:W-:Y:S04]  /*10c0*/  STG.E.U8 desc[UR6][R6.64+0x4], R19 ;  /* 0x0000041306007986 */ /* 0x0003e8000c101106 */
[----:B0-----:R1:W-:Y:S04]  /*10d0*/  STG.E.U8 desc[UR6][R6.64+0x7], R21 ;  /* 0x0000071506007986 */ /* 0x0013e8000c101106 */
[----:B------:R1:W-:Y:S04]  /*10e0*/  STG.E.U8 desc[UR6][R6.64+0x6], R23 ;  /* 0x0000061706007986 */ /* 0x0003e8000c101106 */
[----:B------:R1:W-:Y:S01]  /*10f0*/  STG.E.U8 desc[UR6][R6.64+0x8], R25 ;  /* 0x0000081906007986 */ /* 0x0003e2000c101106 */
[----:B------:R-:W-:Y:S05]  /*1100*/  @!P1 BRA `(.L_x_203) ;  /* 0x0000000000289947 */ /* 0x000fea0003800000 */
[----:B------:R-:W-:Y:S01]  /*1110*/  BSSY.RECONVERGENT B1, `(.L_x_204) ;  /* 0x0000006000017945 */ /* 0x000fe20003800200 */
[----:B-1----:R-:W-:Y:S01]  /*1120*/  IMAD.IADD R9, R0, 0x1, -R5 ;  /* 0x0000000100097824 */ /* 0x002fe200078e0a05 */
[----:B------:R-:W-:Y:S02]  /*1130*/  CS2R R6, SRZ ;  /* 0x0000000000067805 */ /* 0x000fe4000001ff00 */
[----:B------:R-:W-:Y:S05]  /*1140*/  @P0 BRA `(.L_x_205) ;  /* 0x0000000000080947 */ /* 0x000fea0003800000 */
[----:B------:R-:W0:Y:S02]  /*1150*/  LDC.64 R6, c[0x0][0x3d0] ;  /* 0x0000f400ff067b82 */ /* 0x000e240000000a00 */
[----:B0-----:R-:W5:Y:S02]  /*1160*/  LDG.E.64 R6, desc[UR6][R6.64] ;  /* 0x0000000606067981 */ /* 0x001f64000c1e1b00 */
.L_x_205:
[----:B------:R-:W-:Y:S05]  /*1170*/  BSYNC.RECONVERGENT B1 ;  /* 0x0000000000017941 */ /* 0x000fea0003800200 */
.L_x_204:
[----:B-----5:R-:W-:-:S04]  /*1180*/  IADD3 R27, P1, PT, R9, R6, RZ ;  /* 0x00000006091b7210 */ /* 0x020fc80007f3e0ff */
[----:B------:R-:W-:Y:S01]  /*1190*/  LEA.HI.X.SX32 R0, R9, R7, 0x1, P1 ;  /* 0x0000000709007211 */ /* 0x000fe200008f0eff */
[----:B------:R-:W-:Y:S08]  /*11a0*/  BRA `(.L_x_206) ;  /* 0x0000000000407947 */ /* 0x000ff00003800000 */
.L_x_203:
[----:B------:R-:W-:Y:S01]  /*11b0*/  BSSY.RECONVERGENT B1, `(.L_x_207) ;  /* 0x0000008000017945 */ /* 0x000fe20003800200 */
[----:B-1----:R-:W-:Y:S02]  /*11c0*/  IMAD.MOV.U32 R9, RZ, RZ, RZ ;  /* 0x000000ffff097224 */ /* 0x002fe400078e00ff */
[----:B------:R-:W-:Y:S01]  /*11d0*/  IMAD.MOV.U32 R4, RZ, RZ, RZ ;  /* 0x000000ffff047224 */ /* 0x000fe200078e00ff */
[----:B------:R-:W-:Y:S06]  /*11e0*/  @P0 BRA `(.L_x_208) ;  /* 0x0000000000100947 */ /* 0x000fec0003800000 */
[----:B------:R-:W0:Y:S02]  /*11f0*/  LDC.64 R6, c[0x0][0x3d0] ;  /* 0x0000f400ff067b82 */ /* 0x000e240000000a00 */
[----:B0-----:R-:W2:Y:S02]  /*1200*/  LDG.E.64 R6, desc[UR6][R6.64] ;  /* 0x0000000606067981 */ /* 0x001ea4000c1e1b00 */
[----:B--2---:R-:W-:-:S04]  /*1210*/  IADD3 R9, P1, PT, -R6, UR10, RZ ;  /* 0x0000000a06097c10 */ /* 0x004fc8000ff3e1ff */
[----:B------:R-:W-:-:S09]  /*1220*/  IADD3.X R4, PT, PT, ~R7, UR11, RZ, P1, !PT ;  /* 0x0000000b07047c10 */ /* 0x000fd20008ffe5ff */
.L_x_208:
[----:B------:R-:W-:Y:S05]  /*1230*/  BSYNC.RECONVERGENT B1 ;  /* 0x0000000000017941 */ /* 0x000fea0003800200 */
.L_x_207:
[----:B------:R-:W0:Y:S01]  /*1240*/  LDCU.64 UR4, c[0x0][0x3c0] ;  /* 0x00007800ff0477ac */ /* 0x000e220008000a00 */
[----:B------:R-:W-:-:S04]  /*1250*/  IADD3 R0, P1, PT, R0, R9, RZ ;  /* 0x0000000900007210 */ /* 0x000fc80007f3e0ff */
[----:B------:R-:W-:Y:S01]  /*1260*/  LOP3.LUT R0, RZ, R0, RZ, 0x33, !PT ;  /* 0x00000000ff007212 */ /* 0x000fe200078e33ff */
[----:B------:R-:W-:-:S03]  /*1270*/  IMAD.X R4, RZ, RZ, R4, P1 ;  /* 0x000000ffff047224 */ /* 0x000fc600008e0604 */
[----:B0-----:R-:W-:Y:S02]  /*1280*/  IADD3 R27, P1, PT, R0, UR4, RZ ;  /* 0x00000004001b7c10 */ /* 0x001fe4000ff3e0ff */
[----:B------:R-:W-:-:S04]  /*1290*/  LOP3.LUT R0, RZ, R4, RZ, 0x33, !PT ;  /* 0x00000004ff007212 */ /* 0x000fc800078e33ff */
[----:B------:R-:W-:-:S07]  /*12a0*/  IADD3.X R0, PT, PT, R0, UR5, RZ, P1, !PT ;  /* 0x0000000500007c10 */ /* 0x000fce0008ffe4ff */
.L_x_206:
[----:B------:R-:W-:Y:S05]  /*12b0*/  BSYNC.RECONVERGENT B0 ;  /* 0x0000000000007941 */ /* 0x000fea0003800200 */
.L_x_202:
[----:B------:R-:W0:Y:S01]  /*12c0*/  LDS.U8 R9, [R33+0x481] ;  /* 0x0004810021097984 */ /* 0x000e220000000000 */
[----:B------:R-:W-:Y:S01]  /*12d0*/  IMAD R29, R0, 0x9, RZ ;  /* 0x00000009001d7824 */ /* 0x000fe200078e02ff */
[----:B------:R-:W-:Y:S01]  /*12e0*/  BSSY.RECONVERGENT B0, `(.L_x_209) ;  /* 0x0000031000007945 */ /* 0x000fe20003800200 */
[----:B------:R-:W-:Y:S01]  /*12f0*/  IMAD.WIDE.U32 R6, R27, 0x9, R2 ;  /* 0x000000091b067825 */ /* 0x000fe200078e0002 */
[----:B------:R-:W1:Y:S03]  /*1300*/  LDS.U8 R11, [R33+0x480] ;  /* 0x00048000210b7984 */ /* 0x000e660000000000 */
[----:B------:R-:W-:Y:S01]  /*1310*/  IMAD.IADD R7, R7, 0x1, R29 ;  /* 0x0000000107077824 */ /* 0x000fe200078e021d */
[----:B------:R-:W2:Y:S01]  /*1320*/  LDS.U8 R13, [R33+0x483] ;  /* 0x00048300210d7984 */ /* 0x000ea20000000000 */
[----:B------:R-:W-:-:S03]  /*1330*/  VIADD R0, R8, 0x100 ;  /* 0x0000010008007836 */ /* 0x000fc60000000000 */
[----:B------:R-:W3:Y:S02]  /*1340*/  LDS.U8 R15, [R33+0x482] ;  /* 0x00048200210f7984 */ /* 0x000ee40000000000 */
[----:B------:R-:W-:Y:S02]  /*1350*/  ISETP.GE.AND P1, PT, R0, R5, PT ;  /* 0x000000050000720c */ /* 0x000fe40003f26270 */
[----:B------:R-:W4:Y:S04]  /*1360*/  LDS.U8 R17, [R33+0x485] ;  /* 0x0004850021117984 */ /* 0x000f280000000000 */
[----:B------:R-:W5:Y:S04]  /*1370*/  LDS.U8 R19, [R33+0x484] ;  /* 0x0004840021137984 */ /* 0x000f680000000000 */
[----:B------:R-:W5:Y:S04]  /*1380*/  LDS.U8 R21, [R33+0x487] ;  /* 0x0004870021157984 */ /* 0x000f680000000000 */
[----:B------:R-:W5:Y:S04]  /*1390*/  LDS.U8 R23, [R33+0x486] ;  /* 0x0004860021177984 */ /* 0x000f680000000000 */
[----:B------:R-:W5:Y:S04]  /*13a0*/  LDS.U8 R25, [R33+0x488] ;  /* 0x0004880021197984 */ /* 0x000f680000000000 */
[----:B0-----:R0:W-:Y:S04]  /*13b0*/  STG.E.U8 desc[UR6][R6.64+0x1], R9 ;  /* 0x0000010906007986 */ /* 0x0011e8000c101106 */
[----:B-1----:R0:W-:Y:S04]  /*13c0*/  STG.E.U8 desc[UR6][R6.64], R11 ;  /* 0x0000000b06007986 */ /* 0x0021e8000c101106 */
[----:B--2---:R0:W-:Y:S04]  /*13d0*/  STG.E.U8 desc[UR6][R6.64+0x3], R13 ;  /* 0x0000030d06007986 */ /* 0x0041e8000c101106 */
[----:B---3--:R0:W-:Y:S04]  /*13e0*/  STG.E.U8 desc[UR6][R6.64+0x2], R15 ;  /* 0x0000020f06007986 */ /* 0x0081e8000c101106 */
[----:B----4-:R0:W-:Y:S04]  /*13f0*/  STG.E.U8 desc[UR6][R6.64+0x5], R17 ;  /* 0x0000051106007986 */ /* 0x0101e8000c101106 */
[----:B-----5:R0:W-:Y:S04]  /*1400*/  STG.E.U8 desc[UR6][R6.64+0x4], R19 ;  /* 0x0000041306007986 */ /* 0x0201e8000c101106 */
[----:B------:R0:W-:Y:S04]  /*1410*/  STG.E.U8 desc[UR6][R6.64+0x7], R21 ;  /* 0x0000071506007986 */ /* 0x0001e8000c101106 */
[----:B------:R0:W-:Y:S04]  /*1420*/  STG.E.U8 desc[UR6][R6.64+0x6], R23 ;  /* 0x0000061706007986 */ /* 0x0001e8000c101106 */
[----:B------:R0:W-:Y:S01]  /*1430*/  STG.E.U8 desc[UR6][R6.64+0x8], R25 ;  /* 0x0000081906007986 */ /* 0x0001e2000c101106 */
[----:B------:R-:W-:Y:S05]  /*1440*/  @!P1 BRA `(.L_x_210) ;  /* 0x0000000000289947 */ /* 0x000fea0003800000 */
[----:B------:R-:W-:Y:S01]  /*1450*/  BSSY.RECONVERGENT B1, `(.L_x_211) ;  /* 0x0000006000017945 */ /* 0x000fe20003800200 */
[----:B0-----:R-:W-:Y:S01]  /*1460*/  IMAD.IADD R9, R0, 0x1, -R5 ;  /* 0x0000000100097824 */ /* 0x001fe200078e0a05 */
[----:B------:R-:W-:Y:S02]  /*1470*/  CS2R R6, SRZ ;  /* 0x0000000000067805 */ /* 0x000fe4000001ff00 */
[----:B------:R-:W-:Y:S05]  /*1480*/  @P0 BRA `(.L_x_212) ;  /* 0x0000000000080947 */ /* 0x000fea0003800000 */
[----:B------:R-:W0:Y:S02]  /*1490*/  LDC.64 R6, c[0x0][0x3d0] ;  /* 0x0000f400ff067b82 */ /* 0x000e240000000a00 */
[----:B0-----:R-:W5:Y:S02]  /*14a0*/  LDG.E.64 R6, desc[UR6][R6.64] ;  /* 0x0000000606067981 */ /* 0x001f64000c1e1b00 */
.L_x_212:
[----:B------:R-:W-:Y:S05]  /*14b0*/  BSYNC.RECONVERGENT B1 ;  /* 0x0000000000017941 */ /* 0x000fea0003800200 */
.L_x_211:
[----:B-----5:R-:W-:-:S04]  /*14c0*/  IADD3 R27, P1, PT, R9, R6, RZ ;  /* 0x00000006091b7210 */ /* 0x020fc80007f3e0ff */
[----:B------:R-:W-:Y:S01]  /*14d0*/  LEA.HI.X.SX32 R0, R9, R7, 0x1, P1 ;  /* 0x0000000709007211 */ /* 0x000fe200008f0eff */
[----:B------:R-:W-:Y:S08]  /*14e0*/  BRA `(.L_x_213) ;  /* 0x0000000000407947 */ /* 0x000ff00003800000 */
.L_x_210:
[----:B------:R-:W-:Y:S01]  /*14f0*/  BSSY.RECONVERGENT B1, `(.L_x_214) ;  /* 0x0000008000017945 */ /* 0x000fe20003800200 */
[----:B0-----:R-:W-:Y:S02]  /*1500*/  IMAD.MOV.U32 R9, RZ, RZ, RZ ;  /* 0x000000ffff097224 */ /* 0x001fe400078e00ff */
[----:B------:R-:W-:Y:S01]  /*1510*/  IMAD.MOV.U32 R4, RZ, RZ, RZ ;  /* 0x000000ffff047224 */ /* 0x000fe200078e00ff */
[----:B------:R-:W-:Y:S06]  /*1520*/  @P0 BRA `(.L_x_215) ;  /* 0x0000000000100947 */ /* 0x000fec0003800000 */
[----:B------:R-:W0:Y:S02]  /*1530*/  LDC.64 R6, c[0x0][0x3d0] ;  /* 0x0000f400ff067b82 */ /* 0x000e240000000a00 */
[----:B0-----:R-:W2:Y:S02]  /*1540*/  LDG.E.64 R6, desc[UR6][R6.64] ;  /* 0x0000000606067981 */ /* 0x001ea4000c1e1b00 */
[----:B--2---:R-:W-:-:S04]  /*1550*/  IADD3 R9, P1, PT, -R6, UR10, RZ ;  /* 0x0000000a06097c10 */ /* 0x004fc8000ff3e1ff */
[----:B------:R-:W-:-:S09]  /*1560*/  IADD3.X R4, PT, PT, ~R7, UR11, RZ, P1, !PT ;  /* 0x0000000b07047c10 */ /* 0x000fd20008ffe5ff */
.L_x_215:
[----:B------:R-:W-:Y:S05]  /*1570*/  BSYNC.RECONVERGENT B1 ;  /* 0x0000000000017941 */ /* 0x000fea0003800200 */
.L_x_214:
[----:B------:R-:W0:Y:S01]  /*1580*/  LDCU.64 UR4, c[0x0][0x3c0] ;  /* 0x00007800ff0477ac */ /* 0x000e220008000a00 */
[----:B------:R-:W-:-:S04]  /*1590*/  IADD3 R0, P1, PT, R0, R9, RZ ;  /* 0x0000000900007210 */ /* 0x000fc80007f3e0ff */
[----:B------:R-:W-:Y:S01]  /*15a0*/  LOP3.LUT R0, RZ, R0, RZ, 0x33, !PT ;  /* 0x00000000ff007212 */ /* 0x000fe200078e33ff */
[----:B------:R-:W-:-:S03]  /*15b0*/  IMAD.X R4, RZ, RZ, R4, P1 ;  /* 0x000000ffff047224 */ /* 0x000fc600008e0604 */
[----:B0-----:R-:W-:Y:S02]  /*15c0*/  IADD3 R27, P1, PT, R0, UR4, RZ ;  /* 0x00000004001b7c10 */ /* 0x001fe4000ff3e0ff */
[----:B------:R-:W-:-:S04]  /*15d0*/  LOP3.LUT R0, RZ, R4, RZ, 0x33, !PT ;  /* 0x00000004ff007212 */ /* 0x000fc800078e33ff */
[----:B------:R-:W-:-:S07]  /*15e0*/  IADD3.X R0, PT, PT, R0, UR5, RZ, P1, !PT ;  /* 0x0000000500007c10 */ /* 0x000fce0008ffe4ff */
.L_x_213:
[----:B------:R-:W-:Y:S05]  /*15f0*/  BSYNC.RECONVERGENT B0 ;  /* 0x0000000000007941 */ /* 0x000fea0003800200 */
.L_x_209:
        /* <DEDUP_REMOVED lines=31> */
.L_x_219:
[----:B------:R-:W-:Y:S05]  /*17f0*/  BSYNC.RECONVERGENT B1 ;  /* 0x0000000000017941 */ /* 0x000fea0003800200 */
.L_x_218:
[----:B-----5:R-:W-:-:S04]  /*1800*/  IADD3 R23, P0, PT, R7, R4, RZ ;  /* 0x0000000407177210 */ /* 0x020fc80007f1e0ff */
[----:B------:R-:W-:Y:S01]  /*1810*/  LEA.HI.X.SX32 R0, R7, R5, 0x1, P0 ;  /* 0x0000000507007211 */ /* 0x000fe200000f0eff */
[----:B------:R-:W-:Y:S08]  /*1820*/  BRA `(.L_x_220) ;  /* 0x00000000003c7947 */ /* 0x000ff00003800000 */
.L_x_217:
[----:B------:R-:W-:Y:S01]  /*1830*/  BSSY.RECONVERGENT B1, `(.L_x_221) ;  /* 0x0000007000017945 */ /* 0x000fe20003800200 */
[----:B0-----:R-:W-:-:S03]  /*1840*/  CS2R R6, SRZ ;  /* 0x0000000000067805 */ /* 0x001fc6000001ff00 */
[----:B------:R-:W-:Y:S05]  /*1850*/  @P0 BRA `(.L_x_222) ;  /* 0x0000000000100947 */ /* 0x000fea0003800000 */
[----:B------:R-:W0:Y:S02]  /*1860*/  LDC.64 R4, c[0x0][0x3d0] ;  /* 0x0000f400ff047b82 */ /* 0x000e240000000a00 */
[----:B0-----:R-:W2:Y:S02]  /*1870*/  LDG.E.64 R4, desc[UR6][R4.64] ;  /* 0x0000000604047981 */ /* 0x001ea4000c1e1b00 */
[----:B--2---:R-:W-:-:S04]  /*1880*/  IADD3 R7, P0, PT, -R4, UR10, RZ ;  /* 0x0000000a04077c10 */ /* 0x004fc8000ff1e1ff */
[----:B------:R-:W-:-:S09]  /*1890*/  IADD3.X R6, PT, PT, ~R5, UR11, RZ, P0, !PT ;  /* 0x0000000b05067c10 */ /* 0x000fd200087fe5ff */
.L_x_222:
[----:B------:R-:W-:Y:S05]  /*18a0*/  BSYNC.RECONVERGENT B1 ;  /* 0x0000000000017941 */ /* 0x000fea0003800200 */
.L_x_221:
[----:B------:R-:W0:Y:S01]  /*18b0*/  LDCU.64 UR4, c[0x0][0x3c0] ;  /* 0x00007800ff0477ac */ /* 0x000e220008000a00 */
[----:B------:R-:W-:-:S04]  /*18c0*/  IADD3 R0, P0, PT, R8, R7, RZ ;  /* 0x0000000708007210 */ /* 0x000fc80007f1e0ff */
[----:B------:R-:W-:Y:S01]  /*18d0*/  LOP3.LUT R0, RZ, R0, RZ, 0x33, !PT ;  /* 0x00000000ff007212 */ /* 0x000fe200078e33ff */
[----:B------:R-:W-:-:S03]  /*18e0*/  IMAD.X R4, RZ, RZ, R6, P0 ;  /* 0x000000ffff047224 */ /* 0x000fc600000e0606 */
[----:B0-----:R-:W-:Y:S02]  /*18f0*/  IADD3 R23, P0, PT, R0, UR4, RZ ;  /* 0x0000000400177c10 */ /* 0x001fe4000ff1e0ff */
[----:B------:R-:W-:-:S04]  /*1900*/  LOP3.LUT R0, RZ, R4, RZ, 0x33, !PT ;  /* 0x00000004ff007212 */ /* 0x000fc800078e33ff */
[----:B------:R-:W-:-:S07]  /*1910*/  IADD3.X R0, PT, PT, R0, UR5, RZ, P0, !PT ;  /* 0x0000000500007c10 */ /* 0x000fce00087fe4ff */
.L_x_220:
[----:B------:R-:W-:Y:S05]  /*1920*/  BSYNC.RECONVERGENT B0 ;  /* 0x0000000000007941 */ /* 0x000fea0003800200 */
.L_x_216:
[----:B------:R-:W0:Y:S01]  /*1930*/  LDS.U8 R5, [R33+0xd81] ;  /* 0x000d810021057984 */ /* 0x000e220000000000 */
[----:B------:R-:W-:-:S03]  /*1940*/  IMAD.WIDE.U32 R2, R23, 0x9, R2 ;  /* 0x0000000917027825 */ /* 0x000fc600078e0002 */
[----:B------:R-:W1:Y:S01]  /*1950*/  LDS.U8 R7, [R33+0xd80] ;  /* 0x000d800021077984 */ /* 0x000e620000000000 */
[----:B------:R-:W-:-:S03]  /*1960*/  IMAD R23, R0, 0x9, RZ ;  /* 0x0000000900177824 */ /* 0x000fc600078e02ff */
[----:B------:R-:W2:Y:S01]  /*1970*/  LDS.U8 R9, [R33+0xd83] ;  /* 0x000d830021097984 */ /* 0x000ea20000000000 */
[----:B------:R-:W-:-:S03]  /*1980*/  IMAD.IADD R3, R3, 0x1, R23 ;  /* 0x0000000103037824 */ /* 0x000fc600078e0217 */
[----:B------:R-:W3:Y:S04]  /*1990*/  LDS.U8 R11, [R33+0xd82] ;  /* 0x000d8200210b7984 */ /* 0x000ee80000000000 */
[----:B------:R-:W4:Y:S04]  /*19a0*/  LDS.U8 R13, [R33+0xd85] ;  /* 0x000d8500210d7984 */ /* 0x000f280000000000 */
[----:B------:R-:W5:Y:S04]  /*19b0*/  LDS.U8 R15, [R33+0xd84] ;  /* 0x000d8400210f7984 */ /* 0x000f680000000000 */
[----:B------:R-:W5:Y:S04]  /*19c0*/  LDS.U8 R17, [R33+0xd87] ;  /* 0x000d870021117984 */ /* 0x000f680000000000 */
[----:B------:R-:W5:Y:S04]  /*19d0*/  LDS.U8 R19, [R33+0xd86] ;  /* 0x000d860021137984 */ /* 0x000f680000000000 */
[----:B------:R-:W5:Y:S04]  /*19e0*/  LDS.U8 R21, [R33+0xd88] ;  /* 0x000d880021157984 */ /* 0x000f680000000000 */
[----:B0-----:R-:W-:Y:S04]  /*19f0*/  STG.E.U8 desc[UR6][R2.64+0x1], R5 ;  /* 0x0000010502007986 */ /* 0x001fe8000c101106 */
[----:B-1----:R-:W-:Y:S04]  /*1a00*/  STG.E.U8 desc[UR6][R2.64], R7 ;  /* 0x0000000702007986 */ /* 0x002fe8000c101106 */
[----:B--2---:R-:W-:Y:S04]  /*1a10*/  STG.E.U8 desc[UR6][R2.64+0x3], R9 ;  /* 0x0000030902007986 */ /* 0x004fe8000c101106 */
[----:B---3--:R-:W-:Y:S04]  /*1a20*/  STG.E.U8 desc[UR6][R2.64+0x2], R11 ;  /* 0x0000020b02007986 */ /* 0x008fe8000c101106 */
[----:B----4-:R-:W-:Y:S04]  /*1a30*/  STG.E.U8 desc[UR6][R2.64+0x5], R13 ;  /* 0x0000050d02007986 */ /* 0x010fe8000c101106 */
[----:B-----5:R-:W-:Y:S04]  /*1a40*/  STG.E.U8 desc[UR6][R2.64+0x4], R15 ;  /* 0x0000040f02007986 */ /* 0x020fe8000c101106 */
[----:B------:R-:W-:Y:S04]  /*1a50*/  STG.E.U8 desc[UR6][R2.64+0x7], R17 ;  /* 0x0000071102007986 */ /* 0x000fe8000c101106 */
[----:B------:R-:W-:Y:S04]  /*1a60*/  STG.E.U8 desc[UR6][R2.64+0x6], R19 ;  /* 0x0000061302007986 */ /* 0x000fe8000c101106 */
[----:B------:R-:W-:Y:S01]  /*1a70*/  STG.E.U8 desc[UR6][R2.64+0x8], R21 ;  /* 0x0000081502007986 */ /* 0x000fe2000c101106 */
[----:B------:R-:W-:Y:S05]  /*1a80*/  EXIT ;  /* 0x000000000000794d */ /* 0x000fea0003800000 */
.L_x_196:
[----:B------:R-:W0:Y:S01]  /*1a90*/  S2R R4, SR_TID.X ;  /* 0x0000000000047919 */ /* 0x000e220000002100 */
[----:B------:R-:W1:Y:S01]  /*1aa0*/  LDCU.U8 UR8, c[0x0][0x3b8] ;  /* 0x00007700ff0877ac */ /* 0x000e620008000000 */
[----:B------:R-:W2:Y:S01]  /*1ab0*/  LDC.64 R2, c[0x0][0x380] ;  /* 0x0000e000ff027b82 */ /* 0x000ea20000000a00 */
[----:B------:R-:W3:Y:S01]  /*1ac0*/  LDCU.64 UR4, c[0x0][0x3c8] ;  /* 0x00007900ff0477ac */ /* 0x000ee20008000a00 */
[----:B-1----:R-:W-:-:S04]  /*1ad0*/  UISETP.NE.AND UP0, UPT, UR8, URZ, UPT ;  /* 0x000000ff0800728c */ /* 0x002fc8000bf05270 */
[----:B---3--:R-:W-:Y:S02]  /*1ae0*/  USEL UR4, UR4, URZ, !UP0 ;  /* 0x000000ff04047287 */ /* 0x008fe4000c000000 */
[----:B------:R-:W-:Y:S01]  /*1af0*/  USEL UR5, UR5, URZ, !UP0 ;  /* 0x000000ff05057287 */ /* 0x000fe2000c000000 */
[----:B0-----:R-:W-:Y:S01]  /*1b00*/  IMAD.SHL.U32 R5, R4, 0x4, RZ ;  /* 0x0000000404057824 */ /* 0x001fe200078e00ff */
[----:B------:R-:W-:-:S04]  /*1b10*/  SHF.R.S32.HI R4, RZ, 0x1f, R0 ;  /* 0x0000001fff047819 */ /* 0x000fc80000011400 */
[----:B------:R-:W-:-:S04]  /*1b20*/  IADD3 R5, P0, P1, R5, UR4, R0 ;  /* 0x0000000405057c10 */ /* 0x000fc8000f91e000 */
[----:B------:R-:W-:Y:S01]  /*1b30*/  IADD3.X R4, PT, PT, RZ, UR5, R4, P0, P1 ;  /* 0x00000005ff047c10 */ /* 0x000fe200087e2404 */
        /* <DEDUP_REMOVED lines=32> */
[----:B------:R-:W0:Y:S01]  /*1d40*/  S2R R37, SR_LANEID ;  /* 0x0000000000257919 */ /* 0x000e220000000000 */
[----:B--2---:R-:W-:-:S02]  /*1d50*/  IMAD R6, R7, 0x100, R6 ;  /* 0x0000010007067824 */ /* 0x004fc400078e0206 */
[----:B---3--:R-:W-:Y:S02]  /*1d60*/  IMAD R33, R18, 0x100, R33 ;  /* 0x0000010012217824 */ /* 0x008fe400078e0221 */
[----:B------:R-:W2:Y:S01]  /*1d70*/  LDG.E.U8 R18, desc[UR6][R8.64+0x1b] ;  /* 0x00001b0608127981 */ /* 0x000ea2000c1e1100 */
[----:B----4-:R-:W-:-:S03]  /*1d80*/  IMAD R7, R20, 0x100, R19 ;  /* 0x0000010014077824 */ /* 0x010fc600078e0213 */
[----:B------:R-:W2:Y:S04]  /*1d90*/  LDG.E.U8 R19, desc[UR6][R8.64+0x1c] ;  /* 0x00001c0608137981 */ /* 0x000ea8000c1e1100 */
[----:B------:R-:W3:Y:S01]  /*1da0*/  LDG.E.U8 R20, desc[UR6][R8.64+0x1d] ;  /* 0x00001d0608147981 */ /* 0x000ee2000c1e1100 */
[----:B-----5:R-:W-:-:S03]  /*1db0*/  IMAD R32, R21, 0x100, R32 ;  /* 0x0000010015207824 */ /* 0x020fc600078e0220 */
[----:B------:R-:W3:Y:S01]  /*1dc0*/  LDG.E.U8 R21, desc[UR6][R8.64+0x1e] ;  /* 0x00001e0608157981 */ /* 0x000ee2000c1e1100 */
[----:B------:R-:W-:-:S03]  /*1dd0*/  IMAD R35, R23, 0x100, R22 ;  /* 0x0000010017237824 */ /* 0x000fc600078e0216 */
[----:B------:R-:W4:Y:S04]  /*1de0*/  LDG.E.U8 R22, desc[UR6][R8.64+0x1f] ;  /* 0x00001f0608167981 */ /* 0x000f28000c1e1100 */
[----:B------:R-:W4:Y:S01]  /*1df0*/  LDG.E.U8 R23, desc[UR6][R8.64+0x20] ;  /* 0x0000200608177981 */ /* 0x000f22000c1e1100 */
[----:B------:R-:W-:-:S03]  /*1e00*/  IMAD R12, R25, 0x100, R12 ;  /* 0x00000100190c7824 */ /* 0x000fc600078e020c */
[----:B------:R1:W5:Y:S01]  /*1e10*/  LDG.E.U8 R25, desc[UR6][R8.64+0x22] ;  /* 0x0000220608197981 */ /* 0x000362000c1e1100 */
[----:B------:R-:W-:Y:S01]  /*1e20*/  ISETP.NE.AND P0, PT, R2, RZ, PT ;  /* 0x000000ff0200720c */ /* 0x000fe20003f05270 */
[----:B------:R-:W-:Y:S01]  /*1e30*/  IMAD.U32 R12, R35, 0x10000, R12 ;  /* 0x00010000230c7824 */ /* 0x000fe200078e000c */
[----:B------:R-:W-:Y:S01]  /*1e40*/  ISETP.NE.AND P1, PT, R3, RZ, PT ;  /* 0x000000ff0300720c */ /* 0x000fe20003f25270 */
[----:B------:R-:W-:-:S03]  /*1e50*/  IMAD.U32 R6, R33, 0x10000, R6 ;  /* 0x0001000021067824 */ /* 0x000fc600078e0006 */
[----:B------:R-:W-:Y:S01]  /*1e60*/  SEL R34, RZ, 0x1, !P1 ;  /* 0x00000001ff227807 */ /* 0x000fe20004800000 */
[----:B------:R-:W-:Y:S01]  /*1e70*/  IMAD R35, R26, 0x100, R13 ;  /* 0x000001001a237824 */ /* 0x000fe200078e020d */
[----:B------:R-:W-:Y:S02]  /*1e80*/  SEL R13, RZ, 0x1, !P0 ;  /* 0x00000001ff0d7807 */ /* 0x000fe40004000000 */
[----:B------:R-:W-:Y:S01]  /*1e90*/  ISETP.NE.AND P2, PT, R4, RZ, PT ;  /* 0x000000ff0400720c */ /* 0x000fe20003f45270 */
[----:B------:R-:W-:Y:S01]  /*1ea0*/  IMAD.U32 R7, R32, 0x10000, R7 ;  /* 0x0001000020077824 */ /* 0x000fe200078e0007 */
[----:B------:R-:W-:Y:S01]  /*1eb0*/  ISETP.NE.AND P0, PT, R5, RZ, PT ;  /* 0x000000ff0500720c */ /* 0x000fe20003f05270 */
[----:B------:R-:W-:Y:S01]  /*1ec0*/  IMAD.IADD R32, R13, 0x1, R34 ;  /* 0x000000010d207824 */ /* 0x000fe200078e0222 */
[----:B------:R-:W-:Y:S01]  /*1ed0*/  SEL R33, RZ, 0x1, !P2 ;  /* 0x00000001ff217807 */ /* 0x000fe20005000000 */
[----:B------:R-:W-:-:S04]  /*1ee0*/  IMAD R36, R14, 0x100, R15 ;  /* 0x000001000e247824 */ /* 0x000fc800078e020f */
[----:B------:R-:W-:-:S04]  /*1ef0*/  IMAD.IADD R14, R33, 0x1, R32 ;  /* 0x00000001210e7824 */ /* 0x000fc800078e0220 */
[----:B------:R-:W-:Y:S02]  /*1f00*/  VIADD R26, R14, 0x1 ;  /* 0x000000010e1a7836 */ /* 0x000fe40000000000 */
[----:B------:R-:W-:-:S05]  /*1f10*/  @!P0 IMAD.MOV R26, RZ, RZ, R14 ;  /* 0x000000ffff1a8224 */ /* 0x000fca00078e020e */
[----:B-1----:R-:W1:Y:S01]  /*1f20*/  SHFL.UP P0, R9, R26, 0x1, RZ ;  /* 0x042000001a097989 */ /* 0x002e6200000000ff */
[----:B------:R-:W-:Y:S02]  /*1f30*/  IMAD.U32 R15, R36, 0x10000, R35 ;  /* 0x00010000240f7824 */ /* 0x000fe400078e0023 */
[----:B-1----:R-:W-:-:S05]  /*1f40*/  @P0 IMAD.IADD R9, R9, 0x1, R26 ;  /* 0x0000000109090824 */ /* 0x002fca00078e021a */
[----:B------:R-:W1:Y:S01]  /*1f50*/  SHFL.UP P0, R36, R9, 0x2, RZ ;  /* 0x0440000009247989 */ /* 0x000e6200000000ff */
[----:B------:R-:W-:Y:S02]  /*1f60*/  IMAD R30, R31, 0x100, R30 ;  /* 0x000001001f1e7824 */ /* 0x000fe400078e021e */
[----:B-1----:R-:W-:-:S05]  /*1f70*/  @P0 IMAD.IADD R36, R9, 0x1, R36 ;  /* 0x0000000109240824 */ /* 0x002fca00078e0224 */
[----:B------:R-:W1:Y:S02]  /*1f80*/  SHFL.UP P0, R31, R36, 0x4, RZ ;  /* 0x04800000241f7989 */ /* 0x000e6400000000ff */
[----:B-1----:R-:W-:-:S05]  /*1f90*/  @P0 IMAD.IADD R31, R36, 0x1, R31 ;  /* 0x00000001241f0824 */ /* 0x002fca00078e021f */
[----:B------:R-:W1:Y:S01]  /*1fa0*/  SHFL.UP P0, R8, R31, 0x8, RZ ;  /* 0x050000001f087989 */ /* 0x000e6200000000ff */
[----:B------:R-:W0:Y:S01]  /*1fb0*/  S2UR UR5, SR_CgaCtaId ;  /* 0x00000000000579c3 */ /* 0x000e220000008800 */
[----:B------:R-:W-:Y:S02]  /*1fc0*/  IMAD R35, R29, 0x100, R16 ;  /* 0x000001001d237824 */ /* 0x000fe400078e0210 */
[----:B-1----:R-:W-:Y:S02]  /*1fd0*/  @P0 IMAD.IADD R8, R31, 0x1, R8 ;  /* 0x000000011f080824 */ /* 0x002fe400078e0208 */
[----:B------:R-:W1:Y:S03]  /*1fe0*/  S2R R31, SR_TID.X ;  /* 0x00000000001f7919 */ /* 0x000e660000002100 */
[----:B------:R-:W1:Y:S01]  /*1ff0*/  SHFL.UP P0, R29, R8, 0x10, RZ ;  /* 0x06000000081d7989 */ /* 0x000e6200000000ff */
[----:B0-----:R-:W-:Y:S01]  /*2000*/  ISETP.NE.AND P1, PT, R37, 0x1f, PT ;  /* 0x0000001f2500780c */ /* 0x001fe20003f25270 */
[----:B------:R-:W-:-:S02]  /*2010*/  UMOV UR4, 0x400 ;  /* 0x0000040000047882 */ /* 0x000fc40000000000 */
[----:B------:R-:W-:Y:S01]  /*2020*/  ULEA UR4, UR5, UR4, 0x18 ;  /* 0x0000000405047291 */ /* 0x000fe2000f8ec0ff */
[----:B-1----:R-:W-:Y:S01]  /*2030*/  @P0 IMAD.IADD R29, R8, 0x1, R29 ;  /* 0x00000001081d0824 */ /* 0x002fe200078e021d */
[----:B------:R-:W-:-:S08]  /*2040*/  SHF.R.U32.HI R9, RZ, 0x5, R31 ;  /* 0x00000005ff097819 */ /* 0x000fd0000001161f */
[----:B------:R-:W-:Y:S01]  /*2050*/  @!P1 LEA R36, R9, UR4, 0x2 ;  /* 0x0000000409249c11 */ /* 0x000fe2000f8e10ff */
[----:B------:R-:W-:Y:S01]  /*2060*/  BAR.SYNC.DEFER_BLOCKING 0x0 ;  /* 0x0000000000007b1d */ /* 0x000fe20000010000 */
[----:B------:R-:W-:-:S05]  /*2070*/  IMAD.U32 R16, R35, 0x10000, R30 ;  /* 0x0001000023107824 */ /* 0x000fca00078e001e */
[----:B------:R-:W-:Y:S01]  /*2080*/  @!P1 STS [R36], R29 ;  /* 0x0000001d24009388 */ /* 0x000fe20000000800 */
[----:B------:R-:W-:Y:S01]  /*2090*/  IMAD R30, R11, 0x100, R10 ;  /* 0x000001000b1e7824 */ /* 0x000fe200078e020a */
[C---:B------:R-:W-:Y:S01]  /*20a0*/  ISETP.NE.AND P0, PT, R9.reuse, 0x2, PT ;  /* 0x000000020900780c */ /* 0x040fe20003f05270 */
[----:B------:R-:W-:Y:S01]  /*20b0*/  BAR.SYNC.DEFER_BLOCKING 0x0 ;  /* 0x0000000000007b1d */ /* 0x000fe20000010000 */
[----:B------:R-:W-:-:S05]  /*20c0*/  ISETP.NE.AND P2, PT, R9, 0x3, PT ;  /* 0x000000030900780c */ /* 0x000fca0003f45270 */
[----:B------:R-:W0:Y:S01]  /*20d0*/  LDS.128 R8, [UR4] ;  /* 0x00000004ff087984 */ /* 0x000e220008000c00 */
[----:B------:R-:W-:Y:S01]  /*20e0*/  IMAD.IADD R26, R29, 0x1, -R26 ;  /* 0x000000011d1a7824 */ /* 0x000fe200078e0a1a */
[----:B------:R-:W-:Y:S01]  /*20f0*/  ISETP.NE.AND P1, PT, R37, RZ, PT ;  /* 0x000000ff2500720c */ /* 0x000fe20003f25270 */
[----:B------:R-:W-:Y:S02]  /*2100*/  IMAD R27, R28, 0x100, R27 ;  /* 0x000001001c1b7824 */ /* 0x000fe400078e021b */
[----:B--2---:R-:W-:Y:S02]  /*2110*/  IMAD R18, R19, 0x100, R18 ;  /* 0x0000010013127824 */ /* 0x004fe400078e0212 */
[----:B0-----:R-:W-:Y:S02]  /*2120*/  IMAD.IADD R9, R8, 0x1, R9 ;  /* 0x0000000108097824 */ /* 0x001fe400078e0209 */
[----:B---3--:R-:W-:Y:S02]  /*2130*/  IMAD R21, R21, 0x100, R20 ;  /* 0x0000010015157824 */ /* 0x008fe400078e0214 */
[----:B------:R-:W-:Y:S01]  /*2140*/  IMAD.IADD R20, R10, 0x1, R9 ;  /* 0x000000010a147824 */ /* 0x000fe200078e0209 */
[----:B------:R-:W-:-:S02]  /*2150*/  SEL R19, R9, R8, !P0 ;  /* 0x0000000809137207 */ /* 0x000fc40004000000 */
[----:B------:R-:W-:Y:S02]  /*2160*/  ISETP.GT.U32.AND P0, PT, R31, 0x1f, PT ;  /* 0x0000001f1f00780c */ /* 0x000fe40003f04070 */
[----:B------:R-:W-:Y:S01]  /*2170*/  SEL R19, R20, R19, !P2 ;  /* 0x0000001314137207 */ /* 0x000fe20005000000 */
[----:B----4-:R-:W-:Y:S01]  /*2180*/  IMAD R8, R23, 0x100, R22 ;  /* 0x0000010017087824 */ /* 0x010fe200078e0216 */
[----:B------:R-:W-:Y:S02]  /*2190*/  SEL R22, R26, RZ, P1 ;  /* 0x000000ff1a167207 */ /* 0x000fe40000800000 */
[----:B------:R-:W-:Y:S01]  /*21a0*/  ISETP.GE.U32.AND P1, PT, R31, 0x20, PT ;  /* 0x000000201f00780c */ /* 0x000fe20003f26070 */
[----:B-----5:R-:W-:Y:S02]  /*21b0*/  IMAD R25, R25, 0x100, R24 ;  /* 0x0000010019197824 */ /* 0x020fe400078e0218 */
[----:B------:R-:W-:Y:S02]  /*21c0*/  IMAD.IADD R23, R19, 0x1, R22 ;  /* 0x0000000113177824 */ /* 0x000fe400078e0216 */
[----:B------:R-:W-:-:S02]  /*21d0*/  IMAD.U32 R10, R27, 0x10000, R30 ;  /* 0x000100001b0a7824 */ /* 0x000fc400078e001e */
[----:B------:R-:W-:Y:S01]  /*21e0*/  IMAD.U32 R9, R21, 0x10000, R18 ;  /* 0x0001000015097824 */ /* 0x000fe200078e0012 */
[----:B------:R-:W-:Y:S01]  /*21f0*/  SEL R35, R26, R23, !P1 ;  /* 0x000000171a237207 */ /* 0x000fe20004800000 */
[----:B------:R-:W-:Y:S02]  /*2200*/  IMAD.U32 R8, R25, 0x10000, R8 ;  /* 0x0001000019087824 */ /* 0x000fe400078e0008 */
[----:B------:R-:W-:Y:S01]  /*2210*/  IMAD.IADD R19, R11, 0x1, R20 ;  /* 0x000000010b137824 */ /* 0x000fe200078e0214 */
[----:B------:R-:W-:Y:S06]  /*2220*/  @P0 BRA `(.L_x_223) ;  /* 0x0000000800500947 */ /* 0x000fec0003800000 */
[----:B------:R-:W0:Y:S01]  /*2230*/  LDC.64 R20, c[0x0][0x3a0] ;  /* 0x0000e800ff147b82 */ /* 0x000e220000000a00 */
[----:B------:R-:W-:Y:S02]  /*2240*/  ISETP.NE.AND P0, PT, R31, RZ, PT ;  /* 0x000000ff1f00720c */ /* 0x000fe40003f05270 */
[----:B------:R-:W-:-:S05]  /*2250*/  LOP3.LUT R22, RZ, R31, RZ, 0x33, !PT ;  /* 0x0000001fff167212 */ /* 0x000fca00078e33ff */
[----:B------:R-:W1:Y:S06]  /*2260*/  LDC R11, c[0x0][0x370] ;  /* 0x0000dc00ff0b7b82 */ /* 0x000e6c0000000800 */
[----:B------:R-:W-:Y:S01]  /*2270*/  @!P0 IMAD.MOV.U32 R18, RZ, RZ, 0x64 ;  /* 0x00000064ff128424 */ /* 0x000fe200078e00ff */
[----:B------:R2:W-:Y:S01]  /*2280*/  @!P0 STS [UR4+0x2c], R19 ;  /* 0x00002c13ff008988 */ /* 0x0005e20008000804 */
[----:B0-----:R-:W-:-:S05]  /*2290*/  IMAD.WIDE R36, R17, 0x8, R20 ;  /* 0x0000000811247825 */ /* 0x001fca00078e0214 */
[----:B------:R2:W-:Y:S01]  /*22a0*/  @!P0 ST.E.64.STRONG.GPU desc[UR6][R36.64+0x100], R18 ;  /* 0x0001001224008985 */ /* 0x0005e2000c10fb06 */
[----:B-1----:R-:W-:Y:S01]  /*22b0*/  ISETP.GT.U32.AND P0, PT, R11, 0x1f3, PT ;  /* 0x000001f30b00780c */ /* 0x002fe20003f04070 */
[----:B------:R-:W-:-:S12]  /*22c0*/  IMAD.IADD R11, R17, 0x1, R22 ;  /* 0x00000001110b7824 */ /* 0x000fd800078e0216 */
[----:B--2---:R-:W-:Y:S05]  /*22d0*/  @P0 BRA `(.L_x_224) ;  /* 0x0000000000080947 */ /* 0x004fea0003800000 */
[----:B------:R0:W-:Y:S06]  /*22e0*/  MEMBAR.SC.CTA ;  /* 0x0000000000007992 */ /* 0x0001ec0000000000 */
[----:B0-----:R-:W-:Y:S05]  /*22f0*/  BRA `(.L_x_225) ;  /* 0x0000000000087947 */ /* 0x001fea0003800000 */
.L_x_224:
[----:B------:R-:W-:Y:S05]  /*2300*/  NANOSLEEP 0x1c2 ;  /* 0x000001c20000795d */ /* 0x000fea0003800000 */
[----:B------:R-:W-:Y:S01]  /*2310*/  NOP ;  /* 0x0000000000007918 */ /* 0x000fe20000000000 */
.L_x_225:
[----:B------:R-:W-:-:S05]  /*2320*/  IMAD.WIDE R20, R11, 0x8, R20 ;  /* 0x000000080b147825 */ /* 0x000fca00078e0214 */
[----:B------:R-:W2:Y:S01]  /*2330*/  LD.E.64.STRONG.GPU R22, desc[UR6][R20.64+0x100] ;  /* 0x0001000614167980 */ /* 0x000ea2000c10fb00 */
[----:B------:R-:W-:Y:S01]  /*2340*/  UMOV UR5, 0xffffffff ;  /* 0xffffffff00057882 */ /* 0x000fe20000000000 */
[----:B--2---:R-:W-:Y:S02]  /*2350*/  ISETP.NE.AND P6, PT, R22, 0x63, PT ;  /* 0x000000631600780c */ /* 0x004fe40003fc5270 */
[----:B------:R-:W-:Y:S11]  /*2360*/  BRA.DIV UR5, `(.L_x_226) ;  /* 0x00000062051c7947 */ /* 0x000ff6000b800000 */
[----:B------:R-:W-:-:S13]  /*2370*/  VOTE.ANY P6, !P6 ;  /* 0x0000000000ff7806 */ /* 0x000fda00070c0100 */
.L_x_362:
[----:B------:R-:W-:Y:S05]  /*2380*/  @!P6 BRA `(.L_x_227) ;  /* 0x000000000030e947 */ /* 0x000fea0003800000 */
.L_x_231:
[----:B------:R-:W-:Y:S05]  /*2390*/  YIELD ;  /* 0x0000000000007946 */ /* 0x000fea0003800000 */
[----:B------:R-:W-:Y:S05]  /*23a0*/  @P0 BRA `(.L_x_228) ;  /* 0x0000000000080947 */ /* 0x000fea0003800000 */
[----:B------:R0:W-:Y:S06]  /*23b0*/  MEMBAR.SC.CTA ;  /* 0x0000000000007992 */ /* 0x0001ec0000000000 */
[----:B0-----:R-:W-:Y:S05]  /*23c0*/  BRA `(.L_x_229) ;  /* 0x0000000000087947 */ /* 0x001fea0003800000 */
.L_x_228:
[----:B------:R-:W-:Y:S05]  /*23d0*/  NANOSLEEP 0x15e ;  /* 0x0000015e0000795d */ /* 0x000fea0003800000 */
[----:B------:R-:W-:Y:S01]  /*23e0*/  NOP ;  /* 0x0000000000007918 */ /* 0x000fe20000000000 */
.L_x_229:
[----:B------:R-:W2:Y:S01]  /*23f0*/  LD.E.64.STRONG.GPU R22, desc[UR6][R20.64+0x100] ;  /* 0x0001000614167980 */ /* 0x000ea2000c10fb00 */
[----:B------:R-:W-:Y:S01]  /*2400*/  UMOV UR5, 0xffffffff ;  /* 0xffffffff00057882 */ /* 0x000fe20000000000 */
[----:B--2---:R-:W-:Y:S02]  /*2410*/  ISETP.NE.AND P6, PT, R22, 0x63, PT ;  /* 0x000000631600780c */ /* 0x004fe40003fc5270 */
[----:B------:R-:W-:Y:S11]  /*2420*/  BRA.DIV UR5, `(.L_x_230) ;  /* 0x00000062050c7947 */ /* 0x000ff6000b800000 */
[----:B------:R-:W-:-:S13]  /*2430*/  VOTE.ANY P6, !P6 ;  /* 0x0000000000ff7806 */ /* 0x000fda00070c0100 */
.L_x_365:
[----:B------:R-:W-:Y:S05]  /*2440*/  @P6 BRA `(.L_x_231) ;  /* 0xfffffffc00d06947 */ /* 0x000fea000383ffff */
.L_x_227:
[----:B------:R-:W-:Y:S01]  /*2450*/  UMOV UR5, 0xffffffff ;  /* 0xffffffff00057882 */ /* 0x000fe20000000000 */
[----:B------:R-:W-:Y:S02]  /*2460*/  ISETP.NE.AND P5, PT, R22, 0x65, PT ;  /* 0x000000651600780c */ /* 0x000fe40003fa5270 */
[----:B------:R-:W-:Y:S11]  /*2470*/  BRA.DIV UR5, `(.L_x_232) ;  /* 0x0000006205187947 */ /* 0x000ff6000b800000 */
[----:B------:R-:W0:Y:S01]  /*2480*/  S2R R17, SR_GEMASK ;  /* 0x0000000000117919 */ /* 0x000e220000003c00 */
[----:B------:R-:W-:Y:S01]  /*2490*/  VOTE.ANY R25, PT, !P5 ;  /* 0x0000000000197806 */ /* 0x000fe200068e0100 */
[----:B------:R-:W1:Y:S03]  /*24a0*/  S2R R21, SR_LANEID ;  /* 0x0000000000157919 */ /* 0x000e660000000000 */
[----:B0-----:R-:W-:-:S05]  /*24b0*/  LOP3.LUT R25, R25, 0x80000000, R17, 0xec, !PT ;  /* 0x8000000019197812 */ /* 0x001fca00078eec11 */
[----:B------:R-:W-:-:S05]  /*24c0*/  VIADD R18, R25, 0xffffffff ;  /* 0xffffffff19127836 */ /* 0x000fca0000000000 */
[----:B------:R-:W-:-:S04]  /*24d0*/  LOP3.LUT R18, R25, R18, RZ, 0xc, !PT ;  /* 0x0000001219127212 */ /* 0x000fc800078e0cff */
[----:B------:R1:W0:Y:S02]  /*24e0*/  POPC R20, R18 ;  /* 0x0000001200147309 */ /* 0x0002240000000000 */
[C---:B-1----:R-:W-:Y:S01]  /*24f0*/  VIADD R18, R21.reuse, 0x4 ;  /* 0x0000000415127836 */ /* 0x042fe20000000000 */
[----:B0-----:R-:W0:Y:S01]  /*2500*/  SHFL.DOWN PT, R31, R23, 0x1, R20 ;  /* 0x08200000171f7989 */ /* 0x001e2200000e0014 */
[----:B------:R-:W-:-:S04]  /*2510*/  ISETP.GE.AND P1, PT, R21, R20, PT ;  /* 0x000000141500720c */ /* 0x000fc80003f26270 */
[----:B0-----:R-:W-:-:S05]  /*2520*/  SEL R24, R31, RZ, !P1 ;  /* 0x000000ff1f187207 */ /* 0x001fca0004800000 */
[----:B------:R-:W-:Y:S02]  /*2530*/  IMAD.IADD R17, R24, 0x1, R23 ;  /* 0x0000000118117824 */ /* 0x000fe400078e0217 */
[----:B------:R-:W-:-:S03]  /*2540*/  VIADD R24, R21, 0x2 ;  /* 0x0000000215187836 */ /* 0x000fc60000000000 */
[----:B------:R-:W0:Y:S02]  /*2550*/  SHFL.DOWN PT, R31, R17, 0x2, R20 ;  /* 0x08400000111f7989 */ /* 0x000e2400000e0014 */
[----:B------:R-:W-:-:S04]  /*2560*/  ISETP.GT.AND P1, PT, R24, R20, PT ;  /* 0x000000141800720c */ /* 0x000fc80003f24270 */
[----:B0-----:R-:W-:Y:S02]  /*2570*/  SEL R26, R31, RZ, !P1 ;  /* 0x000000ff1f1a7207 */ /* 0x001fe40004800000 */
[----:B------:R-:W-:-:S03]  /*2580*/  ISETP.GT.AND P1, PT, R18, R20, PT ;  /* 0x000000141200720c */ /* 0x000fc60003f24270 */
[----:B------:R-:W-:Y:S02]  /*2590*/  IMAD.IADD R29, R17, 0x1, R26 ;  /* 0x00000001111d7824 */ /* 0x000fe400078e021a */
[----:B------:R-:W-:-:S03]  /*25a0*/  VIADD R17, R21, 0x8 ;  /* 0x0000000815117836 */ /* 0x000fc60000000000 */
[----:B------:R-:W0:Y:S02]  /*25b0*/  SHFL.DOWN PT, R31, R29, 0x4, R20 ;  /* 0x088000001d1f7989 */ /* 0x000e2400000e0014 */
[----:B0-----:R-:W-:Y:S02]  /*25c0*/  SEL R26, R31, RZ, !P1 ;  /* 0x000000ff1f1a7207 */ /* 0x001fe40004800000 */
[----:B------:R-:W-:-:S03]  /*25d0*/  ISETP.GT.AND P1, PT, R17, R20, PT ;  /* 0x000000141100720c */ /* 0x000fc60003f24270 */
[----:B------:R-:W-:-:S05]  /*25e0*/  IMAD.IADD R23, R29, 0x1, R26 ;  /* 0x000000011d177824 */ /* 0x000fca00078e021a */
[----:B------:R-:W0:Y:S02]  /*25f0*/  SHFL.DOWN PT, R31, R23, 0x8, R20 ;  /* 0x09000000171f7989 */ /* 0x000e2400000e0014 */
[----:B0-----:R-:W-:Y:S02]  /*2600*/  SEL R26, R31, RZ, !P1 ;  /* 0x000000ff1f1a7207 */ /* 0x001fe40004800000 */
[----:B------:R-:W-:-:S03]  /*2610*/  ISETP.NE.AND P1, PT, R22, 0x65, PT ;  /* 0x000000651600780c */ /* 0x000fc60003f25270 */
[----:B------:R-:W-:Y:S02]  /*2620*/  IMAD.IADD R27, R23, 0x1, R26 ;  /* 0x00000001171b7824 */ /* 0x000fe400078e021a */
[----:B------:R-:W-:-:S03]  /*2630*/  VIADD R26, R21, 0x10 ;  /* 0x00000010151a7836 */ /* 0x000fc60000000000 */
[----:B------:R0:W1:Y:S02]  /*2640*/  SHFL.DOWN PT, R31, R27, 0x10, R20 ;  /* 0x0a0000001b1f7989 */ /* 0x00006400000e0014 */
[----:B------:R-:W-:-:S03]  /*2650*/  ISETP.GT.AND P2, PT, R26, R20, PT ;  /* 0x000000141a00720c */ /* 0x000fc60003f44270 */
[----:B------:R-:W-:Y:S01]  /*2660*/  VOTE.ALL P5, P1 ;  /* 0x0000000000ff7806 */ /* 0x000fe200008a0000 */
[----:B0-----:R-:W0:Y:S01]  /*2670*/  LDC.64 R20, c[0x0][0x3a0] ;  /* 0x0000e800ff147b82 */ /* 0x001e220000000a00 */
[----:B-1----:R-:W-:-:S05]  /*2680*/  SEL R22, R31, RZ, !P2 ;  /* 0x000000ff1f167207 */ /* 0x002fca0005000000 */
[----:B------:R-:W-:Y:S01]  /*2690*/  IMAD.IADD R27, R27, 0x1, R22 ;  /* 0x000000011b1b7824 */ /* 0x000fe200078e0216 */
[----:B0-----:R-:W-:-:S05]  /*26a0*/  IADD3 R28, P1, PT, R20, 0x100, RZ ;  /* 0x00000100141c7810 */ /* 0x001fca0007f3e0ff */
[----:B------:R-:W-:-:S08]  /*26b0*/  IMAD.X R29, RZ, RZ, R21, P1 ;  /* 0x000000ffff1d7224 */ /* 0x000fd000008e0615 */
.L_x_374:
[----:B------:R-:W-:Y:S05]  /*26c0*/  @!P5 BRA `(.L_x_233) ;  /* 0x0000000000e0d947 */ /* 0x000fea0003800000 */
.L_x_241:
[----:B------:R-:W-:Y:S02]  /*26d0*/  IMAD.MOV.U32 R20, RZ, RZ, R28 ;  /* 0x000000ffff147224 */ /* 0x000fe400078e001c */
[----:B------:R-:W-:Y:S02]  /*26e0*/  IMAD.MOV.U32 R21, RZ, RZ, R29 ;  /* 0x000000ffff157224 */ /* 0x000fe400078e001d */
[----:B------:R-:W-:-:S05]  /*26f0*/  IMAD.WIDE R20, R11, 0x8, R20 ;  /* 0x000000080b147825 */ /* 0x000fca00078e0214 */
[----:B------:R-:W2:Y:S01]  /*2700*/  LD.E.64.STRONG.GPU R22, desc[UR6][R20.64+-0x100] ;  /* 0xffff000614167980 */ /* 0x000ea2000c10fb00 */
[----:B------:R-:W-:Y:S05]  /*2710*/  YIELD ;  /* 0x0000000000007946 */ /* 0x000fea0003800000 */
[----:B------:R-:W-:Y:S01]  /*2720*/  UMOV UR5, 0xffffffff ;  /* 0xffffffff00057882 */ /* 0x000fe20000000000 */
[----:B--2---:R-:W-:Y:S02]  /*2730*/  ISETP.NE.AND P6, PT, R22, 0x63, PT ;  /* 0x000000631600780c */ /* 0x004fe40003fc5270 */
[----:B------:R-:W-:Y:S11]  /*2740*/  BRA.DIV UR5, `(.L_x_234) ;  /* 0x0000006205707947 */ /* 0x000ff6000b800000 */
[----:B------:R-:W-:-:S13]  /*2750*/  VOTE.ANY P6, !P6 ;  /* 0x0000000000ff7806 */ /* 0x000fda00070c0100 */
.L_x_377:
[----:B------:R-:W-:Y:S05]  /*2760*/  @!P6 BRA `(.L_x_235) ;  /* 0x000000000030e947 */ /* 0x000fea0003800000 */
.L_x_239:
[----:B------:R-:W-:Y:S05]  /*2770*/  YIELD ;  /* 0x0000000000007946 */ /* 0x000fea0003800000 */
[----:B------:R-:W-:Y:S05]  /*2780*/  @P0 BRA `(.L_x_236) ;  /* 0x0000000000080947 */ /* 0x000fea0003800000 */
[----:B------:R0:W-:Y:S06]  /*2790*/  MEMBAR.SC.CTA ;  /* 0x0000000000007992 */ /* 0x0001ec0000000000 */
[----:B0-----:R-:W-:Y:S05]  /*27a0*/  BRA `(.L_x_237) ;  /* 0x0000000000087947 */ /* 0x001fea0003800000 */
.L_x_236:
[----:B------:R-:W-:Y:S05]  /*27b0*/  NANOSLEEP 0x15e ;  /* 0x0000015e0000795d */ /* 0x000fea0003800000 */
[----:B------:R-:W-:Y:S01]  /*27c0*/  NOP ;  /* 0x0000000000007918 */ /* 0x000fe20000000000 */
.L_x_237:
[----:B------:R-:W2:Y:S01]  /*27d0*/  LD.E.64.STRONG.GPU R22, desc[UR6][R20.64+-0x100] ;  /* 0xffff000614167980 */ /* 0x000ea2000c10fb00 */
[----:B------:R-:W-:Y:S01]  /*27e0*/  UMOV UR5, 0xffffffff ;  /* 0xffffffff00057882 */ /* 0x000fe20000000000 */
[----:B--2---:R-:W-:Y:S02]  /*27f0*/  ISETP.NE.AND P6, PT, R22, 0x63, PT ;  /* 0x000000631600780c */ /* 0x004fe40003fc5270 */
[----:B------:R-:W-:Y:S11]  /*2800*/  BRA.DIV UR5, `(.L_x_238) ;  /* 0x0000006205607947 */ /* 0x000ff6000b800000 */
[----:B------:R-:W-:-:S13]  /*2810*/  VOTE.ANY P6, !P6 ;  /* 0x0000000000ff7806 */ /* 0x000fda00070c0100 */
.L_x_380:
[----:B------:R-:W-:Y:S05]  /*2820*/  @P6 BRA `(.L_x_239) ;  /* 0xfffffffc00d06947 */ /* 0x000fea000383ffff */
.L_x_235:
[----:B------:R-:W-:Y:S01]  /*2830*/  UMOV UR5, 0xffffffff ;  /* 0xffffffff00057882 */ /* 0x000fe20000000000 */
[----:B------:R-:W-:Y:S02]  /*2840*/  ISETP.NE.AND P5, PT, R22, 0x65, PT ;  /* 0x000000651600780c */ /* 0x000fe40003fa5270 */
[----:B------:R-:W-:Y:S11]  /*2850*/  BRA.DIV UR5, `(.L_x_240) ;  /* 0x00000062056c7947 */ /* 0x000ff6000b800000 */
[----:B------:R-:W0:Y:S01]  /*2860*/  S2R R20, SR_GEMASK ;  /* 0x0000000000147919 */ /* 0x000e220000003c00 */
[----:B------:R-:W-:Y:S01]  /*2870*/  VOTE.ANY R25, PT, !P5 ;  /* 0x0000000000197806 */ /* 0x000fe200068e0100 */
[----:B------:R-:W-:Y:S01]  /*2880*/  VIADD R11, R11, 0xffffffe0 ;  /* 0xffffffe00b0b7836 */ /* 0x000fe20000000000 */
[----:B------:R-:W-:Y:S01]  /*2890*/  ISETP.NE.AND P5, PT, R22, 0x65, PT ;  /* 0x000000651600780c */ /* 0x000fe20003fa5270 */
[----:B------:R-:W1:-:S12]  /*28a0*/  S2R R21, SR_LANEID ;  /* 0x0000000000157919 */ /* 0x000e580000000000 */
[----:B------:R-:W-:Y:S02]  /*28b0*/  VOTE.ALL P5, P5 ;  /* 0x0000000000ff7806 */ /* 0x000fe400028a0000 */
[----:B0-----:R-:W-:-:S05]  /*28c0*/  LOP3.LUT R25, R25, 0x80000000, R20, 0xec, !PT ;  /* 0x8000000019197812 */ /* 0x001fca00078eec14 */
[----:B------:R-:W-:-:S05]  /*28d0*/  VIADD R20, R25, 0xffffffff ;  /* 0xffffffff19147836 */ /* 0x000fca0000000000 */
[----:B------:R-:W-:-:S06]  /*28e0*/  LOP3.LUT R20, R25, R20, RZ, 0xc, !PT ;  /* 0x0000001419147212 */ /* 0x000fcc00078e0cff */
[----:B------:R-:W0:Y:S02]  /*28f0*/  POPC R20, R20 ;  /* 0x0000001400147309 */ /* 0x000e240000000000 */
[----:B0-----:R-:W0:Y:S01]  /*2900*/  SHFL.DOWN PT, R31, R23, 0x1, R20 ;  /* 0x08200000171f7989 */ /* 0x001e2200000e0014 */
[----:B-1----:R-:W-:-:S04]  /*2910*/  ISETP.GE.AND P1, PT, R21, R20, PT ;  /* 0x000000141500720c */ /* 0x002fc80003f26270 */
[----:B0-----:R-:W-:Y:S02]  /*2920*/  SEL R30, R31, RZ, !P1 ;  /* 0x000000ff1f1e7207 */ /* 0x001fe40004800000 */
[----:B------:R-:W-:-:S03]  /*2930*/  ISETP.GT.AND P1, PT, R24, R20, PT ;  /* 0x000000141800720c */ /* 0x000fc60003f24270 */
[----:B------:R-:W-:-:S05]  /*2940*/  IMAD.IADD R23, R30, 0x1, R23 ;  /* 0x000000011e177824 */ /* 0x000fca00078e0217 */
[----:B------:R-:W0:Y:S02]  /*2950*/  SHFL.DOWN PT, R31, R23, 0x2, R20 ;  /* 0x08400000171f7989 */ /* 0x000e2400000e0014 */
        /* <DEDUP_REMOVED lines=12> */
[----:B0-----:R-:W-:-:S04]  /*2a20*/  SEL R30, R31, RZ, !P1 ;  /* 0x000000ff1f1e7207 */ /* 0x001fc80004800000 */
[----:B------:R-:W-:-:S07]  /*2a30*/  IADD3 R27, PT, PT, R23, R30, R27 ;  /* 0x0000001e171b7210 */ /* 0x000fce0007ffe01b */
.L_x_389:
[----:B------:R-:W-:Y:S05]  /*2a40*/  @P5 BRA `(.L_x_241) ;  /* 0xfffffffc00205947 */ /* 0x000fea000383ffff */
.L_x_233:
[----:B------:R-:W0:Y:S01]  /*2a50*/  S2R R21, SR_TID.X ;  /* 0x0000000000157919 */ /* 0x000e220000002100 */
[----:B------:R-:W-:Y:S01]  /*2a60*/  IMAD.MOV.U32 R23, RZ, RZ, R35 ;  /* 0x000000ffff177224 */ /* 0x000fe200078e0023 */
[----:B------:R-:W1:Y:S01]  /*2a70*/  S2R R20, SR_LANEID ;  /* 0x0000000000147919 */ /* 0x000e620000000000 */
[----:B0-----:R-:W-:Y:S02]  /*2a80*/  ISETP.NE.AND P1, PT, R21, RZ, PT ;  /* 0x000000ff1500720c */ /* 0x001fe40003f25270 */
[----:B-1----:R-:W-:-:S11]  /*2a90*/  ISETP.NE.AND P0, PT, R20, RZ, PT ;  /* 0x000000ff1400720c */ /* 0x002fd60003f05270 */
[----:B------:R-:W0:Y:S01]  /*2aa0*/  @!P1 S2R R20, SR_CgaCtaId ;  /* 0x0000000000149919 */ /* 0x000e220000008800 */
[----:B------:R-:W-:Y:S01]  /*2ab0*/  @!P1 MOV R11, 0x400 ;  /* 0x00000400000b9802 */ /* 0x000fe20000000f00 */
[--C-:B------:R-:W-:Y:S01]  /*2ac0*/  @!P1 IMAD.IADD R19, R19, 0x1, R27.reuse ;  /* 0x0000000113139824 */ /* 0x100fe200078e021b */
[----:B------:R-:W1:Y:S01]  /*2ad0*/  @!P0 S2R R22, SR_CgaCtaId ;  /* 0x0000000000168919 */ /* 0x000e620000008800 */
[----:B------:R-:W-:Y:S01]  /*2ae0*/  @!P0 MOV R17, 0x400 ;  /* 0x0000040000118802 */ /* 0x000fe20000000f00 */
[----:B------:R-:W-:Y:S02]  /*2af0*/  @!P1 IMAD.MOV.U32 R18, RZ, RZ, 0x65 ;  /* 0x00000065ff129424 */ /* 0x000fe400078e00ff */
[----:B------:R-:W-:-:S03]  /*2b00*/  @!P0 IMAD.MOV.U32 R23, RZ, RZ, R27 ;  /* 0x000000ffff178224 */ /* 0x000fc600078e001b */
[----:B------:R2:W-:Y:S01]  /*2b10*/  @!P1 ST.E.64.STRONG.GPU desc[UR6][R36.64+0x100], R18 ;  /* 0x0001001224009985 */ /* 0x0005e2000c10fb06 */
[----:B0-----:R-:W-:Y:S02]  /*2b20*/  @!P1 LEA R20, R20, R11, 0x18 ;  /* 0x0000000b14149211 */ /* 0x001fe400078ec0ff */
[----:B-1----:R-:W-:-:S03]  /*2b30*/  @!P0 LEA R22, R22, R17, 0x18 ;  /* 0x0000001116168211 */ /* 0x002fc600078ec0ff */
[----:B------:R2:W-:Y:S04]  /*2b40*/  @!P1 STS [R20+0x28], R19 ;  /* 0x0000281314009388 */ /* 0x0005e80000000800 */
[----:B------:R2:W-:Y:S04]  /*2b50*/  @!P1 STS [R20+0x24], R27 ;  /* 0x0000241b14009388 */ /* 0x0005e80000000800 */
[----:B------:R2:W-:Y:S02]  /*2b60*/  @!P0 STS [R22+0x14], R27 ;  /* 0x0000141b16008388 */ /* 0x0005e40000000800 */
.L_x_223:
[----:B------:R-:W2:Y:S01]  /*2b70*/  S2R R35, SR_TID.X ;  /* 0x0000000000237919 */ /* 0x000ea20000002100 */
[----:B------:R-:W-:Y:S05]  /*2b80*/  WARPSYNC.ALL ;  /* 0x0000000000007948 */ /* 0x000fea0003800000 */
[----:B------:R-:W-:Y:S02]  /*2b90*/  ISETP.NE.AND P1, PT, R5, RZ, PT ;  /* 0x000000ff0500720c */ /* 0x000fe40003f25270 */
[----:B------:R-:W-:Y:S02]  /*2ba0*/  ISETP.NE.AND P2, PT, R4, RZ, PT ;  /* 0x000000ff0400720c */ /* 0x000fe40003f45270 */
[----:B------:R-:W-:-:S02]  /*2bb0*/  ISETP.NE.AND P3, PT, R3, RZ, PT ;  /* 0x000000ff0300720c */ /* 0x000fc40003f65270 */
[----:B------:R-:W-:Y:S01]  /*2bc0*/  ISETP.NE.AND P4, PT, R2, RZ, PT ;  /* 0x000000ff0200720c */ /* 0x000fe20003f85270 */
[C---:B--2---:R-:W-:Y:S01]  /*2bd0*/  IMAD.SHL.U32 R19, R35.reuse, 0x4, RZ ;  /* 0x0000000423137824 */ /* 0x044fe200078e00ff */
[----:B------:R-:W0:Y:S01]  /*2be0*/  S2R R11, SR_CgaCtaId ;  /* 0x00000000000b7919 */ /* 0x000e220000008800 */
[----:B------:R-:W-:Y:S01]  /*2bf0*/  MOV R18, 0x400 ;  /* 0x0000040000127802 */ /* 0x000fe20000000f00 */
[----:B------:R-:W1:Y:S01]  /*2c00*/  LDCU.U8 UR4, c[0x0][0x3b8] ;  /* 0x00007700ff0477ac */ /* 0x000e620008000000 */
[----:B------:R-:W-:Y:S01]  /*2c10*/  ISETP.NE.AND P0, PT, R35, RZ, PT ;  /* 0x000000ff2300720c */ /* 0x000fe20003f05270 */
[----:B------:R-:W-:Y:S01]  /*2c20*/  BSSY.RECONVERGENT B0, `(.L_x_242) ;  /* 0x000007a000007945 */ /* 0x000fe20003800200 */
[--C-:B------:R-:W-:Y:S02]  /*2c30*/  SHF.R.U32.HI R26, RZ, 0x18, R7.reuse ;  /* 0x00000018ff1a7819 */ /* 0x100fe40000011607 */
[--C-:B------:R-:W-:Y:S02]  /*2c40*/  SHF.R.U32.HI R28, RZ, 0x10, R7.reuse ;  /* 0x00000010ff1c7819 */ /* 0x100fe40000011607 */
[----:B------:R-:W-:-:S02]  /*2c50*/  SHF.R.U32.HI R30, RZ, 0x8, R7 ;  /* 0x00000008ff1e7819 */ /* 0x000fc40000011607 */
[----:B------:R-:W-:Y:S02]  /*2c60*/  SHF.R.U32.HI R25, RZ, 0x8, R12 ;  /* 0x00000008ff197819 */ /* 0x000fe4000001160c */
[--C-:B------:R-:W-:Y:S02]  /*2c70*/  SHF.R.U32.HI R27, RZ, 0x18, R15.reuse ;  /* 0x00000018ff1b7819 */ /* 0x100fe4000001160f */
[----:B------:R-:W-:Y:S02]  /*2c80*/  SHF.R.U32.HI R29, RZ, 0x8, R15 ;  /* 0x00000008ff1d7819 */ /* 0x000fe4000001160f */
[----:B0-----:R-:W-:Y:S01]  /*2c90*/  LEA R18, R11, R18, 0x18 ;  /* 0x000000120b127211 */ /* 0x001fe200078ec0ff */
[----:B------:R-:W-:Y:S06]  /*2ca0*/  BAR.SYNC.DEFER_BLOCKING 0x0 ;  /* 0x0000000000007b1d */ /* 0x000fec0000010000 */
[----:B------:R-:W0:Y:S04]  /*2cb0*/  LDS R17, [R18+0x14] ;  /* 0x0000140012117984 */ /* 0x000e280000000800 */
[----:B------:R-:W-:Y:S04]  /*2cc0*/  LDS R11, [R18+0x24] ;  /* 0x00002400120b7984 */ /* 0x000fe80000000800 */
[----:B------:R-:W2:Y:S01]  /*2cd0*/  LDS R21, [R18+0x2c] ;  /* 0x00002c0012157984 */ /* 0x000ea20000000800 */
[----:B0-----:R-:W-:-:S05]  /*2ce0*/  SEL R20, R17, RZ, P0 ;  /* 0x000000ff11147207 */ /* 0x001fca0000000000 */
[----:B------:R-:W-:Y:S01]  /*2cf0*/  IMAD.IADD R20, R20, 0x1, R23 ;  /* 0x0000000114147824 */ /* 0x000fe200078e0217 */
[----:B--2---:R-:W-:-:S03]  /*2d00*/  IADD3 R17, PT, PT, -R21, 0x200, RZ ;  /* 0x0000020015117810 */ /* 0x004fc60007ffe1ff */
[----:B------:R-:W-:Y:S01]  /*2d10*/  IMAD.IADD R22, R20, 0x1, -R11 ;  /* 0x0000000114167824 */ /* 0x000fe200078e0a0b */
[C---:B------:R-:W-:Y:S02]  /*2d20*/  IADD3 R24, PT, PT, R11.reuse, -R20, -R13 ;  /* 0x800000140b187210 */ /* 0x040fe40007ffe80d */
[----:B------:R-:W-:Y:S01]  /*2d30*/  IADD3 R32, PT, PT, R11, -R32, -R20 ;  /* 0x800000200b207210 */ /* 0x000fe20007ffe814 */
[----:B------:R-:W-:Y:S01]  /*2d40*/  IMAD.IADD R21, R19, 0x1, -R22 ;  /* 0x0000000113157824 */ /* 0x000fe200078e0a16 */
[----:B------:R-:W-:Y:S01]  /*2d50*/  IADD3 R20, PT, PT, R11, -R14, -R20 ;  /* 0x8000000e0b147210 */ /* 0x000fe20007ffe814 */
[----:B------:R-:W-:Y:S01]  /*2d60*/  IMAD.IADD R22, R17, 0x1, R22 ;  /* 0x0000000111167824 */ /* 0x000fe200078e0216 */
[C---:B------:R-:W-:Y:S02]  /*2d70*/  IADD3 R24, PT, PT, R19.reuse, 0x1, R24 ;  /* 0x0000000113187810 */ /* 0x040fe40007ffe018 */
[----:B------:R-:W-:Y:S01]  /*2d80*/  IADD3 R14, PT, PT, R19, 0x2, R32 ;  /* 0x00000002130e7810 */ /* 0x000fe20007ffe020 */
[----:B------:R-:W-:Y:S01]  /*2d90*/  IMAD.IADD R13, R13, 0x1, R22 ;  /* 0x000000010d0d7824 */ /* 0x000fe200078e0216 */
[----:B------:R-:W-:-:S02]  /*2da0*/  SEL R21, R22, R21, P4 ;  /* 0x0000001516157207 */ /* 0x000fc40002000000 */
[----:B------:R-:W-:Y:S01]  /*2db0*/  IADD3 R19, PT, PT, R19, 0x3, R20 ;  /* 0x0000000313137810 */ /* 0x000fe20007ffe014 */
[----:B------:R-:W-:Y:S01]  /*2dc0*/  IMAD.IADD R34, R34, 0x1, R13 ;  /* 0x0000000122227824 */ /* 0x000fe200078e020d */
[----:B------:R-:W-:Y:S01]  /*2dd0*/  SHF.R.U32.HI R20, RZ, 0x18, R6 ;  /* 0x00000018ff147819 */ /* 0x000fe20000011606 */
[----:B------:R-:W-:Y:S01]  /*2de0*/  IMAD R21, R21, 0x9, R18 ;  /* 0x0000000915157824 */ /* 0x000fe200078e0212 */
[----:B------:R-:W-:Y:S01]  /*2df0*/  BAR.SYNC.DEFER_BLOCKING 0x0 ;  /* 0x0000000000007b1d */ /* 0x000fe20000010000 */
[----:B------:R-:W-:Y:S01]  /*2e00*/  SEL R23, R13, R24, P3 ;  /* 0x000000180d177207 */ /* 0x000fe20001800000 */
[----:B------:R-:W-:Y:S01]  /*2e10*/  @P1 IMAD.IADD R19, R33, 0x1, R34 ;  /* 0x0000000121131824 */ /* 0x000fe200078e0222 */
[--C-:B------:R-:W-:Y:S02]  /*2e20*/  SHF.R.U32.HI R22, RZ, 0x10, R6.reuse ;  /* 0x00000010ff167819 */ /* 0x100fe40000011606 */
[----:B------:R-:W-:Y:S02]  /*2e30*/  SHF.R.U32.HI R24, RZ, 0x8, R6 ;  /* 0x00000008ff187819 */ /* 0x000fe40000011606 */
[----:B------:R-:W-:-:S02]  /*2e40*/  SHF.R.U32.HI R13, RZ, 0x18, R12 ;  /* 0x00000018ff0d7819 */ /* 0x000fc4000001160c */
[----:B------:R-:W-:Y:S02]  /*2e50*/  SEL R31, R34, R14, P2 ;  /* 0x0000000e221f7207 */ /* 0x000fe40001000000 */
[----:B------:R-:W-:Y:S02]  /*2e60*/  ISETP.GE.AND P0, PT, R35, R17, PT ;  /* 0x000000112300720c */ /* 0x000fe40003f06270 */
[----:B------:R-:W-:Y:S01]  /*2e70*/  SHF.R.U32.HI R14, RZ, 0x8, R16 ;  /* 0x00000008ff0e7819 */ /* 0x000fe20000011610 */
[--C-:B------:R-:W-:Y:S01]  /*2e80*/  IMAD R31, R31, 0x9, R18.reuse ;  /* 0x000000091f1f7824 */ /* 0x100fe200078e0212 */
[----:B------:R0:W-:Y:S04]  /*2e90*/  STS.U8 [R21+0x3], R20 ;  /* 0x0000031415007388 */ /* 0x0001e80000000000 */
[----:B------:R2:W-:Y:S04]  /*2ea0*/  STS.U8 [R21+0x4], R7 ;  /* 0x0000040715007388 */ /* 0x0005e80000000000 */
[----:B------:R3:W-:Y:S01]  /*2eb0*/  STS.U8 [R21+0x2], R22 ;  /* 0x0000021615007388 */ /* 0x0007e20000000000 */
[----:B0-----:R-:W-:Y:S01]  /*2ec0*/  IMAD R20, R23, 0x9, R18 ;  /* 0x0000000917147824 */ /* 0x001fe200078e0212 */
[----:B------:R-:W-:-:S02]  /*2ed0*/  SHF.R.U32.HI R23, RZ, 0x10, R12 ;  /* 0x00000010ff177819 */ /* 0x000fc4000001160c */
[----:B------:R0:W-:Y:S01]  /*2ee0*/  STS.U8 [R21+0x1], R24 ;  /* 0x0000011815007388 */ /* 0x0001e20000000000 */
[----:B--2---:R-:W-:-:S03]  /*2ef0*/  SHF.R.U32.HI R7, RZ, 0x10, R15 ;  /* 0x00000010ff077819 */ /* 0x004fc6000001160f */
[----:B------:R2:W-:Y:S01]  /*2f00*/  STS.U8 [R21], R6 ;  /* 0x0000000615007388 */ /* 0x0005e20000000000 */
[----:B---3--:R-:W-:-:S03]  /*2f10*/  SHF.R.U32.HI R22, RZ, 0x10, R10 ;  /* 0x00000010ff167819 */ /* 0x008fc6000001160a */
[----:B------:R-:W-:Y:S01]  /*2f20*/  STS.U8 [R21+0x7], R26 ;  /* 0x0000071a15007388 */ /* 0x000fe20000000000 */
[----:B0-----:R-:W-:-:S03]  /*2f30*/  SHF.R.U32.HI R24, RZ, 0x8, R10 ;  /* 0x00000008ff187819 */ /* 0x001fc6000001160a */
[----:B------:R-:W-:Y:S01]  /*2f40*/  STS.U8 [R21+0x6], R28 ;  /* 0x0000061c15007388 */ /* 0x000fe20000000000 */
[----:B--2---:R-:W-:-:S03]  /*2f50*/  SHF.R.U32.HI R6, RZ, 0x10, R16 ;  /* 0x00000010ff067819 */ /* 0x004fc60000011610 */
[----:B------:R-:W-:Y:S04]  /*2f60*/  STS.U8 [R21+0x5], R30 ;  /* 0x0000051e15007388 */ /* 0x000fe80000000000 */
[----:B------:R0:W-:Y:S04]  /*2f70*/  STS.U8 [R21+0x8], R2 ;  /* 0x0000080215007388 */ /* 0x0001e80000000000 */
[----:B------:R2:W-:Y:S04]  /*2f80*/  STS.U8 [R20+0x3], R13 ;  /* 0x0000030d14007388 */ /* 0x0005e80000000000 */
[----:B------:R-:W-:Y:S01]  /*2f90*/  STS.U8 [R20+0x2], R23 ;  /* 0x0000021714007388 */ /* 0x000fe20000000000 */
[----:B0-----:R-:W-:-:S03]  /*2fa0*/  SHF.R.U32.HI R2, RZ, 0x18, R16 ;  /* 0x00000018ff027819 */ /* 0x001fc60000011610 */
[----:B------:R-:W-:Y:S01]  /*2fb0*/  STS.U8 [R20+0x1], R25 ;  /* 0x0000011914007388 */ /* 0x000fe20000000000 */
[----:B------:R-:W-:Y:S02]  /*2fc0*/  SHF.R.U32.HI R21, RZ, 0x8, R8 ;  /* 0x00000008ff157819 */ /* 0x000fe40000011608 */
[----:B--2---:R-:W-:Y:S01]  /*2fd0*/  SHF.R.U32.HI R13, RZ, 0x8, R9 ;  /* 0x00000008ff0d7819 */ /* 0x004fe20000011609 */
[----:B------:R0:W-:Y:S04]  /*2fe0*/  STS.U8 [R20], R12 ;  /* 0x0000000c14007388 */ /* 0x0001e80000000000 */
[----:B------:R-:W-:Y:S04]  /*2ff0*/  STS.U8 [R20+0x7], R27 ;  /* 0x0000071b14007388 */ /* 0x000fe80000000000 */
[----:B------:R2:W-:Y:S01]  /*3000*/  STS.U8 [R20+0x6], R7 ;  /* 0x0000060714007388 */ /* 0x0005e20000000000 */
[----:B0-----:R-:W-:-:S03]  /*3010*/  SHF.R.U32.HI R12, RZ, 0x18, R10 ;  /* 0x00000018ff0c7819 */ /* 0x001fc6000001160a */
[----:B------:R-:W-:Y:S04]  /*3020*/  STS.U8 [R20+0x5], R29 ;  /* 0x0000051d14007388 */ /* 0x000fe80000000000 */
[----:B------:R0:W-:Y:S01]  /*3030*/  STS.U8 [R20+0x4], R15 ;  /* 0x0000040f14007388 */ /* 0x0001e20000000000 */
[----:B--2---:R-:W-:-:S03]  /*3040*/  SHF.R.U32.HI R7, RZ, 0x18, R9 ;  /* 0x00000018ff077819 */ /* 0x004fc60000011609 */
[----:B------:R2:W-:Y:S04]  /*3050*/  STS.U8 [R20+0x8], R3 ;  /* 0x0000080314007388 */ /* 0x0005e80000000000 */
[----:B------:R3:W-:Y:S01]  /*3060*/  STS.U8 [R31+0x3], R2 ;  /* 0x000003021f007388 */ /* 0x0007e20000000000 */
[----:B0-----:R-:W-:-:S03]  /*3070*/  SHF.R.U32.HI R15, RZ, 0x10, R8 ;  /* 0x00000010ff0f7819 */ /* 0x001fc60000011608 */
[----:B------:R-:W-:Y:S01]  /*3080*/  STS.U8 [R31+0x2], R6 ;  /* 0x000002061f007388 */ /* 0x000fe20000000000 */
[----:B--2---:R-:W-:Y:S01]  /*3090*/  IMAD R20, R19, 0x9, R18 ;  /* 0x0000000913147824 */ /* 0x004fe200078e0212 */
[----:B------:R-:W-:Y:S02]  /*30a0*/  SHF.R.U32.HI R3, RZ, 0x10, R9 ;  /* 0x00000010ff037819 */ /* 0x000fe40000011609 */
[----:B------:R-:W-:Y:S01]  /*30b0*/  STS.U8 [R31+0x1], R14 ;  /* 0x0000010e1f007388 */ /* 0x000fe20000000000 */
[----:B------:R-:W-:Y:S01]  /*30c0*/  SHF.R.U32.HI R19, RZ, 0x18, R8 ;  /* 0x00000018ff137819 */ /* 0x000fe20000011608 */
[--C-:B---3--:R-:W-:Y:S01]  /*30d0*/  IMAD.IADD R2, R0, 0x1, -R11.reuse ;  /* 0x0000000100027824 */ /* 0x108fe200078e0a0b */
[----:B------:R-:W-:Y:S01]  /*30e0*/  SHF.R.S32.HI R0, RZ, 0x1f, R11 ;  /* 0x0000001fff007819 */ /* 0x000fe2000001140b */
[----:B------:R-:W-:Y:S04]  /*30f0*/  STS.U8 [R31], R16 ;  /* 0x000000101f007388 */ /* 0x000fe80000000000 */
[----:B------:R-:W-:Y:S04]  /*3100*/  STS.U8 [R31+0x7], R12 ;  /* 0x0000070c1f007388 */ /* 0x000fe80000000000 */
[----:B------:R-:W-:Y:S04]  /*3110*/  STS.U8 [R31+0x6], R22 ;  /* 0x000006161f007388 */ /* 0x000fe80000000000 */
[----:B------:R-:W-:Y:S04]  /*3120*/  STS.U8 [R31+0x5], R24 ;  /* 0x000005181f007388 */ /* 0x000fe80000000000 */
[----:B------:R-:W-:Y:S04]  /*3130*/  STS.U8 [R31+0x4], R10 ;  /* 0x0000040a1f007388 */ /* 0x000fe80000000000 */
[----:B------:R-:W-:Y:S04]  /*3140*/  STS.U8 [R31+0x8], R4 ;  /* 0x000008041f007388 */ /* 0x000fe80000000000 */
[----:B------:R0:W-:Y:S04]  /*3150*/  STS.U8 [R20+0x2], R3 ;  /* 0x0000020314007388 */ /* 0x0001e80000000000 */
[----:B------:R2:W-:Y:S04]  /*3160*/  STS.U8 [R20], R9 ;  /* 0x0000000914007388 */ /* 0x0005e80000000000 */
[----:B------:R2:W-:Y:S01]  /*3170*/  STS.U8 [R20+0x3], R7 ;  /* 0x0000030714007388 */ /* 0x0005e20000000000 */
[----:B0-----:R-:W-:-:S03]  /*3180*/  SHF.R.S32.HI R3, RZ, 0x1f, R2 ;  /* 0x0000001fff037819 */ /* 0x001fc60000011402 */
[----:B------:R2:W-:Y:S04]  /*3190*/  STS.U8 [R20+0x1], R13 ;  /* 0x0000010d14007388 */ /* 0x0005e80000000000 */
[----:B------:R2:W-:Y:S04]  /*31a0*/  STS.U8 [R20+0x4], R8 ;  /* 0x0000040814007388 */ /* 0x0005e80000000000 */
[----:B------:R2:W-:Y:S04]  /*31b0*/  STS.U8 [R20+0x6], R15 ;  /* 0x0000060f14007388 */ /* 0x0005e80000000000 */
[----:B------:R2:W-:Y:S04]  /*31c0*/  STS.U8 [R20+0x7], R19 ;  /* 0x0000071314007388 */ /* 0x0005e80000000000 */
[----:B------:R2:W-:Y:S04]  /*31d0*/  STS.U8 [R20+0x5], R21 ;  /* 0x0000051514007388 */ /* 0x0005e80000000000 */
[----:B------:R2:W-:Y:S01]  /*31e0*/  STS.U8 [R20+0x8], R5 ;  /* 0x0000080514007388 */ /* 0x0005e20000000000 */
[----:B------:R-:W-:Y:S06]  /*31f0*/  BAR.SYNC.DEFER_BLOCKING 0x0 ;  /* 0x0000000000007b1d */ /* 0x000fec0000010000 */
[----:B-1----:R-:W-:Y:S05]  /*3200*/  @P0 BRA `(.L_x_243) ;  /* 0x0000000000440947 */ /* 0x002fea0003800000 */
[----:B------:R-:W-:Y:S01]  /*3210*/  UISETP.NE.AND UP0, UPT, UR4, URZ, UPT ;  /* 0x000000ff0400728c */ /* 0x000fe2000bf05270 */
[----:B--2---:R-:W-:Y:S01]  /*3220*/  CS2R R8, SRZ ;  /* 0x0000000000087805 */ /* 0x004fe2000001ff00 */
[----:B------:R-:W0:Y:S04]  /*3230*/  LDCU.64 UR8, c[0x0][0x3c0] ;  /* 0x00007800ff0877ac */ /* 0x000e280008000a00 */
[----:B------:R-:W-:-:S13]  /*3240*/  PLOP3.LUT P0, PT, PT, PT, UP0, 0x80, 0x8 ;  /* 0x000000000008781c */ /* 0x000fda0003f0f008 */
[----:B------:R-:W-:Y:S05]  /*3250*/  @P0 BRA `(.L_x_244) ;  /* 0x0000000000140947 */ /* 0x000fea0003800000 */
[----:B------:R-:W1:Y:S08]  /*3260*/  LDC.64 R4, c[0x0][0x3d0] ;  /* 0x0000f400ff047b82 */ /* 0x000e700000000a00 */
[----:B------:R-:W2:Y:S01]  /*3270*/  LDC.64 R6, c[0x0][0x3c8] ;  /* 0x0000f200ff067b82 */ /* 0x000ea20000000a00 */
[----:B-1----:R-:W2:Y:S02]  /*3280*/  LDG.E.64 R4, desc[UR6][R4.64] ;  /* 0x0000000604047981 */ /* 0x002ea4000c1e1b00 */
[----:B--2---:R-:W-:-:S05]  /*3290*/  IADD3 R9, P1, PT, -R4, R6, RZ ;  /* 0x0000000604097210 */ /* 0x004fca0007f3e1ff */
[----:B------:R-:W-:-:S08]  /*32a0*/  IMAD.X R8, R7, 0x1, ~R5, P1 ;  /* 0x0000000107087824 */ /* 0x000fd000008e0e05 */
.L_x_244:
[----:B------:R-:W-:-:S04]  /*32b0*/  IADD3 R9, P1, P2, R9, R35, R2 ;  /* 0x0000002309097210 */ /* 0x000fc80007a3e002 */
[----:B------:R-:W-:Y:S02]  /*32c0*/  LOP3.LUT R9, RZ, R9, RZ, 0x33, !PT ;  /* 0x00000009ff097212 */ /* 0x000fe400078e33ff */
[----:B------:R-:W-:Y:S02]  /*32d0*/  IADD3.X R8, PT, PT, R8, RZ, R3, P1, P2 ;  /* 0x000000ff08087210 */ /* 0x000fe40000fe4403 */
[----:B0-----:R-:W-:Y:S02]  /*32e0*/  IADD3 R9, P1, PT, R9, UR8, RZ ;  /* 0x0000000809097c10 */ /* 0x001fe4000ff3e0ff */
[----:B------:R-:W-:-:S04]  /*32f0*/  LOP3.LUT R8, RZ, R8, RZ, 0x33, !PT ;  /* 0x00000008ff087212 */ /* 0x000fc800078e33ff */
[----:B------:R-:W-:Y:S01]  /*3300*/  IADD3.X R8, PT, PT, R8, UR9, RZ, P1, !PT ;  /* 0x0000000908087c10 */ /* 0x000fe20008ffe4ff */
[----:B------:R-:W-:Y:S06]  /*3310*/  BRA `(.L_x_245) ;  /* 0x0000000000287947 */ /* 0x000fec0003800000 */
.L_x_243:
[----:B------:R-:W-:Y:S01]  /*3320*/  UISETP.NE.AND UP0, UPT, UR4, URZ, UPT ;  /* 0x000000ff0400728c */ /* 0x000fe2000bf05270 */
[----:B------:R-:W-:Y:S01]  /*3330*/  IMAD.IADD R6, R35, 0x1, -R17 ;  /* 0x0000000123067824 */ /* 0x000fe200078e0a11 */
[----:B--2---:R-:W-:-:S04]  /*3340*/  CS2R R4, SRZ ;  /* 0x0000000000047805 */ /* 0x004fc8000001ff00 */
[----:B------:R-:W-:-:S13]  /*3350*/  PLOP3.LUT P0, PT, PT, PT, UP0, 0x80, 0x8 ;  /* 0x000000000008781c */ /* 0x000fda0003f0f008 */
[----:B------:R-:W-:Y:S05]  /*3360*/  @P0 BRA `(.L_x_246) ;  /* 0x0000000000080947 */ /* 0x000fea0003800000 */
[----:B------:R-:W0:Y:S02]  /*3370*/  LDC.64 R4, c[0x0][0x3d0] ;  /* 0x0000f400ff047b82 */ /* 0x000e240000000a00 */
[----:B0-----:R-:W5:Y:S02]  /*3380*/  LDG.E.64 R4, desc[UR6][R4.64] ;  /* 0x0000000604047981 */ /* 0x001f64000c1e1b00 */
.L_x_246:
[----:B-----5:R-:W-:Y:S02]  /*3390*/  IADD3 R9, P1, P2, R4, R6, R11 ;  /* 0x0000000604097210 */ /* 0x020fe40007a3e00b */
[----:B------:R-:W-:-:S04]  /*33a0*/  SHF.R.S32.HI R7, RZ, 0x1f, R6 ;  /* 0x0000001fff077819 */ /* 0x000fc80000011406 */
[----:B------:R-:W-:-:S07]  /*33b0*/  IADD3.X R8, PT, PT, R5, R7, R0, P1, P2 ;  /* 0x0000000705087210 */ /* 0x000fce0000fe4400 */
.L_x_245:
[----:B------:R-:W-:Y:S05]  /*33c0*/  BSYNC.RECONVERGENT B0 ;  /* 0x0000000000007941 */ /* 0x000fea0003800200 */
.L_x_242:
        /* <DEDUP_REMOVED lines=33> */
.L_x_250:
[----:B------:R-:W-:Y:S05]  /*35e0*/  BSYNC.RECONVERGENT B1 ;  /* 0x0000000000017941 */ /* 0x000fea0003800200 */
.L_x_249:
[----:B-----5:R-:W-:Y:S02]  /*35f0*/  IADD3 R31, P1, P2, R8, R7, R11 ;  /* 0x00000007081f7210 */ /* 0x020fe40007a3e00b */
[----:B------:R-:W-:-:S04]  /*3600*/  SHF.R.S32.HI R7, RZ, 0x1f, R7 ;  /* 0x0000001fff077819 */ /* 0x000fc80000011407 */
[----:B------:R-:W-:Y:S01]  /*3610*/  IADD3.X R8, PT, PT, R9, R7, R0, P1, P2 ;  /* 0x0000000709087210 */ /* 0x000fe20000fe4400 */
[----:B------:R-:W-:Y:S06]  /*3620*/  BRA `(.L_x_251) ;  /* 0x0000000000447947 */ /* 0x000fec0003800000 */
.L_x_248:
[----:B------:R-:W-:Y:S01]  /*3630*/  BSSY.RECONVERGENT B1, `(.L_x_252) ;  /* 0x0000009000017945 */ /* 0x000fe20003800200 */
[----:B-1----:R-:W-:Y:S02]  /*3640*/  IMAD.MOV.U32 R7, RZ, RZ, RZ ;  /* 0x000000ffff077224 */ /* 0x002fe400078e00ff */
[----:B------:R-:W-:Y:S01]  /*3650*/  IMAD.MOV.U32 R10, RZ, RZ, RZ ;  /* 0x000000ffff0a7224 */ /* 0x000fe200078e00ff */
[----:B------:R-:W-:Y:S06]  /*3660*/  @P0 BRA `(.L_x_253) ;  /* 0x0000000000140947 */ /* 0x000fec0003800000 */
[----:B------:R-:W0:Y:S01]  /*3670*/  LDC.64 R8, c[0x0][0x3d0] ;  /* 0x0000f400ff087b82 */ /* 0x000e220000000a00 */
[----:B------:R-:W1:Y:S01]  /*3680*/  LDCU.64 UR4, c[0x0][0x3c8] ;  /* 0x00007900ff0477ac */ /* 0x000e620008000a00 */
[----:B0-----:R-:W1:Y:S02]  /*3690*/  LDG.E.64 R8, desc[UR6][R8.64] ;  /* 0x0000000608087981 */ /* 0x001e64000c1e1b00 */
[----:B-1----:R-:W-:-:S04]  /*36a0*/  IADD3 R7, P1, PT, -R8, UR4, RZ ;  /* 0x0000000408077c10 */ /* 0x002fc8000ff3e1ff */
[----:B------:R-:W-:-:S09]  /*36b0*/  IADD3.X R10, PT, PT, ~R9, UR5, RZ, P1, !PT ;  /* 0x00000005090a7c10 */ /* 0x000fd20008ffe5ff */
.L_x_253:
[----:B------:R-:W-:Y:S05]  /*36c0*/  BSYNC.RECONVERGENT B1 ;  /* 0x0000000000017941 */ /* 0x000fea0003800200 */
.L_x_252:
[----:B------:R-:W0:Y:S01]  /*36d0*/  LDCU.64 UR4, c[0x0][0x3c0] ;  /* 0x00007800ff0477ac */ /* 0x000e220008000a00 */
[----:B------:R-:W-:-:S04]  /*36e0*/  IADD3 R7, P1, P2, R7, R12, R2 ;  /* 0x0000000c07077210 */ /* 0x000fc80007a3e002 */
[----:B------:R-:W-:Y:S02]  /*36f0*/  LOP3.LUT R7, RZ, R7, RZ, 0x33, !PT ;  /* 0x00000007ff077212 */ /* 0x000fe400078e33ff */
[----:B------:R-:W-:Y:S02]  /*3700*/  IADD3.X R8, PT, PT, R10, RZ, R3, P1, P2 ;  /* 0x000000ff0a087210 */ /* 0x000fe40000fe4403 */
[----:B0-----:R-:W-:Y:S02]  /*3710*/  IADD3 R31, P1, PT, R7, UR4, RZ ;  /* 0x00000004071f7c10 */ /* 0x001fe4000ff3e0ff */
[----:B------:R-:W-:-:S04]  /*3720*/  LOP3.LUT R7, RZ, R8, RZ, 0x33, !PT ;  /* 0x00000008ff077212 */ /* 0x000fc800078e33ff */
[----:B------:R-:W-:-:S07]  /*3730*/  IADD3.X R8, PT, PT, R7, UR5, RZ, P1, !PT ;  /* 0x0000000507087c10 */ /* 0x000fce0008ffe4ff */
.L_x_251:
[----:B------:R-:W-:Y:S05]  /*3740*/  BSYNC.RECONVERGENT B0 ;  /* 0x0000000000007941 */ /* 0x000fea0003800200 */
.L_x_247:
        /* <DEDUP_REMOVED lines=31> */
.L_x_257:
[----:B------:R-:W-:Y:S05]  /*3940*/  BSYNC.RECONVERGENT B1 ;  /* 0x0000000000017941 */ /* 0x000fea0003800200 */
.L_x_256:
[----:B-----5:R-:W-:Y:S02]  /*3950*/  IADD3 R31, P1, P2, R8, R7, R11 ;  /* 0x00000007081f7210 */ /* 0x020fe40007a3e00b */
[----:B------:R-:W-:-:S04]  /*3960*/  SHF.R.S32.HI R7, RZ, 0x1f, R7 ;  /* 0x0000001fff077819 */ /* 0x000fc80000011407 */
[----:B------:R-:W-:Y:S01]  /*3970*/  IADD3.X R8, PT, PT, R9, R7, R0, P1, P2 ;  /* 0x0000000709087210 */ /* 0x000fe20000fe4400 */
[----:B------:R-:W-:Y:S06]  /*3980*/  BRA `(.L_x_258) ;  /* 0x0000000000447947 */ /* 0x000fec0003800000 */
.L_x_255:
[----:B------:R-:W-:Y:S01]  /*3990*/  BSSY.RECONVERGENT B1, `(.L_x_259) ;  /* 0x0000009000017945 */ /* 0x000fe20003800200 */
[----:B0-----:R-:W-:Y:S02]  /*39a0*/  IMAD.MOV.U32 R7, RZ, RZ, RZ ;  /* 0x000000ffff077224 */ /* 0x001fe400078e00ff */
[----:B------:R-:W-:Y:S01]  /*39b0*/  IMAD.MOV.U32 R10, RZ, RZ, RZ ;  /* 0x000000ffff0a7224 */ /* 0x000fe200078e00ff */
[----:B------:R-:W-:Y:S06]  /*39c0*/  @P0 BRA `(.L_x_260) ;  /* 0x0000000000140947 */ /* 0x000fec0003800000 */
[----:B------:R-:W0:Y:S01]  /*39d0*/  LDC.64 R8, c[0x0][0x3d0] ;  /* 0x0000f400ff087b82 */ /* 0x000e220000000a00 */
[----:B------:R-:W1:Y:S01]  /*39e0*/  LDCU.64 UR4, c[0x0][0x3c8] ;  /* 0x00007900ff0477ac */ /* 0x000e620008000a00 */
[----:B0-----:R-:W1:Y:S02]  /*39f0*/  LDG.E.64 R8, desc[UR6][R8.64] ;  /* 0x0000000608087981 */ /* 0x001e64000c1e1b00 */
[----:B-1----:R-:W-:-:S04]  /*3a00*/  IADD3 R7, P1, PT, -R8, UR4, RZ ;  /* 0x0000000408077c10 */ /* 0x002fc8000ff3e1ff */
[----:B------:R-:W-:-:S09]  /*3a10*/  IADD3.X R10, PT, PT, ~R9, UR5, RZ, P1, !PT ;  /* 0x00000005090a7c10 */ /* 0x000fd20008ffe5ff */
.L_x_260:
[----:B------:R-:W-:Y:S05]  /*3a20*/  BSYNC.RECONVERGENT B1 ;  /* 0x0000000000017941 */ /* 0x000fea0003800200 */
.L_x_259:
[----:B------:R-:W0:Y:S01]  /*3a30*/  LDCU.64 UR4, c[0x0][0x3c0] ;  /* 0x00007800ff0477ac */ /* 0x000e220008000a00 */
[----:B------:R-:W-:-:S04]  /*3a40*/  IADD3 R7, P1, P2, R7, R12, R2 ;  /* 0x0000000c07077210 */ /* 0x000fc80007a3e002 */
[----:B------:R-:W-:Y:S02]  /*3a50*/  LOP3.LUT R7, RZ, R7, RZ, 0x33, !PT ;  /* 0x00000007ff077212 */ /* 0x000fe400078e33ff */
[----:B------:R-:W-:Y:S02]  /*3a60*/  IADD3.X R8, PT, PT, R10, RZ, R3, P1, P2 ;  /* 0x000000ff0a087210 */ /* 0x000fe40000fe4403 */
[----:B0-----:R-:W-:Y:S02]  /*3a70*/  IADD3 R31, P1, PT, R7, UR4, RZ ;  /* 0x00000004071f7c10 */ /* 0x001fe4000ff3e0ff */
[----:B------:R-:W-:-:S04]  /*3a80*/  LOP3.LUT R7, RZ, R8, RZ, 0x33, !PT ;  /* 0x00000008ff077212 */ /* 0x000fc800078e33ff */
[----:B------:R-:W-:-:S07]  /*3a90*/  IADD3.X R8, PT, PT, R7, UR5, RZ, P1, !PT ;  /* 0x0000000507087c10 */ /* 0x000fce0008ffe4ff */
.L_x_258:
[----:B------:R-:W-:Y:S05]  /*3aa0*/  BSYNC.RECONVERGENT B0 ;  /* 0x0000000000007941 */ /* 0x000fea0003800200 */
.L_x_254:
        /* <DEDUP_REMOVED lines=26> */
[----:B------:R-:W-:Y:S01]  /*3c50*/  IMAD.IADD R17, R12, 0x1, -R17 ;  /* 0x000000010c117824 */ /* 0x000fe200078e0a11 */
[----:B------:R-:W-:Y:S02]  /*3c60*/  CS2R R2, SRZ ;  /* 0x0000000000027805 */ /* 0x000fe4000001ff00 */
[----:B------:R-:W-:Y:S05]  /*3c70*/  @P0 BRA `(.L_x_264) ;  /* 0x0000000000080947 */ /* 0x000fea0003800000 */
[----:B------:R-:W1:Y:S02]  /*3c80*/  LDC.64 R2, c[0x0][0x3d0] ;  /* 0x0000f400ff027b82 */ /* 0x000e640000000a00 */
[----:B-1----:R-:W5:Y:S02]  /*3c90*/  LDG.E.64 R2, desc[UR6][R2.64] ;  /* 0x0000000602027981 */ /* 0x002f64000c1e1b00 */
.L_x_264:
[----:B------:R-:W-:Y:S05]  /*3ca0*/  BSYNC.RECONVERGENT B1 ;  /* 0x0000000000017941 */ /* 0x000fea0003800200 */
.L_x_263:
[----:B0----5:R-:W-:Y:S02]  /*3cb0*/  IADD3 R25, P0, P1, R2, R17, R11 ;  /* 0x0000001102197210 */ /* 0x021fe4000791e00b */
[----:B------:R-:W-:-:S04]  /*3cc0*/  SHF.R.S32.HI R17, RZ, 0x1f, R17 ;  /* 0x0000001fff117819 */ /* 0x000fc80000011411 */
[----:B------:R-:W-:Y:S01]  /*3cd0*/  IADD3.X R0, PT, PT, R3, R17, R0, P0, P1 ;  /* 0x0000001103007210 */ /* 0x000fe200007e2400 */
[----:B------:R-:W-:Y:S06]  /*3ce0*/  BRA `(.L_x_265) ;  /* 0x0000000000447947 */ /* 0x000fec0003800000 */
.L_x_262:
        /* <DEDUP_REMOVED lines=9> */
.L_x_267:
[----:B------:R-:W-:Y:S05]  /*3d80*/  BSYNC.RECONVERGENT B1 ;  /* 0x0000000000017941 */ /* 0x000fea0003800200 */
.L_x_266:
[----:B------:R-:W0:Y:S01]  /*3d90*/  LDCU.64 UR4, c[0x0][0x3c0] ;  /* 0x00007800ff0477ac */ /* 0x000e220008000a00 */
[----:B------:R-:W-:-:S04]  /*3da0*/  IADD3 R0, P0, P1, R7, R12, R2 ;  /* 0x0000000c07007210 */ /* 0x000fc8000791e002 */
[----:B------:R-:W-:Y:S02]  /*3db0*/  LOP3.LUT R0, RZ, R0, RZ, 0x33, !PT ;  /* 0x00000000ff007212 */ /* 0x000fe400078e33ff */
[----:B------:R-:W-:Y:S02]  /*3dc0*/  IADD3.X R3, PT, PT, R10, RZ, R3, P0, P1 ;  /* 0x000000ff0a037210 */ /* 0x000fe400007e2403 */
[----:B0-----:R-:W-:Y:S02]  /*3dd0*/  IADD3 R25, P0, PT, R0, UR4, RZ ;  /* 0x0000000400197c10 */ /* 0x001fe4000ff1e0ff */
[----:B------:R-:W-:-:S04]  /*3de0*/  LOP3.LUT R0, RZ, R3, RZ, 0x33, !PT ;  /* 0x00000003ff007212 */ /* 0x000fc800078e33ff */
[----:B------:R-:W-:-:S07]  /*3df0*/  IADD3.X R0, PT, PT, R0, UR5, RZ, P0, !PT ;  /* 0x0000000500007c10 */ /* 0x000fce00087fe4ff */
.L_x_265:
[----:B------:R-:W-:Y:S05]  /*3e00*/  BSYNC.RECONVERGENT B0 ;  /* 0x0000000000007941 */ /* 0x000fea0003800200 */
.L_x_261:
        /* <DEDUP_REMOVED lines=22> */
.L_x_195:
[----:B------:R-:W0:Y:S01]  /*3f70*/  LDCU UR4, c[0x0][0x3ac] ;  /* 0x00007580ff0477ac */ /* 0x000e220008000800 */
[----:B------:R-:W-:Y:S01]  /*3f80*/  ISETP.NE.AND P0, PT, R17, RZ, PT ;  /* 0x000000ff1100720c */ /* 0x000fe20003f05270 */
[----:B------:R-:W-:Y:S01]  /*3f90*/  BSSY.RECONVERGENT B0, `(.L_x_268) ;  /* 0x0000428000007945 */ /* 0x000fe20003800200 */
[----:B0-----:R-:W-:-:S11]  /*3fa0*/  IADD3 R16, PT, PT, -R0, UR4, RZ ;  /* 0x0000000400107c10 */ /* 0x001fd6000fffe1ff */
        /* <DEDUP_REMOVED lines=11> */
[----:B--2---:R-:W-:Y:S01]  /*4060*/  IMAD.WIDE.U32 R2, R5, 0x9, R2 ;  /* 0x0000000905027825 */ /* 0x004fe200078e0002 */
[----:B------:R-:W-:-:S03]  /*4070*/  ISETP.GE.AND P0, PT, R35, R16, PT ;  /* 0x000000102300720c */ /* 0x000fc60003f06270 */
[----:B------:R-:W-:-:S04]  /*4080*/  IMAD R5, R4, 0x9, RZ ;  /* 0x0000000904057824 */ /* 0x000fc800078e02ff */
[----:B------:R-:W-:-:S06]  /*4090*/  IMAD.IADD R3, R3, 0x1, R5 ;  /* 0x0000000103037824 */ /* 0x000fcc00078e0205 */
[----:B------:R-:W2:Y:S04]  /*40a0*/  @!P0 LDG.E.U8 R22, desc[UR6][R2.64] ;  /* 0x0000000602168981 */ /* 0x000ea8000c1e1100 */
[----:B------:R-:W2:Y:S04]  /*40b0*/  @!P0 LDG.E.U8 R23, desc[UR6][R2.64+0x1] ;  /* 0x0000010602178981 */ /* 0x000ea8000c1e1100 */
[----:B------:R-:W3:Y:S04]  /*40c0*/  @!P0 LDG.E.U8 R24, desc[UR6][R2.64+0x2] ;  /* 0x0000020602188981 */ /* 0x000ee8000c1e1100 */
[----:B------:R-:W3:Y:S04]  /*40d0*/  @!P0 LDG.E.U8 R27, desc[UR6][R2.64+0x3] ;  /* 0x00000306021b8981 */ /* 0x000ee8000c1e1100 */
[----:B------:R-:W4:Y:S04]  /*40e0*/  @!P0 LDG.E.U8 R29, desc[UR6][R2.64+0x4] ;  /* 0x00000406021d8981 */ /* 0x000f28000c1e1100 */
[----:B------:R-:W4:Y:S04]  /*40f0*/  @!P0 LDG.E.U8 R32, desc[UR6][R2.64+0x5] ;  /* 0x0000050602208981 */ /* 0x000f28000c1e1100 */
[----:B------:R-:W5:Y:S04]  /*4100*/  @!P0 LDG.E.U8 R25, desc[UR6][R2.64+0x6] ;  /* 0x0000060602198981 */ /* 0x000f68000c1e1100 */
[----:B------:R-:W5:Y:S01]  /*4110*/  @!P0 LDG.E.U8 R30, desc[UR6][R2.64+0x7] ;  /* 0x00000706021e8981 */ /* 0x000f62000c1e1100 */
[----:B------:R-:W-:-:S03]  /*4120*/  VIADD R21, R35, 0x1 ;  /* 0x0000000123157836 */ /* 0x000fc60000000000 */
[----:B------:R-:W5:Y:S02]  /*4130*/  @!P0 LDG.E.U8 R13, desc[UR6][R2.64+0x8] ;  /* 0x00000806020d8981 */ /* 0x000f64000c1e1100 */
[----:B------:R-:W-:-:S13]  /*4140*/  ISETP.GE.AND P1, PT, R21, R16, PT ;  /* 0x000000101500720c */ /* 0x000fda0003f26270 */
[----:B------:R-:W5:Y:S04]  /*4150*/  @!P1 LDG.E.U8 R4, desc[UR6][R2.64+0x9] ;  /* 0x0000090602049981 */ /* 0x000f68000c1e1100 */
[----:B------:R-:W5:Y:S04]  /*4160*/  @!P1 LDG.E.U8 R5, desc[UR6][R2.64+0xa] ;  /* 0x00000a0602059981 */ /* 0x000f68000c1e1100 */
[----:B------:R-:W5:Y:S04]  /*4170*/  @!P1 LDG.E.U8 R6, desc[UR6][R2.64+0xb] ;  /* 0x00000b0602069981 */ /* 0x000f68000c1e1100 */
[----:B------:R-:W5:Y:S04]  /*4180*/  @!P1 LDG.E.U8 R7, desc[UR6][R2.64+0xc] ;  /* 0x00000c0602079981 */ /* 0x000f68000c1e1100 */
[----:B------:R-:W5:Y:S04]  /*4190*/  @!P1 LDG.E.U8 R26, desc[UR6][R2.64+0xd] ;  /* 0x00000d06021a9981 */ /* 0x000f68000c1e1100 */
[----:B------:R-:W5:Y:S04]  /*41a0*/  @!P1 LDG.E.U8 R31, desc[UR6][R2.64+0xe] ;  /* 0x00000e06021f9981 */ /* 0x000f68000c1e1100 */
[----:B------:R-:W5:Y:S04]  /*41b0*/  @!P1 LDG.E.U8 R28, desc[UR6][R2.64+0xf] ;  /* 0x00000f06021c9981 */ /* 0x000f68000c1e1100 */
[----:B------:R-:W5:Y:S04]  /*41c0*/  @!P1 LDG.E.U8 R37, desc[UR6][R2.64+0x10] ;  /* 0x0000100602259981 */ /* 0x000f68000c1e1100 */
[----:B------:R-:W5:Y:S01]  /*41d0*/  @!P1 LDG.E.U8 R12, desc[UR6][R2.64+0x11] ;  /* 0x00001106020c9981 */ /* 0x000f62000c1e1100 */
[----:B--2---:R-:W-:-:S02]  /*41e0*/  @!P0 IMAD R22, R23, 0x100, R22 ;  /* 0x0000010017168824 */ /* 0x004fc400078e0216 */
[----:B------:R-:W-:-:S05]  /*41f0*/  VIADD R23, R35, 0x2 ;  /* 0x0000000223177836 */ /* 0x000fca0000000000 */
[----:B------:R-:W-:Y:S01]  /*4200*/  ISETP.GE.AND P4, PT, R23, R16, PT ;  /* 0x000000101700720c */ /* 0x000fe20003f86270 */
[----:B---3--:R-:W-:-:S04]  /*4210*/  @!P0 IMAD R27, R27, 0x100, R24 ;  /* 0x000001001b1b8824 */ /* 0x008fc800078e0218 */
[----:B------:R-:W-:Y:S02]  /*4220*/  @!P0 IMAD.U32 R15, R27, 0x10000, R22 ;  /* 0x000100001b0f8824 */ /* 0x000fe400078e0016 */
[----:B----4-:R-:W-:-:S06]  /*4230*/  @!P0 IMAD R32, R32, 0x100, R29 ;  /* 0x0000010020208824 */ /* 0x010fcc00078e021d */
[----:B------:R-:W2:Y:S04]  /*4240*/  @!P4 LDG.E.U8 R24, desc[UR6][R2.64+0x14] ;  /* 0x000014060218c981 */ /* 0x000ea8000c1e1100 */
[----:B------:R-:W2:Y:S04]  /*4250*/  @!P4 LDG.E.U8 R29, desc[UR6][R2.64+0x15] ;  /* 0x00001506021dc981 */ /* 0x000ea8000c1e1100 */
[----:B------:R-:W3:Y:S04]  /*4260*/  @!P4 LDG.E.U8 R22, desc[UR6][R2.64+0x12] ;  /* 0x000012060216c981 */ /* 0x000ee8000c1e1100 */
[----:B------:R-:W3:Y:S01]  /*4270*/  @!P4 LDG.E.U8 R27, desc[UR6][R2.64+0x13] ;  /* 0x00001306021bc981 */ /* 0x000ee2000c1e1100 */
[----:B-----5:R-:W-:-:S03]  /*4280*/  @!P0 IMAD R25, R30, 0x100, R25 ;  /* 0x000001001e198824 */ /* 0x020fc600078e0219 */
[----:B------:R-:W4:Y:S01]  /*4290*/  @!P4 LDG.E.U8 R11, desc[UR6][R2.64+0x1a] ;  /* 0x00001a06020bc981 */ /* 0x000f22000c1e1100 */
[----:B------:R-:W-:Y:S02]  /*42a0*/  @!P0 IMAD.U32 R14, R25, 0x10000, R32 ;  /* 0x00010000190e8824 */ /* 0x000fe400078e0020 */
[----:B------:R-:W-:Y:S01]  /*42b0*/  VIADD R25, R35, 0x3 ;  /* 0x0000000323197836 */ /* 0x000fe20000000000 */
[----:B------:R-:W5:Y:S04]  /*42c0*/  @!P4 LDG.E.U8 R32, desc[UR6][R2.64+0x16] ;  /* 0x000016060220c981 */ /* 0x000f68000c1e1100 */
[----:B------:R-:W-:Y:S01]  /*42d0*/  ISETP.GE.AND P5, PT, R25, R16, PT ;  /* 0x000000101900720c */ /* 0x000fe20003fa6270 */
[----:B------:R-:W5:-:S12]  /*42e0*/  @!P4 LDG.E.U8 R33, desc[UR6][R2.64+0x17] ;  /* 0x000017060221c981 */ /* 0x000f58000c1e1100 */
[----:B------:R-:W5:Y:S01]  /*42f0*/  @!P5 LDG.E.U8 R10, desc[UR6][R2.64+0x23] ;  /* 0x00002306020ad981 */ /* 0x000f62000c1e1100 */
[----:B------:R-:W-:-:S03]  /*4300*/  @!P1 IMAD R30, R5, 0x100, R4 ;  /* 0x00000100051e9824 */ /* 0x000fc600078e0204 */
[----:B------:R-:W5:Y:S04]  /*4310*/  @!P4 LDG.E.U8 R4, desc[UR6][R2.64+0x18] ;  /* 0x000018060204c981 */ /* 0x000f68000c1e1100 */
[----:B------:R-:W5:Y:S01]  /*4320*/  @!P4 LDG.E.U8 R5, desc[UR6][R2.64+0x19] ;  /* 0x000019060205c981 */ /* 0x000f62000c1e1100 */
[----:B------:R-:W-:-:S03]  /*4330*/  @!P1 IMAD R7, R7, 0x100, R6 ;  /* 0x0000010007079824 */ /* 0x000fc600078e0206 */
[----:B------:R-:W5:Y:S01]  /*4340*/  @!P5 LDG.E.U8 R6, desc[UR6][R2.64+0x1b] ;  /* 0x00001b060206d981 */ /* 0x000f62000c1e1100 */
[----:B------:R-:W-:-:S03]  /*4350*/  @!P1 IMAD.U32 R8, R7, 0x10000, R30 ;  /* 0x0001000007089824 */ /* 0x000fc600078e001e */
[----:B------:R-:W5:Y:S01]  /*4360*/  @!P5 LDG.E.U8 R7, desc[UR6][R2.64+0x1c] ;  /* 0x00001c060207d981 */ /* 0x000f62000c1e1100 */
[----:B------:R-:W-:Y:S02]  /*4370*/  @!P1 IMAD R26, R31, 0x100, R26 ;  /* 0x000001001f1a9824 */ /* 0x000fe400078e021a */
[----:B------:R-:W-:Y:S01]  /*4380*/  @!P1 IMAD R37, R37, 0x100, R28 ;  /* 0x0000010025259824 */ /* 0x000fe200078e021c */
[----:B------:R-:W5:Y:S03]  /*4390*/  @!P5 LDG.E.U8 R30, desc[UR6][R2.64+0x1d] ;  /* 0x00001d06021ed981 */ /* 0x000f66000c1e1100 */
[----:B------:R-:W-:Y:S01]  /*43a0*/  @!P1 IMAD.U32 R0, R37, 0x10000, R26 ;  /* 0x0001000025009824 */ /* 0x000fe200078e001a */
[----:B------:R-:W5:Y:S01]  /*43b0*/  @!P5 LDG.E.U8 R31, desc[UR6][R2.64+0x1e] ;  /* 0x00001e06021fd981 */ /* 0x000f62000c1e1100 */
[----:B------:R-:W-:Y:S02]  /*43c0*/  ISETP.NE.AND P0, PT, R13, RZ, PT ;  /* 0x000000ff0d00720c */ /* 0x000fe40003f05270 */
[----:B------:R-:W-:-:S02]  /*43d0*/  ISETP.NE.AND P1, PT, R12, RZ, PT ;  /* 0x000000ff0c00720c */ /* 0x000fc40003f25270 */
[-C--:B------:R-:W-:Y:S02]  /*43e0*/  ISETP.GE.OR P0, PT, R35, R16.reuse, P0 ;  /* 0x000000102300720c */ /* 0x080fe40000706670 */
[----:B------:R-:W-:Y:S02]  /*43f0*/  ISETP.GE.OR P1, PT, R21, R16, P1 ;  /* 0x000000101500720c */ /* 0x000fe40000f26670 */
[----:B------:R-:W-:Y:S01]  /*4400*/  SEL R28, RZ, 0x1, !P0 ;  /* 0x00000001ff1c7807 */ /* 0x000fe20004000000 */
[----:B------:R-:W0:Y:S01]  /*4410*/  S2R R35, SR_LANEID ;  /* 0x0000000000237919 */ /* 0x000e220000000000 */
[----:B--2---:R-:W-:Y:S02]  /*4420*/  @!P4 IMAD R37, R29, 0x100, R24 ;  /* 0x000001001d25c824 */ /* 0x004fe400078e0218 */
[----:B------:R-:W2:Y:S04]  /*4430*/  @!P5 LDG.E.U8 R24, desc[UR6][R2.64+0x21] ;  /* 0x000021060218d981 */ /* 0x000ea8000c1e1100 */
[----:B------:R-:W2:Y:S01]  /*4440*/  @!P5 LDG.E.U8 R29, desc[UR6][R2.64+0x22] ;  /* 0x00002206021dd981 */ /* 0x000ea2000c1e1100 */
[----:B---3--:R-:W-:-:S03]  /*4450*/  @!P4 IMAD R26, R27, 0x100, R22 ;  /* 0x000001001b1ac824 */ /* 0x008fc600078e0216 */
[----:B------:R-:W3:Y:S04]  /*4460*/  @!P5 LDG.E.U8 R22, desc[UR6][R2.64+0x1f] ;  /* 0x00001f060216d981 */ /* 0x000ee8000c1e1100 */
[----:B------:R1:W3:Y:S01]  /*4470*/  @!P5 LDG.E.U8 R27, desc[UR6][R2.64+0x20] ;  /* 0x00002006021bd981 */ /* 0x0002e2000c1e1100 */
[----:B----4-:R-:W-:Y:S01]  /*4480*/  ISETP.NE.AND P2, PT, R11, RZ, PT ;  /* 0x000000ff0b00720c */ /* 0x010fe20003f45270 */
[----:B------:R-:W-:Y:S01]  /*4490*/  @!P4 IMAD.U32 R17, R37, 0x10000, R26 ;  /* 0x000100002511c824 */ /* 0x000fe200078e001a */
[----:B------:R-:W-:Y:S02]  /*44a0*/  SEL R26, RZ, 0x1, !P1 ;  /* 0x00000001ff1a7807 */ /* 0x000fe40004800000 */
[----:B------:R-:W-:-:S04]  /*44b0*/  ISETP.GE.OR P2, PT, R23, R16, P2 ;  /* 0x000000101700720c */ /* 0x000fc80001746670 */
[----:B-1----:R-:W-:Y:S01]  /*44c0*/  SEL R2, RZ, 0x1, !P2 ;  /* 0x00000001ff027807 */ /* 0x002fe20005000000 */
[----:B------:R-:W-:Y:S01]  /*44d0*/  IMAD.IADD R3, R28, 0x1, R26 ;  /* 0x000000011c037824 */ /* 0x000fe200078e021a */
[----:B------:R-:W-:Y:S01]  /*44e0*/  BAR.SYNC.DEFER_BLOCKING 0x0 ;  /* 0x0000000000007b1d */ /* 0x000fe20000010000 */
[----:B-----5:R-:W-:-:S04]  /*44f0*/  ISETP.NE.AND P3, PT, R10, RZ, PT ;  /* 0x000000ff0a00720c */ /* 0x020fc80003f65270 */
[----:B------:R-:W-:Y:S01]  /*4500*/  ISETP.GE.OR P3, PT, R25, R16, P3 ;  /* 0x000000101900720c */ /* 0x000fe20001f66670 */
[----:B------:R-:W-:Y:S02]  /*4510*/  @!P4 IMAD R34, R33, 0x100, R32 ;  /* 0x000001002122c824 */ /* 0x000fe400078e0220 */
[----:B------:R-:W-:-:S04]  /*4520*/  IMAD.IADD R32, R2, 0x1, R3 ;  /* 0x0000000102207824 */ /* 0x000fc800078e0203 */
[----:B------:R-:W-:Y:S02]  /*4530*/  VIADD R33, R32, 0x1 ;  /* 0x0000000120217836 */ /* 0x000fe40000000000 */
[----:B------:R-:W-:-:S04]  /*4540*/  @!P4 IMAD R5, R5, 0x100, R4 ;  /* 0x000001000505c824 */ /* 0x000fc800078e0204 */
[----:B------:R-:W-:-:S05]  /*4550*/  @!P3 IMAD.MOV R33, RZ, RZ, R32 ;  /* 0x000000ffff21b224 */ /* 0x000fca00078e0220 */
[----:B------:R-:W1:Y:S01]  /*4560*/  SHFL.UP P6, R4, R33, 0x1, RZ ;  /* 0x0420000021047989 */ /* 0x000e6200000c00ff */
[----:B------:R-:W-:Y:S02]  /*4570*/  @!P4 IMAD.U32 R20, R5, 0x10000, R34 ;  /* 0x000100000514c824 */ /* 0x000fe400078e0022 */
[----:B-1----:R-:W-:-:S05]  /*4580*/  @P6 IMAD.IADD R4, R4, 0x1, R33 ;  /* 0x0000000104046824 */ /* 0x002fca00078e0221 */
[----:B------:R-:W1:Y:S02]  /*4590*/  SHFL.UP P4, R5, R4, 0x2, RZ ;  /* 0x0440000004057989 */ /* 0x000e6400000800ff */
[----:B-1----:R-:W-:-:S05]  /*45a0*/  @P4 IMAD.IADD R5, R4, 0x1, R5 ;  /* 0x0000000104054824 */ /* 0x002fca00078e0205 */
[----:B------:R-:W1:Y:S02]  /*45b0*/  SHFL.UP P4, R37, R5, 0x4, RZ ;  /* 0x0480000005257989 */ /* 0x000e6400000800ff */
[----:B-1----:R-:W-:-:S05]  /*45c0*/  @P4 IMAD.IADD R37, R5, 0x1, R37 ;  /* 0x0000000105254824 */ /* 0x002fca00078e0225 */
[----:B------:R-:W1:Y:S01]  /*45d0*/  SHFL.UP P4, R34, R37, 0x8, RZ ;  /* 0x0500000025227989 */ /* 0x000e6200000800ff */
[----:B------:R-:W4:Y:S01]  /*45e0*/  S2R R5, SR_CgaCtaId ;  /* 0x0000000000057919 */ /* 0x000f220000008800 */
[----:B-1----:R-:W-:-:S05]  /*45f0*/  @P4 IMAD.IADD R34, R37, 0x1, R34 ;  /* 0x0000000125224824 */ /* 0x002fca00078e0222 */
[----:B------:R-:W1:Y:S01]  /*4600*/  SHFL.UP P4, R36, R34, 0x10, RZ ;  /* 0x0600000022247989 */ /* 0x000e6200000800ff */
[----:B------:R-:W-:Y:S01]  /*4610*/  MOV R4, 0x400 ;  /* 0x0000040000047802 */ /* 0x000fe20000000f00 */
[----:B-1----:R-:W-:Y:S01]  /*4620*/  @P4 IMAD.IADD R36, R34, 0x1, R36 ;  /* 0x0000000122244824 */ /* 0x002fe200078e0224 */
[----:B0-----:R-:W-:Y:S02]  /*4630*/  ISETP.NE.AND P4, PT, R35, 0x1f, PT ;  /* 0x0000001f2300780c */ /* 0x001fe40003f85270 */
[----:B----4-:R-:W-:Y:S02]  /*4640*/  LEA R34, R5, R4, 0x18 ;  /* 0x0000000405227211 */ /* 0x010fe400078ec0ff */
[----:B------:R-:W-:-:S09]  /*4650*/  SHF.R.U32.HI R5, RZ, 0x5, R9 ;  /* 0x00000005ff057819 */ /* 0x000fd20000011609 */
[----:B------:R-:W-:-:S05]  /*4660*/  @!P4 IMAD R37, R5, 0x4, R34 ;  /* 0x000000040525c824 */ /* 0x000fca00078e0222 */
[----:B------:R-:W-:Y:S01]  /*4670*/  @!P4 STS [R37], R36 ;  /* 0x000000242500c388 */ /* 0x000fe20000000800 */
[----:B------:R-:W-:Y:S01]  /*4680*/  IMAD.IADD R33, R36, 0x1, -R33 ;  /* 0x0000000124217824 */ /* 0x000fe200078e0a21 */
[----:B------:R-:W-:Y:S01]  /*4690*/  BAR.SYNC.DEFER_BLOCKING 0x0 ;  /* 0x0000000000007b1d */ /* 0x000fe20000010000 */
[----:B------:R-:W-:Y:S01]  /*46a0*/  ISETP.NE.AND P6, PT, R35, RZ, PT ;  /* 0x000000ff2300720c */ /* 0x000fe20003fc5270 */
[----:B------:R-:W-:Y:S01]  /*46b0*/  @!P5 IMAD R35, R7, 0x100, R6 ;  /* 0x000001000723d824 */ /* 0x000fe200078e0206 */
[----:B------:R-:W-:Y:S02]  /*46c0*/  ISETP.NE.AND P4, PT, R5, 0x2, PT ;  /* 0x000000020500780c */ /* 0x000fe40003f85270 */
[----:B------:R-:W-:Y:S02]  /*46d0*/  SEL R33, R33, RZ, P6 ;  /* 0x000000ff21217207 */ /* 0x000fe40003000000 */
[----:B------:R-:W-:Y:S02]  /*46e0*/  ISETP.NE.AND P6, PT, R5, 0x3, PT ;  /* 0x000000030500780c */ /* 0x000fe40003fc5270 */
[----:B------:R-:W0:Y:S01]  /*46f0*/  LDS.128 R4, [R34] ;  /* 0x0000000022047984 */ /* 0x000e220000000c00 */
[----:B------:R-:W-:-:S02]  /*4700*/  @!P5 IMAD R30, R31, 0x100, R30 ;  /* 0x000001001f1ed824 */ /* 0x000fc400078e021e */
[----:B0-----:R-:W-:-:S05]  /*4710*/  IMAD.IADD R5, R4, 0x1, R5 ;  /* 0x0000000104057824 */ /* 0x001fca00078e0205 */
[----:B------:R-:W-:Y:S01]  /*4720*/  SEL R4, R5, R4, !P4 ;  /* 0x0000000405047207 */ /* 0x000fe20006000000 */
[----:B------:R-:W-:Y:S01]  /*4730*/  IMAD.IADD R5, R6, 0x1, R5 ;  /* 0x0000000106057824 */ /* 0x000fe200078e0205 */
[----:B------:R-:W-:Y:S01]  /*4740*/  BAR.SYNC.DEFER_BLOCKING 0x0 ;  /* 0x0000000000007b1d */ /* 0x000fe20000010000 */
[----:B------:R-:W-:-:S03]  /*4750*/  ISETP.GE.U32.AND P4, PT, R9, 0x20, PT ;  /* 0x000000200900780c */ /* 0x000fc60003f86070 */
[C---:B------:R-:W-:Y:S02]  /*4760*/  SEL R4, R5.reuse, R4, !P6 ;  /* 0x0000000405047207 */ /* 0x040fe40007000000 */
[----:B------:R-:W-:Y:S02]  /*4770*/  IADD3 R5, PT, PT, R5, R16, R7 ;  /* 0x0000001005057210 */ /* 0x000fe40007ffe007 */
[----:B------:R-:W-:-:S03]  /*4780*/  SEL R4, R4, RZ, P4 ;  /* 0x000000ff04047207 */ /* 0x000fc60002000000 */
[----:B------:R-:W-:Y:S02]  /*4790*/  VIADD R5, R5, 0xfffffe00 ;  /* 0xfffffe0005057836 */ /* 0x000fe40000000000 */
[----:B------:R-:W-:Y:S02]  /*47a0*/  IMAD.IADD R6, R4, 0x1, R33 ;  /* 0x0000000104067824 */ /* 0x000fe400078e0221 */
[----:B------:R-:W-:Y:S02]  /*47b0*/  IMAD.SHL.U32 R7, R9, 0x4, RZ ;  /* 0x0000000409077824 */ /* 0x000fe400078e00ff */
[----:B------:R-:W-:Y:S02]  /*47c0*/  IMAD.IADD R4, R16, 0x1, -R5 ;  /* 0x0000000110047824 */ /* 0x000fe400078e0a05 */
[----:B--2---:R-:W-:Y:S02]  /*47d0*/  @!P5 IMAD R29, R29, 0x100, R24 ;  /* 0x000001001d1dd824 */ /* 0x004fe400078e0218 */
[----:B------:R-:W-:-:S02]  /*47e0*/  IMAD.IADD R7, R7, 0x1, -R6 ;  /* 0x0000000107077824 */ /* 0x000fc400078e0a06 */
[----:B------:R-:W-:Y:S02]  /*47f0*/  IMAD.IADD R24, R6, 0x1, R4 ;  /* 0x0000000106187824 */ /* 0x000fe400078e0204 */
[----:B---3--:R-:W-:Y:S01]  /*4800*/  @!P5 IMAD R22, R27, 0x100, R22 ;  /* 0x000001001b16d824 */ /* 0x008fe200078e0216 */
[----:B------:R-:W-:Y:S01]  /*4810*/  IADD3 R3, PT, PT, R23, -R3, -R6 ;  /* 0x8000000317037210 */ /* 0x000fe20007ffe806 */
[----:B------:R-:W-:Y:S01]  /*4820*/  IMAD.IADD R23, R28, 0x1, R24 ;  /* 0x000000011c177824 */ /* 0x000fe200078e0218 */
[----:B------:R-:W-:Y:S01]  /*4830*/  SEL R7, R24, R7, P0 ;  /* 0x0000000718077207 */ /* 0x000fe20000000000 */
[----:B------:R-:W-:Y:S01]  /*4840*/  @!P5 IMAD.U32 R18, R29, 0x10000, R22 ;  /* 0x000100001d12d824 */ /* 0x000fe200078e0016 */
[----:B------:R-:W-:Y:S01]  /*4850*/  IADD3 R22, PT, PT, R21, -R6, -R28 ;  /* 0x8000000615167210 */ /* 0x000fe20007ffe81c */
[----:B------:R-:W-:Y:S01]  /*4860*/  IMAD.IADD R26, R26, 0x1, R23 ;  /* 0x000000011a1a7824 */ /* 0x000fe200078e0217 */
[----:B------:R-:W-:Y:S01]  /*4870*/  IADD3 R25, PT, PT, R25, -R32, -R6 ;  /* 0x8000002019197210 */ /* 0x000fe20007ffe806 */
[----:B------:R-:W-:Y:S01]  /*4880*/  IMAD R6, R7, 0x9, R34 ;  /* 0x0000000907067824 */ /* 0x000fe200078e0222 */
[----:B------:R-:W-:Y:S01]  /*4890*/  SEL R33, R23, R22, P1 ;  /* 0x0000001617217207 */ /* 0x000fe20000800000 */
[----:B------:R-:W-:Y:S01]  /*48a0*/  @P3 IMAD.IADD R25, R2, 0x1, R26 ;  /* 0x0000000102193824 */ /* 0x000fe200078e021a */
[----:B------:R-:W-:-:S02]  /*48b0*/  SHF.R.U32.HI R21, RZ, 0x18, R15 ;  /* 0x00000018ff157819 */ /* 0x000fc4000001160f */
[--C-:B------:R-:W-:Y:S01]  /*48c0*/  SHF.R.U32.HI R7, RZ, 0x10, R15.reuse ;  /* 0x00000010ff077819 */ /* 0x100fe2000001160f */
[----:B------:R0:W-:Y:S01]  /*48d0*/  STS.U8 [R6+0x4], R14 ;  /* 0x0000040e06007388 */ /* 0x0001e20000000000 */
[----:B------:R-:W-:Y:S02]  /*48e0*/  SHF.R.U32.HI R23, RZ, 0x8, R15 ;  /* 0x00000008ff177819 */ /* 0x000fe4000001160f */
[--C-:B------:R-:W-:Y:S02]  /*48f0*/  SHF.R.U32.HI R27, RZ, 0x18, R14.reuse ;  /* 0x00000018ff1b7819 */ /* 0x100fe4000001160e */
[--C-:B------:R-:W-:Y:S02]  /*4900*/  SHF.R.U32.HI R29, RZ, 0x10, R14.reuse ;  /* 0x00000010ff1d7819 */ /* 0x100fe4000001160e */
[----:B------:R-:W-:Y:S01]  /*4910*/  SHF.R.U32.HI R31, RZ, 0x8, R14 ;  /* 0x00000008ff1f7819 */ /* 0x000fe2000001160e */
[----:B------:R-:W-:Y:S01]  /*4920*/  IMAD R33, R33, 0x9, R34 ;  /* 0x0000000921217824 */ /* 0x000fe200078e0222 */
[----:B------:R-:W-:Y:S01]  /*4930*/  SEL R3, R26, R3, P2 ;  /* 0x000000031a037207 */ /* 0x000fe20001000000 */
[----:B------:R-:W-:Y:S01]  /*4940*/  @!P5 IMAD.U32 R19, R30, 0x10000, R35 ;  /* 0x000100001e13d824 */ /* 0x000fe200078e0023 */
[----:B------:R-:W-:-:S02]  /*4950*/  SHF.R.U32.HI R22, RZ, 0x18, R8 ;  /* 0x00000018ff167819 */ /* 0x000fc40000011608 */
[----:B------:R-:W-:Y:S02]  /*4960*/  SHF.R.U32.HI R2, RZ, 0x8, R8 ;  /* 0x00000008ff027819 */ /* 0x000fe40000011608 */
[----:B0-----:R-:W-:Y:S02]  /*4970*/  SHF.R.U32.HI R14, RZ, 0x10, R0 ;  /* 0x00000010ff0e7819 */ /* 0x001fe40000011600 */
[----:B------:R-:W-:Y:S01]  /*4980*/  ISETP.GE.AND P0, PT, R9, R4, PT ;  /* 0x000000040900720c */ /* 0x000fe20003f06270 */
[----:B------:R0:W-:Y:S01]  /*4990*/  STS.U8 [R6+0x3], R21 ;  /* 0x0000031506007388 */ /* 0x0001e20000000000 */
[----:B------:R-:W-:Y:S02]  /*49a0*/  SHF.R.U32.HI R24, RZ, 0x10, R8 ;  /* 0x00000010ff187819 */ /* 0x000fe40000011608 */
[--C-:B------:R-:W-:Y:S01]  /*49b0*/  SHF.R.U32.HI R26, RZ, 0x18, R0.reuse ;  /* 0x00000018ff1a7819 */ /* 0x100fe20000011600 */
[----:B------:R1:W-:Y:S01]  /*49c0*/  STS.U8 [R6+0x2], R7 ;  /* 0x0000020706007388 */ /* 0x0003e20000000000 */
[----:B------:R-:W-:-:S03]  /*49d0*/  SHF.R.U32.HI R28, RZ, 0x8, R0 ;  /* 0x00000008ff1c7819 */ /* 0x000fc60000011600 */
[----:B------:R2:W-:Y:S01]  /*49e0*/  STS.U8 [R6+0x1], R23 ;  /* 0x0000011706007388 */ /* 0x0005e20000000000 */
[----:B------:R-:W-:Y:S01]  /*49f0*/  IMAD R25, R25, 0x9, R34 ;  /* 0x0000000919197824 */ /* 0x000fe200078e0222 */
[----:B0-----:R-:W-:Y:S02]  /*4a00*/  SHF.R.U32.HI R21, RZ, 0x10, R20 ;  /* 0x00000010ff157819 */ /* 0x001fe40000011614 */
[----:B------:R0:W-:Y:S01]  /*4a10*/  STS.U8 [R6], R15 ;  /* 0x0000000f06007388 */ /* 0x0001e20000000000 */
[----:B-1----:R-:W-:-:S03]  /*4a20*/  SHF.R.U32.HI R7, RZ, 0x18, R17 ;  /* 0x00000018ff077819 */ /* 0x002fc60000011611 */
[----:B------:R-:W-:Y:S01]  /*4a30*/  STS.U8 [R6+0x7], R27 ;  /* 0x0000071b06007388 */ /* 0x000fe20000000000 */
[----:B--2---:R-:W-:-:S03]  /*4a40*/  SHF.R.U32.HI R23, RZ, 0x8, R20 ;  /* 0x00000008ff177819 */ /* 0x004fc60000011614 */
[----:B------:R-:W-:Y:S01]  /*4a50*/  STS.U8 [R6+0x6], R29 ;  /* 0x0000061d06007388 */ /* 0x000fe20000000000 */
[----:B0-----:R-:W-:-:S03]  /*4a60*/  SHF.R.U32.HI R15, RZ, 0x18, R20 ;  /* 0x00000018ff0f7819 */ /* 0x001fc60000011614 */
[----:B------:R-:W-:Y:S04]  /*4a70*/  STS.U8 [R6+0x5], R31 ;  /* 0x0000051f06007388 */ /* 0x000fe80000000000 */
[----:B------:R0:W-:Y:S04]  /*4a80*/  STS.U8 [R6+0x8], R13 ;  /* 0x0000080d06007388 */ /* 0x0001e80000000000 */
[----:B------:R1:W-:Y:S04]  /*4a90*/  STS.U8 [R33+0x3], R22 ;  /* 0x0000031621007388 */ /* 0x0003e80000000000 */
[----:B------:R2:W-:Y:S01]  /*4aa0*/  STS.U8 [R33+0x1], R2 ;  /* 0x0000010221007388 */ /* 0x0005e20000000000 */
[----:B0-----:R-:W-:Y:S01]  /*4ab0*/  IMAD R6, R3, 0x9, R34 ;  /* 0x0000000903067824 */ /* 0x001fe200078e0222 */
[----:B------:R-:W-:-:S02]  /*4ac0*/  SHF.R.U32.HI R3, RZ, 0x10, R17 ;  /* 0x00000010ff037819 */ /* 0x000fc40000011611 */
[----:B------:R0:W-:Y:S01]  /*4ad0*/  STS.U8 [R33], R8 ;  /* 0x0000000821007388 */ /* 0x0001e20000000000 */
[----:B------:R-:W-:Y:S02]  /*4ae0*/  SHF.R.U32.HI R13, RZ, 0x8, R17 ;  /* 0x00000008ff0d7819 */ /* 0x000fe40000011611 */
[----:B-1----:R-:W-:Y:S01]  /*4af0*/  SHF.R.U32.HI R22, RZ, 0x8, R18 ;  /* 0x00000008ff167819 */ /* 0x002fe20000011612 */
[----:B------:R1:W-:Y:S01]  /*4b00*/  STS.U8 [R33+0x6], R14 ;  /* 0x0000060e21007388 */ /* 0x0003e20000000000 */
[----:B--2---:R-:W-:-:S03]  /*4b10*/  SHF.R.U32.HI R2, RZ, 0x18, R19 ;  /* 0x00000018ff027819 */ /* 0x004fc60000011613 */
[----:B------:R2:W-:Y:S01]  /*4b20*/  STS.U8 [R33+0x4], R0 ;  /* 0x0000040021007388 */ /* 0x0005e20000000000 */
[----:B0-----:R-:W-:-:S03]  /*4b30*/  SHF.R.U32.HI R8, RZ, 0x8, R19 ;  /* 0x00000008ff087819 */ /* 0x001fc60000011613 */
[----:B------:R0:W-:Y:S01]  /*4b40*/  STS.U8 [R33+0x8], R12 ;  /* 0x0000080c21007388 */ /* 0x0001e20000000000 */
[--C-:B-1----:R-:W-:Y:S02]  /*4b50*/  SHF.R.U32.HI R14, RZ, 0x18, R18.reuse ;  /* 0x00000018ff0e7819 */ /* 0x102fe40000011612 */
[----:B--2---:R-:W-:Y:S01]  /*4b60*/  SHF.R.U32.HI R0, RZ, 0x10, R19 ;  /* 0x00000010ff007819 */ /* 0x004fe20000011613 */
[----:B------:R1:W-:Y:S01]  /*4b70*/  STS.U8 [R33+0x2], R24 ;  /* 0x0000021821007388 */ /* 0x0003e20000000000 */
[----:B0-----:R-:W-:-:S03]  /*4b80*/  SHF.R.U32.HI R12, RZ, 0x10, R18 ;  /* 0x00000010ff0c7819 */ /* 0x001fc60000011612 */
[----:B------:R1:W-:Y:S01]  /*4b90*/  STS.U8 [R33+0x7], R26 ;  /* 0x0000071a21007388 */ /* 0x0003e20000000000 */
[----:B------:R-:W-:Y:S03]  /*4ba0*/  BSSY.RECONVERGENT B1, `(.L_x_270) ;  /* 0x0000030000017945 */ /* 0x000fe60003800200 */
        /* <DEDUP_REMOVED lines=22> */
[----:B-1----:R-:W-:Y:S01]  /*4d10*/  IMAD.MOV.U32 R0, RZ, RZ, RZ ;  /* 0x000000ffff007224 */ /* 0x002fe200078e00ff */
        /* <DEDUP_REMOVED lines=8> */
.L_x_272:
[----:B------:R-:W-:-:S04]  /*4da0*/  IADD3 R29, P1, PT, R9, R0, RZ ;  /* 0x00000000091d7210 */ /* 0x000fc80007f3e0ff */
[----:B------:R-:W-:Y:S01]  /*4db0*/  LOP3.LUT R29, RZ, R29, RZ, 0x33, !PT ;  /* 0x0000001dff1d7212 */ /* 0x000fe200078e33ff */
[----:B------:R-:W-:-:S03]  /*4dc0*/  IMAD.X R0, RZ, RZ, R6, P1 ;  /* 0x000000ffff007224 */ /* 0x000fc600008e0606 */
[----:B0-----:R-:W-:Y:S02]  /*4dd0*/  IADD3 R29, P1, PT, R29, UR10, RZ ;  /* 0x0000000a1d1d7c10 */ /* 0x001fe4000ff3e0ff */
[----:B------:R-:W-:-:S04]  /*4de0*/  LOP3.LUT R0, RZ, R0, RZ, 0x33, !PT ;  /* 0x00000000ff007212 */ /* 0x000fc800078e33ff */
[----:B------:R-:W-:Y:S01]  /*4df0*/  IADD3.X R0, PT, PT, R0, UR11, RZ, P1, !PT ;  /* 0x0000000b00007c10 */ /* 0x000fe20008ffe4ff */
[----:B------:R-:W-:Y:S06]  /*4e00*/  BRA `(.L_x_273) ;  /* 0x0000000000247947 */ /* 0x000fec0003800000 */
.L_x_271:
[----:B------:R-:W-:Y:S01]  /*4e10*/  UISETP.NE.AND UP0, UPT, UR4, URZ, UPT ;  /* 0x000000ff0400728c */ /* 0x000fe2000bf05270 */
[----:B-1----:R-:W-:Y:S01]  /*4e20*/  IMAD.IADD R7, R9, 0x1, -R4 ;  /* 0x0000000109077824 */ /* 0x002fe200078e0a04 */
[----:B------:R-:W-:-:S04]  /*4e30*/  CS2R R2, SRZ ;  /* 0x0000000000027805 */ /* 0x000fc8000001ff00 */
[----:B------:R-:W-:-:S13]  /*4e40*/  PLOP3.LUT P0, PT, PT, PT, UP0, 0x80, 0x8 ;  /* 0x000000000008781c */ /* 0x000fda0003f0f008 */
[----:B------:R-:W-:Y:S05]  /*4e50*/  @P0 BRA `(.L_x_274) ;  /* 0x0000000000080947 */ /* 0x000fea0003800000 */
[----:B------:R-:W0:Y:S02]  /*4e60*/  LDC.64 R2, c[0x0][0x3d0] ;  /* 0x0000f400ff027b82 */ /* 0x000e240000000a00 */
[----:B0-----:R-:W5:Y:S02]  /*4e70*/  LDG.E.64 R2, desc[UR6][R2.64] ;  /* 0x0000000602027981 */ /* 0x001f64000c1e1b00 */
.L_x_274:
[----:B-----5:R-:W-:-:S04]  /*4e80*/  IADD3 R29, P1, PT, R7, R2, RZ ;  /* 0x00000002071d7210 */ /* 0x020fc80007f3e0ff */
[----:B------:R-:W-:-:S09]  /*4e90*/  LEA.HI.X.SX32 R0, R7, R3, 0x1, P1 ;  /* 0x0000000307007211 */ /* 0x000fd200008f0eff */
.L_x_273:
[----:B------:R-:W-:Y:S05]  /*4ea0*/  BSYNC.RECONVERGENT B1 ;  /* 0x0000000000017941 */ /* 0x000fea0003800200 */
.L_x_270:
[C---:B------:R-:W-:Y:S01]  /*4eb0*/  ISETP.GE.AND P1, PT, R9.reuse, R16, PT ;  /* 0x000000100900720c */ /* 0x040fe20003f26270 */
[C---:B------:R-:W-:Y:S01]  /*4ec0*/  VIADD R7, R9.reuse, 0x80 ;  /* 0x0000008009077836 */ /* 0x040fe20000000000 */
[----:B------:R-:W-:Y:S01]  /*4ed0*/  BSSY.RECONVERGENT B1, `(.L_x_275) ;  /* 0x000001a000017945 */ /* 0x000fe20003800200 */
[----:B------:R-:W-:-:S03]  /*4ee0*/  IMAD R34, R9, 0x9, R34 ;  /* 0x0000000909227824 */ /* 0x000fc600078e0222 */
[----:B------:R-:W-:-:S07]  /*4ef0*/  ISETP.GE.AND P2, PT, R7, R4, PT ;  /* 0x000000040700720c */ /* 0x000fce0003f46270 */
[----:B------:R-:W-:Y:S06]  /*4f00*/  @P1 BRA `(.L_x_276) ;  /* 0x0000000000581947 */ /* 0x000fec0003800000 */
[----:B------:R-:W0:Y:S01]  /*4f10*/  LDS.U8 R11, [R34+0x1] ;  /* 0x00000100220b7984 */ /* 0x000e220000000000 */
[----:B------:R-:W1:Y:S03]  /*4f20*/  LDC.64 R2, c[0x0][0x390] ;  /* 0x0000e400ff027b82 */ /* 0x000e660000000a00 */
[----:B------:R-:W2:Y:S04]  /*4f30*/  LDS.U8 R13, [R34] ;  /* 0x00000000220d7984 */ /* 0x000ea80000000000 */
[----:B------:R-:W3:Y:S04]  /*4f40*/  LDS.U8 R15, [R34+0x3] ;  /* 0x00000300220f7984 */ /* 0x000ee80000000000 */
[----:B------:R-:W4:Y:S04]  /*4f50*/  LDS.U8 R17, [R34+0x2] ;  /* 0x0000020022117984 */ /* 0x000f280000000000 */
[----:B------:R-:W5:Y:S04]  /*4f60*/  LDS.U8 R19, [R34+0x5] ;  /* 0x0000050022137984 */ /* 0x000f680000000000 */
[----:B------:R-:W5:Y:S04]  /*4f70*/  LDS.U8 R21, [R34+0x4] ;  /* 0x0000040022157984 */ /* 0x000f680000000000 */
[----:B------:R-:W5:Y:S01]  /*4f80*/  LDS.U8 R23, [R34+0x7] ;  /* 0x0000070022177984 */ /* 0x000f620000000000 */
[----:B-1----:R-:W-:-:S03]  /*4f90*/  IMAD.WIDE.U32 R2, R29, 0x9, R2 ;  /* 0x000000091d027825 */ /* 0x002fc600078e0002 */
[----:B------:R-:W1:Y:S01]  /*4fa0*/  LDS.U8 R25, [R34+0x6] ;  /* 0x0000060022197984 */ /* 0x000e620000000000 */
[----:B------:R-:W-:-:S03]  /*4fb0*/  IMAD R29, R0, 0x9, RZ ;  /* 0x00000009001d7824 */ /* 0x000fc600078e02ff */
[----:B------:R-:W1:Y:S01]  /*4fc0*/  LDS.U8 R27, [R34+0x8] ;  /* 0x00000800221b7984 */ /* 0x000e620000000000 */
[----:B------:R-:W-:-:S05]  /*4fd0*/  IMAD.IADD R3, R3, 0x1, R29 ;  /* 0x0000000103037824 */ /* 0x000fca00078e021d */
[----:B0-----:R0:W-:Y:S04]  /*4fe0*/  STG.E.U8 desc[UR6][R2.64+0x1], R11 ;  /* 0x0000010b02007986 */ /* 0x0011e8000c101106 */
[----:B--2---:R0:W-:Y:S04]  /*4ff0*/  STG.E.U8 desc[UR6][R2.64], R13 ;  /* 0x0000000d02007986 */ /* 0x0041e8000c101106 */
[----:B---3--:R0:W-:Y:S04]  /*5000*/  STG.E.U8 desc[UR6][R2.64+0x3], R15 ;  /* 0x0000030f02007986 */ /* 0x0081e8000c101106 */
[----:B----4-:R0:W-:Y:S04]  /*5010*/  STG.E.U8 desc[UR6][R2.64+0x2], R17 ;  /* 0x0000021102007986 */ /* 0x0101e8000c101106 */
[----:B-----5:R0:W-:Y:S04]  /*5020*/  STG.E.U8 desc[UR6][R2.64+0x5], R19 ;  /* 0x0000051302007986 */ /* 0x0201e8000c101106 */
[----:B------:R0:W-:Y:S04]  /*5030*/  STG.E.U8 desc[UR6][R2.64+0x4], R21 ;  /* 0x0000041502007986 */ /* 0x0001e8000c101106 */
[----:B------:R0:W-:Y:S04]  /*5040*/  STG.E.U8 desc[UR6][R2.64+0x7], R23 ;  /* 0x0000071702007986 */ /* 0x0001e8000c101106 */
[----:B-1----:R0:W-:Y:S04]  /*5050*/  STG.E.U8 desc[UR6][R2.64+0x6], R25 ;  /* 0x0000061902007986 */ /* 0x0021e8000c101106 */
[----:B------:R0:W-:Y:S02]  /*5060*/  STG.E.U8 desc[UR6][R2.64+0x8], R27 ;  /* 0x0000081b02007986 */ /* 0x0001e4000c101106 */
.L_x_276:
[----:B------:R-:W-:Y:S05]  /*5070*/  BSYNC.RECONVERGENT B1 ;  /* 0x0000000000017941 */ /* 0x000fea0003800200 */
.L_x_275:
[----:B------:R-:W-:Y:S04]  /*5080*/  BSSY.RECONVERGENT B1, `(.L_x_277) ;  /* 0x000001c000017945 */ /* 0x000fe80003800200 */
[----:B------:R-:W-:Y:S05]  /*5090*/  @!P2 BRA `(.L_x_278) ;  /* 0x000000000028a947 */ /* 0x000fea0003800000 */
[----:B------:R-:W-:Y:S01]  /*50a0*/  BSSY.RECONVERGENT B2, `(.L_x_279) ;  /* 0x0000006000027945 */ /* 0x000fe20003800200 */
[----:B0-----:R-:W-:Y:S01]  /*50b0*/  IMAD.IADD R11, R7, 0x1, -R4 ;  /* 0x00000001070b7824 */ /* 0x001fe200078e0a04 */
[----:B------:R-:W-:Y:S02]  /*50c0*/  CS2R R2, SRZ ;  /* 0x0000000000027805 */ /* 0x000fe4000001ff00 */
[----:B------:R-:W-:Y:S05]  /*50d0*/  @P0 BRA `(.L_x_280) ;  /* 0x0000000000080947 */ /* 0x000fea0003800000 */
[----:B------:R-:W0:Y:S02]  /*50e0*/  LDC.64 R2, c[0x0][0x3d0] ;  /* 0x0000f400ff027b82 */ /* 0x000e240000000a00 */
[----:B0-----:R-:W5:Y:S02]  /*50f0*/  LDG.E.64 R2, desc[UR6][R2.64] ;  /* 0x0000000602027981 */ /* 0x001f64000c1e1b00 */
.L_x_280:
[----:B------:R-:W-:Y:S05]  /*5100*/  BSYNC.RECONVERGENT B2 ;  /* 0x0000000000027941 */ /* 0x000fea0003800200 */
.L_x_279:
[----:B-----5:R-:W-:-:S04]  /*5110*/  IADD3 R29, P1, PT, R11, R2, RZ ;  /* 0x000000020b1d7210 */ /* 0x020fc80007f3e0ff */
[----:B------:R-:W-:Y:S01]  /*5120*/  LEA.HI.X.SX32 R0, R11, R3, 0x1, P1 ;  /* 0x000000030b007211 */ /* 0x000fe200008f0eff */
[----:B------:R-:W-:Y:S08]  /*5130*/  BRA `(.L_x_281) ;  /* 0x0000000000407947 */ /* 0x000ff00003800000 */
.L_x_278:
[----:B------:R-:W-:Y:S01]  /*5140*/  BSSY.RECONVERGENT B2, `(.L_x_282) ;  /* 0x0000008000027945 */ /* 0x000fe20003800200 */
[----:B------:R-:W-:Y:S02]  /*5150*/  IMAD.MOV.U32 R0, RZ, RZ, RZ ;  /* 0x000000ffff007224 */ /* 0x000fe400078e00ff */
[----:B------:R-:W-:Y:S01]  /*5160*/  IMAD.MOV.U32 R6, RZ, RZ, RZ ;  /* 0x000000ffff067224 */ /* 0x000fe200078e00ff */
[----:B------:R-:W-:Y:S06]  /*5170*/  @P0 BRA `(.L_x_283) ;  /* 0x0000000000100947 */ /* 0x000fec0003800000 */
[----:B0-----:R-:W0:Y:S02]  /*5180*/  LDC.64 R2, c[0x0][0x3d0] ;  /* 0x0000f400ff027b82 */ /* 0x001e240000000a00 */
[----:B0-----:R-:W2:Y:S02]  /*5190*/  LDG.E.64 R2, desc[UR6][R2.64] ;  /* 0x0000000602027981 */ /* 0x001ea4000c1e1b00 */
[----:B--2---:R-:W-:-:S04]  /*51a0*/  IADD3 R0, P1, PT, -R2, UR8, RZ ;  /* 0x0000000802007c10 */ /* 0x004fc8000ff3e1ff */
[----:B------:R-:W-:-:S09]  /*51b0*/  IADD3.X R6, PT, PT, ~R3, UR9, RZ, P1, !PT ;  /* 0x0000000903067c10 */ /* 0x000fd20008ffe5ff */
.L_x_283:
[----:B------:R-:W-:Y:S05]  /*51c0*/  BSYNC.RECONVERGENT B2 ;  /* 0x0000000000027941 */ /* 0x000fea0003800200 */
.L_x_282:
[----:B------:R-:W1:Y:S01]  /*51d0*/  LDCU.64 UR4, c[0x0][0x3c0] ;  /* 0x00007800ff0477ac */ /* 0x000e620008000a00 */
[----:B------:R-:W-:-:S04]  /*51e0*/  IADD3 R0, P1, PT, R7, R0, RZ ;  /* 0x0000000007007210 */ /* 0x000fc80007f3e0ff */
[----:B------:R-:W-:Y:S01]  /*51f0*/  LOP3.LUT R0, RZ, R0, RZ, 0x33, !PT ;  /* 0x00000000ff007212 */ /* 0x000fe200078e33ff */
[----:B0-----:R-:W-:-:S03]  /*5200*/  IMAD.X R2, RZ, RZ, R6, P1 ;  /* 0x000000ffff027224 */ /* 0x001fc600008e0606 */
[----:B-1----:R-:W-:Y:S02]  /*5210*/  IADD3 R29, P1, PT, R0, UR4, RZ ;  /* 0x00000004001d7c10 */ /* 0x002fe4000ff3e0ff */
[----:B------:R-:W-:-:S04]  /*5220*/  LOP3.LUT R0, RZ, R2, RZ, 0x33, !PT ;  /* 0x00000002ff007212 */ /* 0x000fc800078e33ff */
[----:B------:R-:W-:-:S07]  /*5230*/  IADD3.X R0, PT, PT, R0, UR5, RZ, P1, !PT ;  /* 0x0000000500007c10 */ /* 0x000fce0008ffe4ff */
.L_x_281:
[----:B------:R-:W-:Y:S05]  /*5240*/  BSYNC.RECONVERGENT B1 ;  /* 0x0000000000017941 */ /* 0x000fea0003800200 */
.L_x_277:
[----:B------:R-:W-:Y:S01]  /*5250*/  ISETP.GE.AND P1, PT, R7, R16, PT ;  /* 0x000000100700720c */ /* 0x000fe20003f26270 */
[----:B------:R-:W-:Y:S01]  /*5260*/  VIADD R3, R9, 0x100 ;  /* 0x0000010009037836 */ /* 0x000fe20000000000 */
[----:B------:R-:W-:Y:S04]  /*5270*/  BSSY.RECONVERGENT B1, `(.L_x_284) ;  /* 0x0000019000017945 */ /* 0x000fe80003800200 */
[----:B------:R-:W-:-:S07]  /*5280*/  ISETP.GE.AND P2, PT, R3, R4, PT ;  /* 0x000000040300720c */ /* 0x000fce0003f46270 */
[----:B------:R-:W-:Y:S06]  /*5290*/  @P1 BRA `(.L_x_285) ;  /* 0x0000000000581947 */ /* 0x000fec0003800000 */
[----:B------:R-:W0:Y:S01]  /*52a0*/  LDS.U8 R11, [R34+0x481] ;  /* 0x00048100220b7984 */ /* 0x000e220000000000 */
[----:B------:R-:W1:Y:S03]  /*52b0*/  LDC.64 R6, c[0x0][0x390] ;  /* 0x0000e400ff067b82 */ /* 0x000e660000000a00 */
[----:B------:R-:W2:Y:S04]  /*52c0*/  LDS.U8 R13, [R34+0x480] ;  /* 0x00048000220d7984 */ /* 0x000ea80000000000 */
        /* <DEDUP_REMOVED lines=19> */
.L_x_285:
[----:B------:R-:W-:Y:S05]  /*5400*/  BSYNC.RECONVERGENT B1 ;  /* 0x0000000000017941 */ /* 0x000fea0003800200 */
.L_x_284:
        /* <DEDUP_REMOVED lines=8> */
.L_x_289:
[----:B------:R-:W-:Y:S05]  /*5490*/  BSYNC.RECONVERGENT B2 ;  /* 0x0000000000027941 */ /* 0x000fea0003800200 */
.L_x_288:
[----:B-----5:R-:W-:-:S04]  /*54a0*/  IADD3 R27, P1, PT, R11, R6, RZ ;  /* 0x000000060b1b7210 */ /* 0x020fc80007f3e0ff */
[----:B------:R-:W-:Y:S01]  /*54b0*/  LEA.HI.X.SX32 R0, R11, R7, 0x1, P1 ;  /* 0x000000070b007211 */ /* 0x000fe200008f0eff */
[----:B------:R-:W-:Y:S08]  /*54c0*/  BRA `(.L_x_290) ;  /* 0x0000000000407947 */ /* 0x000ff00003800000 */
.L_x_287:
        /* <DEDUP_REMOVED lines=8> */
.L_x_292:
[----:B------:R-:W-:Y:S05]  /*5550*/  BSYNC.RECONVERGENT B2 ;  /* 0x0000000000027941 */ /* 0x000fea0003800200 */
.L_x_291:
[----:B------:R-:W0:Y:S01]  /*5560*/  LDCU.64 UR4, c[0x0][0x3c0] ;  /* 0x00007800ff0477ac */ /* 0x000e220008000a00 */
[----:B------:R-:W-:-:S04]  /*5570*/  IADD3 R0, P1, PT, R3, R0, RZ ;  /* 0x0000000003007210 */ /* 0x000fc80007f3e0ff */
[----:B------:R-:W-:Y:S01]  /*5580*/  LOP3.LUT R0, RZ, R0, RZ, 0x33, !PT ;  /* 0x00000000ff007212 */ /* 0x000fe200078e33ff */
[----:B------:R-:W-:-:S03]  /*5590*/  IMAD.X R2, RZ, RZ, R2, P1 ;  /* 0x000000ffff027224 */ /* 0x000fc600008e0602 */
[----:B0-----:R-:W-:Y:S02]  /*55a0*/  IADD3 R27, P1, PT, R0, UR4, RZ ;  /* 0x00000004001b7c10 */ /* 0x001fe4000ff3e0ff */
[----:B------:R-:W-:-:S04]  /*55b0*/  LOP3.LUT R0, RZ, R2, RZ, 0x33, !PT ;  /* 0x00000002ff007212 */ /* 0x000fc800078e33ff */
[----:B------:R-:W-:-:S07]  /*55c0*/  IADD3.X R0, PT, PT, R0, UR5, RZ, P1, !PT ;  /* 0x0000000500007c10 */ /* 0x000fce0008ffe4ff */
.L_x_290:
[----:B------:R-:W-:Y:S05]  /*55d0*/  BSYNC.RECONVERGENT B1 ;  /* 0x0000000000017941 */ /* 0x000fea0003800200 */
.L_x_286:
        /* <DEDUP_REMOVED lines=27> */
.L_x_294:
[----:B------:R-:W-:Y:S05]  /*5790*/  BSYNC.RECONVERGENT B1 ;  /* 0x0000000000017941 */ /* 0x000fea0003800200 */
.L_x_293:
        /* <DEDUP_REMOVED lines=8> */
.L_x_298:
[----:B------:R-:W-:Y:S05]  /*5820*/  BSYNC.RECONVERGENT B2 ;  /* 0x0000000000027941 */ /* 0x000fea0003800200 */
.L_x_297:
[----:B-----5:R-:W-:-:S04]  /*5830*/  IADD3 R25, P1, PT, R7, R2, RZ ;  /* 0x0000000207197210 */ /* 0x020fc80007f3e0ff */
[----:B------:R-:W-:Y:S01]  /*5840*/  LEA.HI.X.SX32 R0, R7, R3, 0x1, P1 ;  /* 0x0000000307007211 */ /* 0x000fe200008f0eff */
[----:B------:R-:W-:Y:S08]  /*5850*/  BRA `(.L_x_299) ;  /* 0x0000000000407947 */ /* 0x000ff00003800000 */
.L_x_296:
        /* <DEDUP_REMOVED lines=8> */
.L_x_301:
[----:B------:R-:W-:Y:S05]  /*58e0*/  BSYNC.RECONVERGENT B2 ;  /* 0x0000000000027941 */ /* 0x000fea0003800200 */
.L_x_300:
[----:B------:R-:W1:Y:S01]  /*58f0*/  LDCU.64 UR4, c[0x0][0x3c0] ;  /* 0x00007800ff0477ac */ /* 0x000e620008000a00 */
[----:B------:R-:W-:-:S04]  /*5900*/  IADD3 R0, P1, PT, R9, R0, RZ ;  /* 0x0000000009007210 */ /* 0x000fc80007f3e0ff */
[----:B------:R-:W-:Y:S01]  /*5910*/  LOP3.LUT R0, RZ, R0, RZ, 0x33, !PT ;  /* 0x00000000ff007212 */ /* 0x000fe200078e33ff */
[----:B0-----:R-:W-:-:S03]  /*5920*/  IMAD.X R2, RZ, RZ, R4, P1 ;  /* 0x000000ffff027224 */ /* 0x001fc600008e0604 */
[----:B-1----:R-:W-:Y:S02]  /*5930*/  IADD3 R25, P1, PT, R0, UR4, RZ ;  /* 0x0000000400197c10 */ /* 0x002fe4000ff3e0ff */
[----:B------:R-:W-:-:S04]  /*5940*/  LOP3.LUT R0, RZ, R2, RZ, 0x33, !PT ;  /* 0x00000002ff007212 */ /* 0x000fc800078e33ff */
[----:B------:R-:W-:-:S07]  /*5950*/  IADD3.X R0, PT, PT, R0, UR5, RZ, P1, !PT ;  /* 0x0000000500007c10 */ /* 0x000fce0008ffe4ff */
.L_x_299:
[----:B------:R-:W-:Y:S05]  /*5960*/  BSYNC.RECONVERGENT B1 ;  /* 0x0000000000017941 */ /* 0x000fea0003800200 */
.L_x_295:
[----:B------:R-:W-:-:S13]  /*5970*/  ISETP.GE.AND P1, PT, R9, R16, PT ;  /* 0x000000100900720c */ /* 0x000fda0003f26270 */
[----:B------:R-:W-:Y:S05]  /*5980*/  @P1 BRA `(.L_x_302) ;  /* 0x0000002800201947 */ /* 0x000fea0003800000 */
        /* <DEDUP_REMOVED lines=21> */
[----:B------:R0:W-:Y:S01]  /*5ae0*/  STG.E.U8 desc[UR6][R2.64+0x8], R23 ;  /* 0x0000081702007986 */ /* 0x0001e2000c101106 */
[----:B------:R-:W-:Y:S05]  /*5af0*/  BRA `(.L_x_302) ;  /* 0x0000002400c47947 */ /* 0x000fea0003800000 */
.L_x_269:
[----:B------:R-:W0:Y:S01]  /*5b00*/  S2R R19, SR_TID.X ;  /* 0x0000000000137919 */ /* 0x000e220000002100 */
[----:B------:R-:W1:Y:S01]  /*5b10*/  LDCU.U8 UR8, c[0x0][0x3b8] ;  /* 0x00007700ff0877ac */ /* 0x000e620008000000 */
[----:B------:R-:W2:Y:S01]  /*5b20*/  LDC.64 R8, c[0x0][0x380] ;  /* 0x0000e000ff087b82 */ /* 0x000ea20000000a00 */
[----:B------:R-:W-:Y:S01]  /*5b30*/  SHF.R.S32.HI R10, RZ, 0x1f, R0 ;  /* 0x0000001fff0a7819 */ /* 0x000fe20000011400 */
[----:B------:R-:W3:Y:S01]  /*5b40*/  LDCU.64 UR4, c[0x0][0x3c8] ;  /* 0x00007900ff0477ac */ /* 0x000ee20008000a00 */
[----:B-1----:R-:W-:-:S04]  /*5b50*/  UISETP.NE.AND UP0, UPT, UR8, URZ, UPT ;  /* 0x000000ff0800728c */ /* 0x002fc8000bf05270 */
[----:B---3--:R-:W-:Y:S02]  /*5b60*/  USEL UR4, UR4, URZ, !UP0 ;  /* 0x000000ff04047287 */ /* 0x008fe4000c000000 */
[----:B------:R-:W-:Y:S01]  /*5b70*/  USEL UR5, UR5, URZ, !UP0 ;  /* 0x000000ff05057287 */ /* 0x000fe2000c000000 */
[----:B0-----:R-:W-:-:S05]  /*5b80*/  IMAD.SHL.U32 R28, R19, 0x4, RZ ;  /* 0x00000004131c7824 */ /* 0x001fca00078e00ff */
[----:B------:R-:W-:-:S04]  /*5b90*/  IADD3 R11, P0, P1, R28, UR4, R0 ;  /* 0x000000041c0b7c10 */ /* 0x000fc8000f91e000 */
[----:B------:R-:W-:Y:S01]  /*5ba0*/  IADD3.X R10, PT, PT, RZ, UR5, R10, P0, P1 ;  /* 0x00000005ff0a7c10 */ /* 0x000fe200087e240a */
        /* <DEDUP_REMOVED lines=12> */
[----:B------:R-:W-:-:S02]  /*5c70*/  VIADD R37, R28, 0x1 ;  /* 0x000000011c257836 */ /* 0x000fc40000000000 */
[----:B------:R-:W-:Y:S01]  /*5c80*/  VIADD R35, R28, 0x2 ;  /* 0x000000021c237836 */ /* 0x000fe20000000000 */
[----:B------:R-:W5:Y:S02]  /*5c90*/  @!P0 LDG.E.U8 R27, desc[UR6][R8.64+0x8] ;  /* 0x00000806081b8981 */ /* 0x000f64000c1e1100 */
[-C--:B------:R-:W-:Y:S02]  /*5ca0*/  ISETP.GE.AND P1, PT, R37, R16.reuse, PT ;  /* 0x000000102500720c */ /* 0x080fe40003f26270 */
[----:B------:R-:W-:-:S11]  /*5cb0*/  ISETP.GE.AND P5, PT, R35, R16, PT ;  /* 0x000000102300720c */ /* 0x000fd60003fa6270 */
[----:B------:R-:W5:Y:S04]  /*5cc0*/  @!P1 LDG.E.U8 R25, desc[UR6][R8.64+0xe] ;  /* 0x00000e0608199981 */ /* 0x000f68000c1e1100 */
[----:B------:R-:W5:Y:S04]  /*5cd0*/  @!P1 LDG.E.U8 R26, desc[UR6][R8.64+0x9] ;  /* 0x00000906081a9981 */ /* 0x000f68000c1e1100 */
[----:B------:R-:W5:Y:S04]  /*5ce0*/  @!P1 LDG.E.U8 R30, desc[UR6][R8.64+0xa] ;  /* 0x00000a06081e9981 */ /* 0x000f68000c1e1100 */
[----:B------:R-:W5:Y:S04]  /*5cf0*/  @!P1 LDG.E.U8 R24, desc[UR6][R8.64+0xf] ;  /* 0x00000f0608189981 */ /* 0x000f68000c1e1100 */
[----:B------:R-:W5:Y:S04]  /*5d00*/  @!P1 LDG.E.U8 R31, desc[UR6][R8.64+0x10] ;  /* 0x00001006081f9981 */ /* 0x000f68000c1e1100 */
[----:B------:R-:W5:Y:S04]  /*5d10*/  @!P1 LDG.E.U8 R13, desc[UR6][R8.64+0x11] ;  /* 0x00001106080d9981 */ /* 0x000f68000c1e1100 */
[----:B------:R-:W5:Y:S01]  /*5d20*/  @!P5 LDG.E.U8 R12, desc[UR6][R8.64+0x1a] ;  /* 0x00001a06080cd981 */ /* 0x000f62000c1e1100 */
[----:B--2---:R-:W-:-:S03]  /*5d30*/  @!P0 IMAD R23, R10, 0x100, R23 ;  /* 0x000001000a178824 */ /* 0x004fc600078e0217 */
[----:B------:R-:W2:Y:S01]  /*5d40*/  @!P1 LDG.E.U8 R10, desc[UR6][R8.64+0xb] ;  /* 0x00000b06080a9981 */ /* 0x000ea2000c1e1100 */
[----:B---3--:R-:W-:-:S03]  /*5d50*/  @!P0 IMAD R32, R22, 0x100, R11 ;  /* 0x0000010016208824 */ /* 0x008fc600078e020b */
[----:B------:R-:W2:Y:S04]  /*5d60*/  @!P1 LDG.E.U8 R11, desc[UR6][R8.64+0xc] ;  /* 0x00000c06080b9981 */ /* 0x000ea8000c1e1100 */
[----:B------:R-:W3:Y:S01]  /*5d70*/  @!P1 LDG.E.U8 R22, desc[UR6][R8.64+0xd] ;  /* 0x00000d0608169981 */ /* 0x000ee2000c1e1100 */
[----:B----4-:R-:W-:Y:S02]  /*5d80*/  @!P0 IMAD R20, R33, 0x100, R20 ;  /* 0x0000010021148824 */ /* 0x010fe400078e0214 */
[----:B------:R-:W-:Y:S02]  /*5d90*/  @!P0 IMAD.U32 R15, R32, 0x10000, R23 ;  /* 0x00010000200f8824 */ /* 0x000fe400078e0017 */
[----:B------:R-:W4:Y:S01]  /*5da0*/  @!P5 LDG.E.U8 R23, desc[UR6][R8.64+0x15] ;  /* 0x000015060817d981 */ /* 0x000f22000c1e1100 */
[----:B-----5:R-:W-:-:S03]  /*5db0*/  @!P0 IMAD R21, R21, 0x100, R18 ;  /* 0x0000010015158824 */ /* 0x020fc600078e0212 */
[----:B------:R-:W5:Y:S01]  /*5dc0*/  @!P5 LDG.E.U8 R18, desc[UR6][R8.64+0x12] ;  /* 0x000012060812d981 */ /* 0x000f62000c1e1100 */
[----:B------:R-:W-:-:S03]  /*5dd0*/  @!P0 IMAD.U32 R14, R21, 0x10000, R20 ;  /* 0x00010000150e8824 */ /* 0x000fc600078e0014 */
[----:B------:R-:W5:Y:S04]  /*5de0*/  @!P5 LDG.E.U8 R21, desc[UR6][R8.64+0x13] ;  /* 0x000013060815d981 */ /* 0x000f68000c1e1100 */
[----:B------:R-:W4:Y:S01]  /*5df0*/  @!P5 LDG.E.U8 R20, desc[UR6][R8.64+0x14] ;  /* 0x000014060814d981 */ /* 0x000f22000c1e1100 */
[----:B------:R-:W-:-:S05]  /*5e00*/  VIADD R33, R28, 0x3 ;  /* 0x000000031c217836 */ /* 0x000fca0000000000 */
[----:B------:R-:W-:-:S13]  /*5e10*/  ISETP.GE.AND P4, PT, R33, R16, PT ;  /* 0x000000102100720c */ /* 0x000fda0003f86270 */
[----:B------:R-:W4:Y:S01]  /*5e20*/  @!P4 LDG.E.U8 R29, desc[UR6][R8.64+0x23] ;  /* 0x00002306081dc981 */ /* 0x000f22000c1e1100 */
[----:B------:R-:W-:-:S03]  /*5e30*/  @!P1 IMAD R30, R30, 0x100, R26 ;  /* 0x000001001e1e9824 */ /* 0x000fc600078e021a */
[----:B------:R-:W4:Y:S01]  /*5e40*/  @!P5 LDG.E.U8 R26, desc[UR6][R8.64+0x18] ;  /* 0x00001806081ad981 */ /* 0x000f22000c1e1100 */
[----:B------:R-:W-:-:S04]  /*5e50*/  ISETP.NE.AND P0, PT, R27, RZ, PT ;  /* 0x000000ff1b00720c */ /* 0x000fc80003f05270 */
[-C--:B------:R-:W-:Y:S02]  /*5e60*/  ISETP.GE.OR P0, PT, R28, R16.reuse, P0 ;  /* 0x000000101c00720c */ /* 0x080fe40000706670 */
[----:B------:R-:W-:Y:S02]  /*5e70*/  ISETP.NE.AND P2, PT, R12, RZ, PT ;  /* 0x000000ff0c00720c */ /* 0x000fe40003f45270 */
[----:B------:R-:W-:Y:S02]  /*5e80*/  SEL R28, RZ, 0x1, !P0 ;  /* 0x00000001ff1c7807 */ /* 0x000fe40004000000 */
[----:B------:R-:W-:Y:S01]  /*5e90*/  ISETP.GE.OR P2, PT, R35, R16, P2 ;  /* 0x000000102300720c */ /* 0x000fe20001746670 */
[----:B--2---:R-:W-:Y:S02]  /*5ea0*/  @!P1 IMAD R32, R11, 0x100, R10 ;  /* 0x000001000b209824 */ /* 0x004fe400078e020a */
[----:B------:R-:W2:Y:S04]  /*5eb0*/  @!P5 LDG.E.U8 R10, desc[UR6][R8.64+0x16] ;  /* 0x00001606080ad981 */ /* 0x000ea8000c1e1100 */
[----:B------:R-:W2:Y:S01]  /*5ec0*/  @!P5 LDG.E.U8 R11, desc[UR6][R8.64+0x17] ;  /* 0x00001706080bd981 */ /* 0x000ea2000c1e1100 */
[----:B---3--:R-:W-:-:S02]  /*5ed0*/  @!P1 IMAD R22, R25, 0x100, R22 ;  /* 0x0000010019169824 */ /* 0x008fc400078e0216 */
[----:B------:R-:W-:Y:S02]  /*5ee0*/  @!P1 IMAD R25, R31, 0x100, R24 ;  /* 0x000001001f199824 */ /* 0x000fe400078e0218 */
[----:B------:R-:W3:Y:S02]  /*5ef0*/  @!P5 LDG.E.U8 R31, desc[UR6][R8.64+0x19] ;  /* 0x00001906081fd981 */ /* 0x000ee4000c1e1100 */
[----:B------:R-:W-:Y:S02]  /*5f00*/  @!P1 IMAD.U32 R6, R25, 0x10000, R22 ;  /* 0x0001000019069824 */ /* 0x000fe400078e0016 */
[----:B------:R-:W-:Y:S01]  /*5f10*/  @!P1 IMAD.U32 R7, R32, 0x10000, R30 ;  /* 0x0001000020079824 */ /* 0x000fe200078e001e */
[----:B------:R-:W3:Y:S01]  /*5f20*/  @!P4 LDG.E.U8 R24, desc[UR6][R8.64+0x21] ;  /* 0x000021060818c981 */ /* 0x000ee2000c1e1100 */
[----:B-----5:R-:W-:-:S03]  /*5f30*/  @!P5 IMAD R22, R21, 0x100, R18 ;  /* 0x000001001516d824 */ /* 0x020fc600078e0212 */
[----:B------:R-:W5:Y:S01]  /*5f40*/  @!P4 LDG.E.U8 R30, desc[UR6][R8.64+0x22] ;  /* 0x00002206081ec981 */ /* 0x000f62000c1e1100 */
[----:B----4-:R-:W-:-:S03]  /*5f50*/  @!P5 IMAD R25, R23, 0x100, R20 ;  /* 0x000001001719d824 */ /* 0x010fc600078e0214 */
[----:B------:R-:W4:Y:S01]  /*5f60*/  @!P4 LDG.E.U8 R18, desc[UR6][R8.64+0x1b] ;  /* 0x00001b060812c981 */ /* 0x000f22000c1e1100 */
[----:B------:R-:W-:-:S03]  /*5f70*/  @!P5 IMAD.U32 R5, R25, 0x10000, R22 ;  /* 0x000100001905d824 */ /* 0x000fc600078e0016 */
[----:B------:R-:W5:Y:S04]  /*5f80*/  @!P4 LDG.E.U8 R20, desc[UR6][R8.64+0x1d] ;  /* 0x00001d060814c981 */ /* 0x000f68000c1e1100 */
[----:B------:R-:W5:Y:S04]  /*5f90*/  @!P4 LDG.E.U8 R23, desc[UR6][R8.64+0x1e] ;  /* 0x00001e060817c981 */ /* 0x000f68000c1e1100 */
[----:B------:R-:W4:Y:S04]  /*5fa0*/  @!P4 LDG.E.U8 R21, desc[UR6][R8.64+0x1c] ;  /* 0x00001c060815c981 */ /* 0x000f28000c1e1100 */
[----:B------:R-:W4:Y:S04]  /*5fb0*/  @!P4 LDG.E.U8 R22, desc[UR6][R8.64+0x1f] ;  /* 0x00001f060816c981 */ /* 0x000f28000c1e1100 */
[----:B------:R0:W4:Y:S01]  /*5fc0*/  @!P4 LDG.E.U8 R25, desc[UR6][R8.64+0x20] ;  /* 0x000020060819c981 */ /* 0x000122000c1e1100 */
[----:B------:R-:W-:-:S02]  /*5fd0*/  ISETP.NE.AND P1, PT, R13, RZ, PT ;  /* 0x000000ff0d00720c */ /* 0x000fc40003f25270 */
[----:B------:R-:W-:Y:S02]  /*5fe0*/  ISETP.NE.AND P3, PT, R29, RZ, PT ;  /* 0x000000ff1d00720c */ /* 0x000fe40003f65270 */
[-C--:B------:R-:W-:Y:S02]  /*5ff0*/  ISETP.GE.OR P1, PT, R37, R16.reuse, P1 ;  /* 0x000000102500720c */ /* 0x080fe40000f26670 */
[----:B------:R-:W-:Y:S02]  /*6000*/  ISETP.GE.OR P3, PT, R33, R16, P3 ;  /* 0x000000102100720c */ /* 0x000fe40001f66670 */
[----:B------:R-:W-:Y:S02]  /*6010*/  SEL R35, RZ, 0x1, !P1 ;  /* 0x00000001ff237807 */ /* 0x000fe40004800000 */
[----:B0-----:R-:W-:-:S03]  /*6020*/  SEL R8, RZ, 0x1, !P2 ;  /* 0x00000001ff087807 */ /* 0x001fc60005000000 */
[----:B------:R-:W-:-:S04]  /*6030*/  IMAD.IADD R35, R28, 0x1, R35 ;  /* 0x000000011c237824 */ /* 0x000fc800078e0223 */
[----:B------:R-:W-:-:S04]  /*6040*/  IMAD.IADD R8, R8, 0x1, R35 ;  /* 0x0000000108087824 */ /* 0x000fc800078e0223 */
[----:B------:R-:W-:Y:S02]  /*6050*/  VIADD R33, R8, 0x1 ;  /* 0x0000000108217836 */ /* 0x000fe40000000000 */
[----:B------:R-:W-:-:S05]  /*6060*/  @!P3 IMAD.MOV R33, RZ, RZ, R8 ;  /* 0x000000ffff21b224 */ /* 0x000fca00078e0208 */
[----:B------:R-:W0:Y:S02]  /*6070*/  SHFL.UP P6, R8, R33, 0x1, RZ ;  /* 0x0420000021087989 */ /* 0x000e2400000c00ff */
[----:B0-----:R-:W-:-:S05]  /*6080*/  @P6 IMAD.IADD R8, R8, 0x1, R33 ;  /* 0x0000000108086824 */ /* 0x001fca00078e0221 */
[----:B------:R-:W0:Y:S02]  /*6090*/  SHFL.UP P6, R9, R8, 0x2, RZ ;  /* 0x0440000008097989 */ /* 0x000e2400000c00ff */
[----:B0-----:R-:W-:-:S05]  /*60a0*/  @P6 IMAD.IADD R9, R8, 0x1, R9 ;  /* 0x0000000108096824 */ /* 0x001fca00078e0209 */
[----:B------:R-:W0:Y:S02]  /*60b0*/  SHFL.UP P6, R36, R9, 0x4, RZ ;  /* 0x0480000009247989 */ /* 0x000e2400000c00ff */
[----:B0-----:R-:W-:-:S05]  /*60c0*/  @P6 IMAD.IADD R36, R9, 0x1, R36 ;  /* 0x0000000109246824 */ /* 0x001fca00078e0224 */
[----:B------:R-:W0:Y:S01]  /*60d0*/  SHFL.UP P6, R37, R36, 0x8, RZ ;  /* 0x0500000024257989 */ /* 0x000e2200000c00ff */
[----:B------:R-:W1:Y:S01]  /*60e0*/  S2R R35, SR_LANEID ;  /* 0x0000000000237919 */ /* 0x000e620000000000 */
[----:B------:R-:W1:Y:S01]  /*60f0*/  S2UR UR5, SR_CgaCtaId ;  /* 0x00000000000579c3 */ /* 0x000e620000008800 */
[----:B0-----:R-:W-:-:S05]  /*6100*/  @P6 IMAD.IADD R37, R36, 0x1, R37 ;  /* 0x0000000124256824 */ /* 0x001fca00078e0225 */
[----:B------:R-:W0:Y:S01]  /*6110*/  SHFL.UP P6, R28, R37, 0x10, RZ ;  /* 0x06000000251c7989 */ /* 0x000e2200000c00ff */
[----:B------:R-:W-:Y:S02]  /*6120*/  UMOV UR4, 0x400 ;  /* 0x0000040000047882 */ /* 0x000fe40000000000 */
[----:B-1----:R-:W-:Y:S01]  /*6130*/  ULEA UR4, UR5, UR4, 0x18 ;  /* 0x0000000405047291 */ /* 0x002fe2000f8ec0ff */
[----:B------:R-:W-:Y:S01]  /*6140*/  SHF.R.U32.HI R32, RZ, 0x5, R19 ;  /* 0x00000005ff207819 */ /* 0x000fe20000011613 */
[----:B0-----:R-:W-:Y:S01]  /*6150*/  @P6 IMAD.IADD R28, R37, 0x1, R28 ;  /* 0x00000001251c6824 */ /* 0x001fe200078e021c */
[----:B------:R-:W-:-:S13]  /*6160*/  ISETP.NE.AND P6, PT, R35, 0x1f, PT ;  /* 0x0000001f2300780c */ /* 0x000fda0003fc5270 */
[C---:B------:R-:W-:Y:S01]  /*6170*/  @!P6 LEA R36, R32.reuse, UR4, 0x2 ;  /* 0x000000042024ec11 */ /* 0x040fe2000f8e10ff */
[----:B------:R-:W-:Y:S06]  /*6180*/  BAR.SYNC.DEFER_BLOCKING 0x0 ;  /* 0x0000000000007b1d */ /* 0x000fec0000010000 */
[----:B------:R-:W-:Y:S01]  /*6190*/  @!P6 STS [R36], R28 ;  /* 0x0000001c2400e388 */ /* 0x000fe20000000800 */
[----:B------:R-:W-:Y:S01]  /*61a0*/  ISETP.NE.AND P6, PT, R32, 0x2, PT ;  /* 0x000000022000780c */ /* 0x000fe20003fc5270 */
[----:B------:R-:W-:Y:S02]  /*61b0*/  IMAD.IADD R33, R28, 0x1, -R33 ;  /* 0x000000011c217824 */ /* 0x000fe400078e0a21 */
[----:B--2---:R-:W-:Y:S01]  /*61c0*/  @!P5 IMAD R34, R11, 0x100, R10 ;  /* 0x000001000b22d824 */ /* 0x004fe200078e020a */
[----:B------:R-:W-:Y:S06]  /*61d0*/  BAR.SYNC.DEFER_BLOCKING 0x0 ;  /* 0x0000000000007b1d */ /* 0x000fec0000010000 */
[----:B------:R-:W0:Y:S01]  /*61e0*/  LDS.128 R8, [UR4] ;  /* 0x00000004ff087984 */ /* 0x000e220008000c00 */
[----:B---3--:R-:W-:-:S04]  /*61f0*/  @!P5 IMAD R31, R31, 0x100, R26 ;  /* 0x000001001f1fd824 */ /* 0x008fc800078e021a */
[----:B------:R-:W-:Y:S01]  /*6200*/  @!P5 IMAD.U32 R4, R31, 0x10000, R34 ;  /* 0x000100001f04d824 */ /* 0x000fe200078e0022 */
[----:B------:R-:W-:Y:S01]  /*6210*/  ISETP.NE.AND P5, PT, R32, 0x3, PT ;  /* 0x000000032000780c */ /* 0x000fe20003fa5270 */
[----:B-----5:R-:W-:Y:S02]  /*6220*/  @!P4 IMAD R23, R23, 0x100, R20 ;  /* 0x000001001717c824 */ /* 0x020fe400078e0214 */
[----:B----4-:R-:W-:Y:S01]  /*6230*/  @!P4 IMAD R18, R21, 0x100, R18 ;  /* 0x000001001512c824 */ /* 0x010fe200078e0212 */
[----:B------:R-:W-:Y:S01]  /*6240*/  BSSY B1, `(.L_x_303) ;  /* 0x00000a0000017945 */ /* 0x000fe20003800000 */
[----:B------:R-:W-:Y:S02]  /*6250*/  @!P4 IMAD R21, R30, 0x100, R24 ;  /* 0x000001001e15c824 */ /* 0x000fe400078e0218 */
[----:B------:R-:W-:Y:S02]  /*6260*/  @!P4 IMAD R22, R25, 0x100, R22 ;  /* 0x000001001916c824 */ /* 0x000fe400078e0216 */
[----:B0-----:R-:W-:-:S04]  /*6270*/  IMAD.IADD R9, R8, 0x1, R9 ;  /* 0x0000000108097824 */ /* 0x001fc800078e0209 */
[----:B------:R-:W-:Y:S01]  /*6280*/  IMAD.IADD R10, R10, 0x1, R9 ;  /* 0x000000010a0a7824 */ /* 0x000fe200078e0209 */
[----:B------:R-:W-:Y:S02]  /*6290*/  SEL R8, R9, R8, !P6 ;  /* 0x0000000809087207 */ /* 0x000fe40007000000 */
[----:B------:R-:W-:Y:S02]  /*62a0*/  ISETP.NE.AND P6, PT, R35, RZ, PT ;  /* 0x000000ff2300720c */ /* 0x000fe40003fc5270 */
[----:B------:R-:W-:Y:S02]  /*62b0*/  SEL R8, R10, R8, !P5 ;  /* 0x000000080a087207 */ /* 0x000fe40006800000 */
[----:B------:R-:W-:Y:S02]  /*62c0*/  ISETP.GT.U32.AND P5, PT, R19, 0x1f, PT ;  /* 0x0000001f1300780c */ /* 0x000fe40003fa4070 */
[----:B------:R-:W-:Y:S02]  /*62d0*/  SEL R9, R33, RZ, P6 ;  /* 0x000000ff21097207 */ /* 0x000fe40003000000 */
[----:B------:R-:W-:-:S03]  /*62e0*/  ISETP.GE.U32.AND P6, PT, R19, 0x20, PT ;  /* 0x000000201300780c */ /* 0x000fc60003fc6070 */
[----:B------:R-:W-:Y:S02]  /*62f0*/  IMAD.IADD R20, R8, 0x1, R9 ;  /* 0x0000000108147824 */ /* 0x000fe400078e0209 */
[----:B------:R-:W-:Y:S02]  /*6300*/  @!P4 IMAD.U32 R3, R23, 0x10000, R18 ;  /* 0x000100001703c824 */ /* 0x000fe400078e0012 */
[----:B------:R-:W-:Y:S01]  /*6310*/  @!P4 IMAD.U32 R2, R21, 0x10000, R22 ;  /* 0x000100001502c824 */ /* 0x000fe200078e0016 */
[----:B------:R-:W-:Y:S01]  /*6320*/  SEL R34, R33, R20, !P6 ;  /* 0x0000001421227207 */ /* 0x000fe20007000000 */
        /* <DEDUP_REMOVED lines=8> */
[----:B0-----:R-:W-:-:S04]  /*63b0*/  IMAD.WIDE R32, R17, 0x8, R20 ;  /* 0x0000000811207825 */ /* 0x001fc800078e0214 */
[----:B------:R-:W-:Y:S01]  /*63c0*/  IMAD.IADD R17, R17, 0x1, R8 ;  /* 0x0000000111117824 */ /* 0x000fe200078e0208 */
[----:B------:R2:W-:Y:S01]  /*63d0*/  @!P4 ST.E.64.STRONG.GPU desc[UR6][R32.64+0x100], R10 ;  /* 0x0001000a2000c985 */ /* 0x0005e2000c10fb06 */
[----:B-1----:R-:W-:-:S13]  /*63e0*/  ISETP.GT.U32.AND P5, PT, R18, 0x1f3, PT ;  /* 0x000001f31200780c */ /* 0x002fda0003fa4070 */
[----:B--2---:R-:W-:Y:S05]  /*63f0*/  @P5 BRA `(.L_x_305) ;  /* 0x0000000000085947 */ /* 0x004fea0003800000 */
[----:B------:R0:W-:Y:S06]  /*6400*/  MEMBAR.SC.CTA ;  /* 0x0000000000007992 */ /* 0x0001ec0000000000 */
[----:B0-----:R-:W-:Y:S05]  /*6410*/  BRA `(.L_x_306) ;  /* 0x0000000000087947 */ /* 0x001fea0003800000 */
.L_x_305:
[----:B------:R-:W-:Y:S05]  /*6420*/  NANOSLEEP 0x1c2 ;  /* 0x000001c20000795d */ /* 0x000fea0003800000 */
[----:B------:R-:W-:Y:S01]  /*6430*/  NOP ;  /* 0x0000000000007918 */ /* 0x000fe20000000000 */
.L_x_306:
[----:B------:R-:W-:-:S05]  /*6440*/  IMAD.WIDE R20, R17, 0x8, R20 ;  /* 0x0000000811147825 */ /* 0x000fca00078e0214 */
[----:B------:R-:W2:Y:S01]  /*6450*/  LD.E.64.STRONG.GPU R8, desc[UR6][R20.64+0x100] ;  /* 0x0001000614087980 */ /* 0x000ea2000c10fb00 */
[----:B------:R-:W-:Y:S01]  /*6460*/  UMOV UR5, 0xffffffff ;  /* 0xffffffff00057882 */ /* 0x000fe20000000000 */
[----:B--2---:R-:W-:Y:S02]  /*6470*/  ISETP.NE.AND P6, PT, R8, 0x63, PT ;  /* 0x000000630800780c */ /* 0x004fe40003fc5270 */
[----:B------:R-:W-:Y:S11]  /*6480*/  BRA.DIV UR5, `(.L_x_307) ;  /* 0x0000002a05547947 */ /* 0x000ff6000b800000 */
[----:B------:R-:W-:-:S13]  /*6490*/  VOTE.ANY P6, !P6 ;  /* 0x0000000000ff7806 */ /* 0x000fda00070c0100 */
.L_x_392:
[----:B------:R-:W-:Y:S05]  /*64a0*/  @!P6 BRA `(.L_x_308) ;  /* 0x000000000030e947 */ /* 0x000fea0003800000 */
.L_x_312:
[----:B------:R-:W-:Y:S05]  /*64b0*/  YIELD ;  /* 0x0000000000007946 */ /* 0x000fea0003800000 */
[----:B------:R-:W-:Y:S05]  /*64c0*/  @P5 BRA `(.L_x_309) ;  /* 0x0000000000085947 */ /* 0x000fea0003800000 */
[----:B------:R0:W-:Y:S06]  /*64d0*/  MEMBAR.SC.CTA ;  /* 0x0000000000007992 */ /* 0x0001ec0000000000 */
[----:B0-----:R-:W-:Y:S05]  /*64e0*/  BRA `(.L_x_310) ;  /* 0x0000000000087947 */ /* 0x001fea0003800000 */
.L_x_309:
[----:B------:R-:W-:Y:S05]  /*64f0*/  NANOSLEEP 0x15e ;  /* 0x0000015e0000795d */ /* 0x000fea0003800000 */
[----:B------:R-:W-:Y:S01]  /*6500*/  NOP ;  /* 0x0000000000007918 */ /* 0x000fe20000000000 */
.L_x_310:
[----:B------:R-:W2:Y:S01]  /*6510*/  LD.E.64.STRONG.GPU R8, desc[UR6][R20.64+0x100] ;  /* 0x0001000614087980 */ /* 0x000ea2000c10fb00 */
[----:B------:R-:W-:Y:S01]  /*6520*/  UMOV UR5, 0xffffffff ;  /* 0xffffffff00057882 */ /* 0x000fe20000000000 */
[----:B--2---:R-:W-:Y:S02]  /*6530*/  ISETP.NE.AND P6, PT, R8, 0x63, PT ;  /* 0x000000630800780c */ /* 0x004fe40003fc5270 */
[----:B------:R-:W-:Y:S11]  /*6540*/  BRA.DIV UR5, `(.L_x_311) ;  /* 0x0000002a05447947 */ /* 0x000ff6000b800000 */
[----:B------:R-:W-:-:S13]  /*6550*/  VOTE.ANY P6, !P6 ;  /* 0x0000000000ff7806 */ /* 0x000fda00070c0100 */
.L_x_395:
[----:B------:R-:W-:Y:S05]  /*6560*/  @P6 BRA `(.L_x_312) ;  /* 0xfffffffc00d06947 */ /* 0x000fea000383ffff */
.L_x_308:
[----:B------:R-:W-:Y:S01]  /*6570*/  UMOV UR5, 0xffffffff ;  /* 0xffffffff00057882 */ /* 0x000fe20000000000 */
[----:B------:R-:W-:Y:S02]  /*6580*/  ISETP.NE.AND P5, PT, R8, 0x65, PT ;  /* 0x000000650800780c */ /* 0x000fe40003fa5270 */
[----:B------:R-:W-:Y:S11]  /*6590*/  BRA.DIV UR5, `(.L_x_313) ;  /* 0x0000002a05507947 */ /* 0x000ff6000b800000 */
[----:B------:R-:W0:Y:S01]  /*65a0*/  S2R R36, SR_GEMASK ;  /* 0x0000000000247919 */ /* 0x000e220000003c00 */
[----:B------:R-:W-:Y:S01]  /*65b0*/  VOTE.ANY R25, PT, !P5 ;  /* 0x0000000000197806 */ /* 0x000fe200068e0100 */
[C---:B------:R-:W-:Y:S02]  /*65c0*/  VIADD R22, R35.reuse, 0x2 ;  /* 0x0000000223167836 */ /* 0x040fe40000000000 */
[C---:B------:R-:W-:Y:S02]  /*65d0*/  VIADD R19, R35.reuse, 0x4 ;  /* 0x0000000423137836 */ /* 0x040fe40000000000 */
[----:B------:R-:W-:Y:S01]  /*65e0*/  VIADD R23, R35, 0x10 ;  /* 0x0000001023177836 */ /* 0x000fe20000000000 */
[----:B0-----:R-:W-:-:S05]  /*65f0*/  LOP3.LUT R25, R25, 0x80000000, R36, 0xec, !PT ;  /* 0x8000000019197812 */ /* 0x001fca00078eec24 */
[----:B------:R-:W-:-:S05]  /*6600*/  VIADD R10, R25, 0xffffffff ;  /* 0xffffffff190a7836 */ /* 0x000fca0000000000 */
[----:B------:R-:W-:-:S04]  /*6610*/  LOP3.LUT R10, R25, R10, RZ, 0xc, !PT ;  /* 0x0000000a190a7212 */ /* 0x000fc800078e0cff */
[----:B------:R0:W1:Y:S02]  /*6620*/  POPC R37, R10 ;  /* 0x0000000a00257309 */ /* 0x0000640000000000 */
[C---:B0-----:R-:W-:Y:S01]  /*6630*/  VIADD R10, R35.reuse, 0x8 ;  /* 0x00000008230a7836 */ /* 0x041fe20000000000 */
[----:B-1----:R-:W0:Y:S01]  /*6640*/  SHFL.DOWN PT, R31, R9, 0x1, R37 ;  /* 0x08200000091f7989 */ /* 0x002e2200000e0025 */
[-C--:B------:R-:W-:Y:S02]  /*6650*/  ISETP.GE.AND P5, PT, R35, R37.reuse, PT ;  /* 0x000000252300720c */ /* 0x080fe40003fa6270 */
[-C--:B------:R-:W-:Y:S02]  /*6660*/  ISETP.GT.AND P6, PT, R23, R37.reuse, PT ;  /* 0x000000251700720c */ /* 0x080fe40003fc4270 */
[----:B0-----:R-:W-:Y:S02]  /*6670*/  SEL R20, R31, RZ, !P5 ;  /* 0x000000ff1f147207 */ /* 0x001fe40006800000 */
[----:B------:R-:W-:-:S03]  /*6680*/  ISETP.GT.AND P5, PT, R22, R37, PT ;  /* 0x000000251600720c */ /* 0x000fc60003fa4270 */
[----:B------:R-:W-:Y:S02]  /*6690*/  IMAD.IADD R24, R20, 0x1, R9 ;  /* 0x0000000114187824 */ /* 0x000fe400078e0209 */
[----:B------:R-:W0:Y:S03]  /*66a0*/  LDC.64 R20, c[0x0][0x3a0] ;  /* 0x0000e800ff147b82 */ /* 0x000e260000000a00 */
[----:B------:R-:W1:Y:S02]  /*66b0*/  SHFL.DOWN PT, R31, R24, 0x2, R37 ;  /* 0x08400000181f7989 */ /* 0x000e6400000e0025 */
[----:B-1----:R-:W-:Y:S02]  /*66c0*/  SEL R31, R31, RZ, !P5 ;  /* 0x000000ff1f1f7207 */ /* 0x002fe40006800000 */
[----:B------:R-:W-:-:S03]  /*66d0*/  ISETP.GT.AND P5, PT, R19, R37, PT ;  /* 0x000000251300720c */ /* 0x000fc60003fa4270 */
[----:B------:R-:W-:-:S05]  /*66e0*/  IMAD.IADD R26, R24, 0x1, R31 ;  /* 0x00000001181a7824 */ /* 0x000fca00078e021f */
[----:B------:R-:W1:Y:S02]  /*66f0*/  SHFL.DOWN PT, R31, R26, 0x4, R37 ;  /* 0x088000001a1f7989 */ /* 0x000e6400000e0025 */
[----:B-1----:R-:W-:Y:S02]  /*6700*/  SEL R31, R31, RZ, !P5 ;  /* 0x000000ff1f1f7207 */ /* 0x002fe40006800000 */
[----:B------:R-:W-:-:S03]  /*6710*/  ISETP.GT.AND P5, PT, R10, R37, PT ;  /* 0x000000250a00720c */ /* 0x000fc60003fa4270 */
[----:B------:R-:W-:-:S05]  /*6720*/  IMAD.IADD R28, R26, 0x1, R31 ;  /* 0x000000011a1c7824 */ /* 0x000fca00078e021f */
[----:B------:R-:W1:Y:S02]  /*6730*/  SHFL.DOWN PT, R31, R28, 0x8, R37 ;  /* 0x090000001c1f7989 */ /* 0x000e6400000e0025 */
[----:B-1----:R-:W-:Y:S02]  /*6740*/  SEL R9, R31, RZ, !P5 ;  /* 0x000000ff1f097207 */ /* 0x002fe40006800000 */
[----:B------:R-:W-:-:S03]  /*6750*/  ISETP.NE.AND P5, PT, R8, 0x65, PT ;  /* 0x000000650800780c */ /* 0x000fc60003fa5270 */
[----:B------:R-:W-:-:S05]  /*6760*/  IMAD.IADD R9, R28, 0x1, R9 ;  /* 0x000000011c097824 */ /* 0x000fca00078e0209 */
[----:B------:R-:W1:Y:S05]  /*6770*/  SHFL.DOWN PT, R31, R9, 0x10, R37 ;  /* 0x0a000000091f7989 */ /* 0x000e6a00000e0025 */
[----:B------:R-:W-:Y:S02]  /*6780*/  VOTE.ALL P5, P5 ;  /* 0x0000000000ff7806 */ /* 0x000fe400028a0000 */
[----:B-1----:R-:W-:Y:S02]  /*6790*/  SEL R24, R31, RZ, !P6 ;  /* 0x000000ff1f187207 */ /* 0x002fe40007000000 */
[----:B0-----:R-:W-:-:S03]  /*67a0*/  IADD3 R26, P6, PT, R20, 0x100, RZ ;  /* 0x00000100141a7810 */ /* 0x001fc60007fde0ff */
[----:B------:R-:W-:Y:S02]  /*67b0*/  IMAD.IADD R24, R9, 0x1, R24 ;  /* 0x0000000109187824 */ /* 0x000fe400078e0218 */
[----:B------:R-:W-:-:S08]  /*67c0*/  IMAD.X R28, RZ, RZ, R21, P6 ;  /* 0x000000ffff1c7224 */ /* 0x000fd000030e0615 */
.L_x_404:
[----:B------:R-:W-:Y:S05]  /*67d0*/  @!P5 BRA `(.L_x_314) ;  /* 0x0000000000dcd947 */ /* 0x000fea0003800000 */
.L_x_322:
        /* <DEDUP_REMOVED lines=9> */
.L_x_407:
[----:B------:R-:W-:Y:S05]  /*6870*/  @!P6 BRA `(.L_x_316) ;  /* 0x000000000034e947 */ /* 0x000fea0003800000 */
[----:B------:R-:W-:-:S13]  /*6880*/  ISETP.GT.U32.AND P5, PT, R18, 0x1f3, PT ;  /* 0x000001f31200780c */ /* 0x000fda0003fa4070 */
.L_x_320:
[----:B------:R-:W-:Y:S05]  /*6890*/  YIELD ;  /* 0x0000000000007946 */ /* 0x000fea0003800000 */
[----:B------:R-:W-:Y:S05]  /*68a0*/  @P5 BRA `(.L_x_317) ;  /* 0x0000000000085947 */ /* 0x000fea0003800000 */
[----:B------:R0:W-:Y:S06]  /*68b0*/  MEMBAR.SC.CTA ;  /* 0x0000000000007992 */ /* 0x0001ec0000000000 */
[----:B0-----:R-:W-:Y:S05]  /*68c0*/  BRA `(.L_x_318) ;  /* 0x0000000000087947 */ /* 0x001fea0003800000 */
.L_x_317:
[----:B------:R-:W-:Y:S05]  /*68d0*/  NANOSLEEP 0x15e ;  /* 0x0000015e0000795d */ /* 0x000fea0003800000 */
[----:B------:R-:W-:Y:S01]  /*68e0*/  NOP ;  /* 0x0000000000007918 */ /* 0x000fe20000000000 */
.L_x_318:
[----:B------:R-:W2:Y:S01]  /*68f0*/  LD.E.64.STRONG.GPU R8, desc[UR6][R20.64+-0x100] ;  /* 0xffff000614087980 */ /* 0x000ea2000c10fb00 */
[----:B------:R-:W-:Y:S01]  /*6900*/  UMOV UR5, 0xffffffff ;  /* 0xffffffff00057882 */ /* 0x000fe20000000000 */
[----:B--2---:R-:W-:Y:S02]  /*6910*/  ISETP.NE.AND P6, PT, R8, 0x63, PT ;  /* 0x000000630800780c */ /* 0x004fe40003fc5270 */
[----:B------:R-:W-:Y:S11]  /*6920*/  BRA.DIV UR5, `(.L_x_319) ;  /* 0x0000002a05947947 */ /* 0x000ff6000b800000 */
[----:B------:R-:W-:-:S13]  /*6930*/  VOTE.ANY P6, !P6 ;  /* 0x0000000000ff7806 */ /* 0x000fda00070c0100 */
.L_x_410:
[----:B------:R-:W-:Y:S05]  /*6940*/  @P6 BRA `(.L_x_320) ;  /* 0xfffffffc00d06947 */ /* 0x000fea000383ffff */
.L_x_316:
[----:B------:R-:W-:Y:S01]  /*6950*/  UMOV UR5, 0xffffffff ;  /* 0xffffffff00057882 */ /* 0x000fe20000000000 */
[----:B------:R-:W-:Y:S02]  /*6960*/  ISETP.NE.AND P5, PT, R8, 0x65, PT ;  /* 0x000000650800780c */ /* 0x000fe40003fa5270 */
[----:B------:R-:W-:Y:S11]  /*6970*/  BRA.DIV UR5, `(.L_x_321) ;  /* 0x0000002a05a07947 */ /* 0x000ff6000b800000 */
[----:B------:R-:W-:Y:S01]  /*6980*/  VOTE.ANY R25, PT, !P5 ;  /* 0x0000000000197806 */ /* 0x000fe200068e0100 */
[----:B------:R-:W-:-:S03]  /*6990*/  VIADD R17, R17, 0xffffffe0 ;  /* 0xffffffe011117836 */ /* 0x000fc60000000000 */
[----:B------:R-:W-:-:S05]  /*69a0*/  LOP3.LUT R25, R25, 0x80000000, R36, 0xec, !PT ;  /* 0x8000000019197812 */ /* 0x000fca00078eec24 */
[----:B------:R-:W-:-:S05]  /*69b0*/  VIADD R20, R25, 0xffffffff ;  /* 0xffffffff19147836 */ /* 0x000fca0000000000 */
[----:B------:R-:W-:-:S06]  /*69c0*/  LOP3.LUT R20, R25, R20, RZ, 0xc, !PT ;  /* 0x0000001419147212 */ /* 0x000fcc00078e0cff */
[----:B------:R-:W0:Y:S02]  /*69d0*/  POPC R20, R20 ;  /* 0x0000001400147309 */ /* 0x000e240000000000 */
[----:B0-----:R-:W0:Y:S01]  /*69e0*/  SHFL.DOWN PT, R31, R9, 0x1, R20 ;  /* 0x08200000091f7989 */ /* 0x001e2200000e0014 */
[-C--:B------:R-:W-:Y:S02]  /*69f0*/  ISETP.GE.AND P5, PT, R35, R20.reuse, PT ;  /* 0x000000142300720c */ /* 0x080fe40003fa6270 */
[-C--:B------:R-:W-:Y:S02]  /*6a00*/  ISETP.GT.AND P6, PT, R23, R20.reuse, PT ;  /* 0x000000141700720c */ /* 0x080fe40003fc4270 */
        /* <DEDUP_REMOVED lines=13> */
[----:B------:R-:W-:-:S03]  /*6ae0*/  ISETP.NE.AND P5, PT, R8, 0x65, PT ;  /* 0x000000650800780c */ /* 0x000fc60003fa5270 */
[----:B------:R-:W-:-:S05]  /*6af0*/  IMAD.IADD R37, R9, 0x1, R31 ;  /* 0x0000000109257824 */ /* 0x000fca00078e021f */
[----:B------:R-:W0:Y:S05]  /*6b00*/  SHFL.DOWN PT, R31, R37, 0x10, R20 ;  /* 0x0a000000251f7989 */ /* 0x000e2a00000e0014 */
[----:B------:R-:W-:Y:S02]  /*6b10*/  VOTE.ALL P5, P5 ;  /* 0x0000000000ff7806 */ /* 0x000fe400028a0000 */
[----:B0-----:R-:W-:-:S04]  /*6b20*/  SEL R31, R31, RZ, !P6 ;  /* 0x000000ff1f1f7207 */ /* 0x001fc80007000000 */
[----:B------:R-:W-:-:S07]  /*6b30*/  IADD3 R24, PT, PT, R37, R31, R24 ;  /* 0x0000001f25187210 */ /* 0x000fce0007ffe018 */
.L_x_419:
[----:B------:R-:W-:Y:S05]  /*6b40*/  @P5 BRA `(.L_x_322) ;  /* 0xfffffffc00245947 */ /* 0x000fea000383ffff */
.L_x_314:
[----:B------:R-:W-:Y:S01]  /*6b50*/  ISETP.NE.AND P5, PT, R35, RZ, PT ;  /* 0x000000ff2300720c */ /* 0x000fe20003fa5270 */
[----:B------:R-:W0:Y:S01]  /*6b60*/  @!P4 S2R R9, SR_CgaCtaId ;  /* 0x000000000009c919 */ /* 0x000e220000008800 */
[----:B------:R-:W-:Y:S01]  /*6b70*/  @!P4 MOV R8, 0x400 ;  /* 0x000004000008c802 */ /* 0x000fe20000000f00 */
[----:B------:R-:W-:Y:S02]  /*6b80*/  @!P4 IMAD.IADD R11, R11, 0x1, R24 ;  /* 0x000000010b0bc824 */ /* 0x000fe400078e0218 */
[----:B------:R-:W-:Y:S02]  /*6b90*/  @!P4 IMAD.MOV.U32 R10, RZ, RZ, 0x65 ;  /* 0x00000065ff0ac424 */ /* 0x000fe400078e00ff */
[----:B------:R-:W-:-:S03]  /*6ba0*/  IMAD.MOV.U32 R20, RZ, RZ, R34 ;  /* 0x000000ffff147224 */ /* 0x000fc600078e0022 */
[----:B------:R1:W-:Y:S03]  /*6bb0*/  @!P4 ST.E.64.STRONG.GPU desc[UR6][R32.64+0x100], R10 ;  /* 0x0001000a2000c985 */ /* 0x0003e6000c10fb06 */
[----:B------:R-:W-:Y:S01]  /*6bc0*/  @!P5 MOV R17, 0x400 ;  /* 0x000004000011d802 */ /* 0x000fe20000000f00 */
[----:B------:R-:W2:Y:S01]  /*6bd0*/  @!P5 S2R R18, SR_CgaCtaId ;  /* 0x000000000012d919 */ /* 0x000ea20000008800 */
[----:B------:R-:W-:Y:S01]  /*6be0*/  @!P5 IMAD.MOV.U32 R20, RZ, RZ, R24 ;  /* 0x000000ffff14d224 */ /* 0x000fe200078e0018 */
[----:B0-----:R-:W-:-:S05]  /*6bf0*/  @!P4 LEA R8, R9, R8, 0x18 ;  /* 0x000000080908c211 */ /* 0x001fca00078ec0ff */
[----:B------:R1:W-:Y:S04]  /*6c00*/  @!P4 STS [R8+0x28], R11 ;  /* 0x0000280b0800c388 */ /* 0x0003e80000000800 */
[----:B------:R1:W-:Y:S01]  /*6c10*/  @!P4 STS [R8+0x24], R24 ;  /* 0x000024180800c388 */ /* 0x0003e20000000800 */
[----:B--2---:R-:W-:-:S05]  /*6c20*/  @!P5 LEA R17, R18, R17, 0x18 ;  /* 0x000000111211d211 */ /* 0x004fca00078ec0ff */
[----:B------:R1:W-:Y:S02]  /*6c30*/  @!P5 STS [R17+0x14], R24 ;  /* 0x000014181100d388 */ /* 0x0003e40000000800 */
.L_x_304:
[----:B------:R-:W-:Y:S05]  /*6c40*/  BSYNC B1 ;  /* 0x0000000000017941 */ /* 0x000fea0003800000 */
.L_x_303:
[----:B-1----:R-:W0:Y:S01]  /*6c50*/  S2R R17, SR_TID.X ;  /* 0x0000000000117919 */ /* 0x002e220000002100 */
[----:B------:R-:W-:Y:S01]  /*6c60*/  ISETP.NE.AND P4, PT, R27, RZ, PT ;  /* 0x000000ff1b00720c */ /* 0x000fe20003f85270 */
[----:B------:R-:W-:Y:S05]  /*6c70*/  WARPSYNC.ALL ;  /* 0x0000000000007948 */ /* 0x000fea0003800000 */
[----:B------:R-:W-:Y:S02]  /*6c80*/  ISETP.NE.AND P6, PT, R13, RZ, PT ;  /* 0x000000ff0d00720c */ /* 0x000fe40003fc5270 */
[----:B------:R-:W-:Y:S01]  /*6c90*/  ISETP.NE.AND P5, PT, R12, RZ, PT ;  /* 0x000000ff0c00720c */ /* 0x000fe20003fa5270 */
[----:B0-----:R-:W-:-:S04]  /*6ca0*/  IMAD.SHL.U32 R35, R17, 0x4, RZ ;  /* 0x0000000411237824 */ /* 0x001fc800078e00ff */
[C---:B------:R-:W-:Y:S01]  /*6cb0*/  VIADD R33, R35.reuse, 0x1 ;  /* 0x0000000123217836 */ /* 0x040fe20000000000 */
[CC--:B------:R-:W-:Y:S01]  /*6cc0*/  ISETP.GE.OR P4, PT, R35.reuse, R16.reuse, P4 ;  /* 0x000000102300720c */ /* 0x0c0fe20002786670 */
[C---:B------:R-:W-:Y:S02]  /*6cd0*/  VIADD R31, R35.reuse, 0x2 ;  /* 0x00000002231f7836 */ /* 0x040fe40000000000 */
[----:B------:R-:W-:Y:S01]  /*6ce0*/  VIADD R23, R35, 0x3 ;  /* 0x0000000323177836 */ /* 0x000fe20000000000 */
[-C--:B------:R-:W-:Y:S02]  /*6cf0*/  ISETP.GE.OR P6, PT, R33, R16.reuse, P6 ;  /* 0x000000102100720c */ /* 0x080fe400037c6670 */
[----:B------:R-:W-:Y:S02]  /*6d00*/  SEL R22, RZ, 0x1, !P4 ;  /* 0x00000001ff167807 */ /* 0x000fe40006000000 */
[----:B------:R-:W-:Y:S02]  /*6d10*/  SEL R21, RZ, 0x1, !P6 ;  /* 0x00000001ff157807 */ /* 0x000fe40007000000 */
[----:B------:R-:W-:-:S03]  /*6d20*/  ISETP.GE.OR P5, PT, R31, R16, P5 ;  /* 0x000000101f00720c */ /* 0x000fc60002fa6670 */
[----:B------:R-:W-:Y:S01]  /*6d30*/  IMAD.IADD R24, R22, 0x1, R21 ;  /* 0x0000000116187824 */ /* 0x000fe200078e0215 */
[----:B------:R-:W-:Y:S01]  /*6d40*/  SEL R19, RZ, 0x1, !P5 ;  /* 0x00000001ff137807 */ /* 0x000fe20006800000 */
[----:B------:R-:W0:Y:S01]  /*6d50*/  S2R R9, SR_CgaCtaId ;  /* 0x0000000000097919 */ /* 0x000e220000008800 */
[----:B------:R-:W-:-:S03]  /*6d60*/  MOV R18, 0x400 ;  /* 0x0000040000127802 */ /* 0x000fc60000000f00 */
[----:B------:R-:W-:Y:S01]  /*6d70*/  IMAD.IADD R30, R19, 0x1, R24 ;  /* 0x00000001131e7824 */ /* 0x000fe200078e0218 */
[----:B------:R-:W-:Y:S01]  /*6d80*/  BAR.SYNC.DEFER_BLOCKING 0x0 ;  /* 0x0000000000007b1d */ /* 0x000fe20000010000 */
[----:B------:R-:W-:Y:S02]  /*6d90*/  ISETP.NE.AND P4, PT, R17, RZ, PT ;  /* 0x000000ff1100720c */ /* 0x000fe40003f85270 */
[----:B------:R-:W-:-:S03]  /*6da0*/  SHF.R.U32.HI R37, RZ, 0x18, R15 ;  /* 0x00000018ff257819 */ /* 0x000fc6000001160f */
[----:B------:R-:W1:Y:S01]  /*6db0*/  LDCU.U8 UR4, c[0x0][0x3b8] ;  /* 0x00007700ff0477ac */ /* 0x000e620008000000 */
[----:B------:R-:W-:Y:S01]  /*6dc0*/  BSSY.RECONVERGENT B1, `(.L_x_323) ;  /* 0x000007a000017945 */ /* 0x000fe20003800200 */
[----:B0-----:R-:W-:-:S05]  /*6dd0*/  LEA R18, R9, R18, 0x18 ;  /* 0x0000001209127211 */ /* 0x001fca00078ec0ff */
[----:B------:R-:W0:Y:S04]  /*6de0*/  LDS R25, [R18+0x14] ;  /* 0x0000140012197984 */ /* 0x000e280000000800 */
[----:B------:R-:W2:Y:S01]  /*6df0*/  LDS.128 R8, [R18+0x20] ;  /* 0x0000200012087984 */ /* 0x000ea20000000c00 */
[----:B0-----:R-:W-:Y:S01]  /*6e00*/  SEL R25, R25, RZ, P4 ;  /* 0x000000ff19197207 */ /* 0x001fe20002000000 */
[----:B--2---:R-:W-:-:S04]  /*6e10*/  IMAD.IADD R0, R0, 0x1, -R9 ;  /* 0x0000000100007824 */ /* 0x004fc800078e0a09 */
[----:B------:R-:W-:Y:S01]  /*6e20*/  IMAD.IADD R20, R25, 0x1, R20 ;  /* 0x0000000119147824 */ /* 0x000fe200078e0214 */
[----:B------:R-:W-:-:S03]  /*6e30*/  IADD3 R25, PT, PT, -R16, 0x200, RZ ;  /* 0x0000020010197810 */ /* 0x000fc60007ffe1ff */
[----:B------:R-:W-:Y:S01]  /*6e40*/  IMAD.IADD R26, R20, 0x1, -R9 ;  /* 0x00000001141a7824 */ /* 0x000fe200078e0a09 */
[----:B------:R-:W-:Y:S02]  /*6e50*/  IADD3 R8, PT, PT, R16, R25, -R11 ;  /* 0x0000001910087210 */ /* 0x000fe40007ffe80b */
[----:B------:R-:W-:Y:S01]  /*6e60*/  IADD3 R24, PT, PT, R9, -R24, -R20 ;  /* 0x8000001809187210 */ /* 0x000fe20007ffe814 */
[--C-:B------:R-:W-:Y:S02]  /*6e70*/  IMAD.IADD R28, R35, 0x1, -R26.reuse ;  /* 0x00000001231c7824 */ /* 0x100fe400078e0a1a */
[----:B------:R-:W-:Y:S01]  /*6e80*/  IMAD.IADD R11, R8, 0x1, R26 ;  /* 0x00000001080b7824 */ /* 0x000fe200078e021a */
[----:B------:R-:W-:Y:S01]  /*6e90*/  IADD3 R26, PT, PT, R9, -R20, -R22 ;  /* 0x80000014091a7210 */ /* 0x000fe20007ffe816 */
[----:B------:R-:W-:Y:S01]  /*6ea0*/  IMAD.IADD R31, R31, 0x1, R24 ;  /* 0x000000011f1f7824 */ /* 0x000fe200078e0218 */
[----:B------:R-:W-:Y:S02]  /*6eb0*/  IADD3 R20, PT, PT, R9, -R30, -R20 ;  /* 0x8000001e09147210 */ /* 0x000fe40007ffe814 */
[----:B------:R-:W-:Y:S01]  /*6ec0*/  SEL R35, R11, R28, P0 ;  /* 0x0000001c0b237207 */ /* 0x000fe20000000000 */
[----:B------:R-:W-:Y:S01]  /*6ed0*/  IMAD.IADD R33, R33, 0x1, R26 ;  /* 0x0000000121217824 */ /* 0x000fe200078e021a */
[----:B------:R-:W-:Y:S01]  /*6ee0*/  SHF.R.U32.HI R24, RZ, 0x8, R15 ;  /* 0x00000008ff187819 */ /* 0x000fe2000001160f */
[----:B------:R-:W-:Y:S01]  /*6ef0*/  IMAD.IADD R28, R22, 0x1, R11 ;  /* 0x00000001161c7824 */ /* 0x000fe200078e020b */
[----:B------:R-:W-:Y:S01]  /*6f00*/  SHF.R.U32.HI R11, RZ, 0x18, R14 ;  /* 0x00000018ff0b7819 */ /* 0x000fe2000001160e */
[----:B------:R-:W-:Y:S01]  /*6f10*/  IMAD.IADD R23, R23, 0x1, R20 ;  /* 0x0000000117177824 */ /* 0x000fe200078e0214 */
[----:B------:R-:W-:Y:S01]  /*6f20*/  SHF.R.U32.HI R22, RZ, 0x10, R14 ;  /* 0x00000010ff167819 */ /* 0x000fe2000001160e */
[----:B------:R-:W-:Y:S01]  /*6f30*/  IMAD R20, R35, 0x9, R18 ;  /* 0x0000000923147824 */ /* 0x000fe200078e0212 */
[----:B------:R-:W-:Y:S01]  /*6f40*/  BAR.SYNC.DEFER_BLOCKING 0x0 ;  /* 0x0000000000007b1d */ /* 0x000fe20000010000 */
[----:B------:R-:W-:-:S02]  /*6f50*/  SHF.R.U32.HI R35, RZ, 0x10, R15 ;  /* 0x00000010ff237819 */ /* 0x000fc4000001160f */
[----:B------:R-:W-:Y:S01]  /*6f60*/  SEL R33, R28, R33, P1 ;  /* 0x000000211c217207 */ /* 0x000fe20000800000 */
[----:B------:R-:W-:Y:S01]  /*6f70*/  IMAD.IADD R28, R21, 0x1, R28 ;  /* 0x00000001151c7824 */ /* 0x000fe200078e021c */
[----:B------:R-:W-:Y:S02]  /*6f80*/  SHF.R.U32.HI R26, RZ, 0x8, R14 ;  /* 0x00000008ff1a7819 */ /* 0x000fe4000001160e */
[----:B------:R-:W-:Y:S01]  /*6f90*/  SHF.R.U32.HI R21, RZ, 0x18, R7 ;  /* 0x00000018ff157819 */ /* 0x000fe20000011607 */
[----:B------:R-:W-:Y:S01]  /*6fa0*/  @P3 IMAD.IADD R23, R19, 0x1, R28 ;  /* 0x0000000113173824 */ /* 0x000fe200078e021c */
[----:B------:R-:W-:Y:S02]  /*6fb0*/  SHF.R.U32.HI R19, RZ, 0x10, R6 ;  /* 0x00000010ff137819 */ /* 0x000fe40000011606 */
[----:B------:R-:W-:Y:S02]  /*6fc0*/  ISETP.GE.AND P0, PT, R17, R8, PT ;  /* 0x000000081100720c */ /* 0x000fe40003f06270 */
[----:B------:R-:W-:Y:S01]  /*6fd0*/  SHF.R.U32.HI R30, RZ, 0x8, R4 ;  /* 0x00000008ff1e7819 */ /* 0x000fe20000011604 */
[----:B------:R0:W-:Y:S04]  /*6fe0*/  STS.U8 [R20+0x2], R35 ;  /* 0x0000022314007388 */ /* 0x0001e80000000000 */
[----:B------:R2:W-:Y:S04]  /*6ff0*/  STS.U8 [R20+0x1], R24 ;  /* 0x0000011814007388 */ /* 0x0005e80000000000 */
[----:B------:R3:W-:Y:S01]  /*7000*/  STS.U8 [R20], R15 ;  /* 0x0000000f14007388 */ /* 0x0007e20000000000 */
[----:B0-----:R-:W-:-:S03]  /*7010*/  SEL R35, R28, R31, P2 ;  /* 0x0000001f1c237207 */ /* 0x001fc60001000000 */
[----:B------:R0:W-:Y:S01]  /*7020*/  STS.U8 [R20+0x7], R11 ;  /* 0x0000070b14007388 */ /* 0x0001e20000000000 */
[----:B------:R-:W-:Y:S01]  /*7030*/  SHF.R.U32.HI R31, RZ, 0x8, R6 ;  /* 0x00000008ff1f7819 */ /* 0x000fe20000011606 */
[--C-:B--2---:R-:W-:Y:S01]  /*7040*/  IMAD R24, R33, 0x9, R18.reuse ;  /* 0x0000000921187824 */ /* 0x104fe200078e0212 */
[--C-:B------:R-:W-:Y:S01]  /*7050*/  SHF.R.U32.HI R33, RZ, 0x10, R7.reuse ;  /* 0x00000010ff217819 */ /* 0x100fe20000011607 */
[----:B------:R-:W-:Y:S01]  /*7060*/  STS.U8 [R20+0x3], R37 ;  /* 0x0000032514007388 */ /* 0x000fe20000000000 */
[----:B------:R-:W-:Y:S01]  /*7070*/  IMAD R35, R35, 0x9, R18 ;  /* 0x0000000923237824 */ /* 0x000fe200078e0212 */
[----:B---3--:R-:W-:Y:S02]  /*7080*/  SHF.R.U32.HI R15, RZ, 0x18, R6 ;  /* 0x00000018ff0f7819 */ /* 0x008fe40000011606 */
[----:B------:R2:W-:Y:S01]  /*7090*/  STS.U8 [R20+0x6], R22 ;  /* 0x0000061614007388 */ /* 0x0005e20000000000 */
[----:B------:R-:W-:Y:S02]  /*70a0*/  SHF.R.U32.HI R28, RZ, 0x10, R4 ;  /* 0x00000010ff1c7819 */ /* 0x000fe40000011604 */
[----:B0-----:R-:W-:Y:S01]  /*70b0*/  SHF.R.U32.HI R11, RZ, 0x8, R7 ;  /* 0x00000008ff0b7819 */ /* 0x001fe20000011607 */
[----:B------:R0:W-:Y:S04]  /*70c0*/  STS.U8 [R20+0x5], R26 ;  /* 0x0000051a14007388 */ /* 0x0001e80000000000 */
[----:B------:R3:W-:Y:S01]  /*70d0*/  STS.U8 [R20+0x4], R14 ;  /* 0x0000040e14007388 */ /* 0x0007e20000000000 */
[----:B--2---:R-:W-:-:S03]  /*70e0*/  SHF.R.U32.HI R22, RZ, 0x8, R5 ;  /* 0x00000008ff167819 */ /* 0x004fc60000011605 */
[----:B------:R2:W-:Y:S01]  /*70f0*/  STS.U8 [R20+0x8], R27 ;  /* 0x0000081b14007388 */ /* 0x0005e20000000000 */
[----:B0-----:R-:W-:-:S03]  /*7100*/  SHF.R.U32.HI R26, RZ, 0x18, R4 ;  /* 0x00000018ff1a7819 */ /* 0x001fc60000011604 */
[----:B------:R0:W-:Y:S01]  /*7110*/  STS.U8 [R24+0x3], R21 ;  /* 0x0000031518007388 */ /* 0x0001e20000000000 */
[----:B---3--:R-:W-:-:S03]  /*7120*/  SHF.R.U32.HI R14, RZ, 0x18, R5 ;  /* 0x00000018ff0e7819 */ /* 0x008fc60000011605 */
[----:B------:R3:W-:Y:S01]  /*7130*/  STS.U8 [R24+0x1], R11 ;  /* 0x0000010b18007388 */ /* 0x0007e20000000000 */
[----:B--2---:R-:W-:-:S03]  /*7140*/  SHF.R.U32.HI R20, RZ, 0x10, R5 ;  /* 0x00000010ff147819 */ /* 0x004fc60000011605 */
[----:B------:R2:W-:Y:S01]  /*7150*/  STS.U8 [R24], R7 ;  /* 0x0000000718007388 */ /* 0x0005e20000000000 */
[----:B0-----:R-:W-:-:S03]  /*7160*/  SHF.R.U32.HI R21, RZ, 0x8, R2 ;  /* 0x00000008ff157819 */ /* 0x001fc60000011602 */
[----:B------:R0:W-:Y:S01]  /*7170*/  STS.U8 [R24+0x7], R15 ;  /* 0x0000070f18007388 */ /* 0x0001e20000000000 */
[----:B---3--:R-:W-:-:S03]  /*7180*/  SHF.R.U32.HI R11, RZ, 0x18, R3 ;  /* 0x00000018ff0b7819 */ /* 0x008fc60000011603 */
[----:B------:R3:W-:Y:S01]  /*7190*/  STS.U8 [R24+0x6], R19 ;  /* 0x0000061318007388 */ /* 0x0007e20000000000 */
[----:B--2---:R-:W-:-:S03]  /*71a0*/  SHF.R.U32.HI R7, RZ, 0x10, R3 ;  /* 0x00000010ff077819 */ /* 0x004fc60000011603 */
[----:B------:R2:W-:Y:S01]  /*71b0*/  STS.U8 [R24+0x4], R6 ;  /* 0x0000040618007388 */ /* 0x0005e20000000000 */
[----:B0-----:R-:W-:-:S03]  /*71c0*/  SHF.R.U32.HI R15, RZ, 0x10, R2 ;  /* 0x00000010ff0f7819 */ /* 0x001fc60000011602 */
[----:B------:R0:W-:Y:S01]  /*71d0*/  STS.U8 [R24+0x8], R13 ;  /* 0x0000080d18007388 */ /* 0x0001e20000000000 */
[----:B---3--:R-:W-:-:S03]  /*71e0*/  SHF.R.U32.HI R19, RZ, 0x18, R2 ;  /* 0x00000018ff137819 */ /* 0x008fc60000011602 */
[----:B------:R-:W-:Y:S01]  /*71f0*/  STS.U8 [R24+0x2], R33 ;  /* 0x0000022118007388 */ /* 0x000fe20000000000 */
[----:B--2---:R-:W-:-:S03]  /*7200*/  IMAD R6, R23, 0x9, R18 ;  /* 0x0000000917067824 */ /* 0x004fc600078e0212 */
[----:B------:R-:W-:Y:S01]  /*7210*/  STS.U8 [R24+0x5], R31 ;  /* 0x0000051f18007388 */ /* 0x000fe20000000000 */
[----:B0-----:R-:W-:-:S03]  /*7220*/  SHF.R.U32.HI R13, RZ, 0x8, R3 ;  /* 0x00000008ff0d7819 */ /* 0x001fc60000011603 */
[----:B------:R-:W-:Y:S04]  /*7230*/  STS.U8 [R35+0x3], R14 ;  /* 0x0000030e23007388 */ /* 0x000fe80000000000 */
[----:B------:R-:W-:Y:S04]  /*7240*/  STS.U8 [R35+0x2], R20 ;  /* 0x0000021423007388 */ /* 0x000fe80000000000 */
[----:B------:R-:W-:Y:S04]  /*7250*/  STS.U8 [R35+0x1], R22 ;  /* 0x0000011623007388 */ /* 0x000fe80000000000 */
[----:B------:R0:W-:Y:S04]  /*7260*/  STS.U8 [R35], R5 ;  /* 0x0000000523007388 */ /* 0x0001e80000000000 */
[----:B------:R-:W-:Y:S04]  /*7270*/  STS.U8 [R35+0x7], R26 ;  /* 0x0000071a23007388 */ /* 0x000fe80000000000 */
[----:B------:R-:W-:Y:S01]  /*7280*/  STS.U8 [R35+0x6], R28 ;  /* 0x0000061c23007388 */ /* 0x000fe20000000000 */
[----:B0-----:R-:W-:-:S03]  /*7290*/  IMAD.IADD R5, R10, 0x1, -R25 ;  /* 0x000000010a057824 */ /* 0x001fc600078e0a19 */
[----:B------:R-:W-:Y:S04]  /*72a0*/  STS.U8 [R35+0x5], R30 ;  /* 0x0000051e23007388 */ /* 0x000fe80000000000 */
[----:B------:R-:W-:Y:S04]  /*72b0*/  STS.U8 [R35+0x4], R4 ;  /* 0x0000040423007388 */ /* 0x000fe80000000000 */
[----:B------:R-:W-:Y:S04]  /*72c0*/  STS.U8 [R35+0x8], R12 ;  /* 0x0000080c23007388 */ /* 0x000fe80000000000 */
[----:B------:R-:W-:Y:S04]  /*72d0*/  STS.U8 [R6+0x2], R7 ;  /* 0x0000020706007388 */ /* 0x000fe80000000000 */
[----:B------:R0:W-:Y:S04]  /*72e0*/  STS.U8 [R6], R3 ;  /* 0x0000000306007388 */ /* 0x0001e80000000000 */
[----:B------:R-:W-:Y:S04]  /*72f0*/  STS.U8 [R6+0x3], R11 ;  /* 0x0000030b06007388 */ /* 0x000fe80000000000 */
[----:B------:R-:W-:Y:S01]  /*7300*/  STS.U8 [R6+0x1], R13 ;  /* 0x0000010d06007388 */ /* 0x000fe20000000000 */
[----:B0-----:R-:W-:-:S03]  /*7310*/  SHF.R.S32.HI R3, RZ, 0x1f, R9 ;  /* 0x0000001fff037819 */ /* 0x001fc60000011409 */
[----:B------:R0:W-:Y:S04]  /*7320*/  STS.U8 [R6+0x4], R2 ;  /* 0x0000040206007388 */ /* 0x0001e80000000000 */
[----:B------:R2:W-:Y:S04]  /*7330*/  STS.U8 [R6+0x6], R15 ;  /* 0x0000060f06007388 */ /* 0x0005e80000000000 */
[----:B------:R2:W-:Y:S01]  /*7340*/  STS.U8 [R6+0x7], R19 ;  /* 0x0000071306007388 */ /* 0x0005e20000000000 */
[----:B0-----:R-:W-:-:S03]  /*7350*/  SHF.R.S32.HI R2, RZ, 0x1f, R0 ;  /* 0x0000001fff027819 */ /* 0x001fc60000011400 */
[----:B------:R2:W-:Y:S04]  /*7360*/  STS.U8 [R6+0x5], R21 ;  /* 0x0000051506007388 */ /* 0x0005e80000000000 */
[----:B------:R2:W-:Y:S01]  /*7370*/  STS.U8 [R6+0x8], R29 ;  /* 0x0000081d06007388 */ /* 0x0005e20000000000 */
[----:B------:R-:W-:Y:S06]  /*7380*/  BAR.SYNC.DEFER_BLOCKING 0x0 ;  /* 0x0000000000007b1d */ /* 0x000fec0000010000 */
[----:B-1----:R-:W-:Y:S05]  /*7390*/  @P0 BRA `(.L_x_324) ;  /* 0x0000000000480947 */ /* 0x002fea0003800000 */
[----:B------:R-:W-:Y:S01]  /*73a0*/  UISETP.NE.AND UP0, UPT, UR4, URZ, UPT ;  /* 0x000000ff0400728c */ /* 0x000fe2000bf05270 */
[----:B------:R-:W-:Y:S01]  /*73b0*/  IMAD.MOV.U32 R33, RZ, RZ, RZ ;  /* 0x000000ffff217224 */ /* 0x000fe200078e00ff */
[----:B------:R-:W0:Y:S01]  /*73c0*/  LDCU.64 UR8, c[0x0][0x3c0] ;  /* 0x00007800ff0877ac */ /* 0x000e220008000a00 */
[----:B------:R-:W-:-:S03]  /*73d0*/  IMAD.MOV.U32 R11, RZ, RZ, RZ ;  /* 0x000000ffff0b7224 */ /* 0x000fc600078e00ff */
[----:B------:R-:W-:-:S13]  /*73e0*/  PLOP3.LUT P0, PT, PT, PT, UP0, 0x80, 0x8 ;  /* 0x000000000008781c */ /* 0x000fda0003f0f008 */
[----:B------:R-:W-:Y:S05]  /*73f0*/  @P0 BRA `(.L_x_325) ;  /* 0x0000000000140947 */ /* 0x000fea0003800000 */
[----:B--2---:R-:W1:Y:S08]  /*7400*/  LDC.64 R6, c[0x0][0x3d0] ;  /* 0x0000f400ff067b82 */ /* 0x004e700000000a00 */
[----:B------:R-:W2:Y:S01]  /*7410*/  LDC.64 R10, c[0x0][0x3c8] ;  /* 0x0000f200ff0a7b82 */ /* 0x000ea20000000a00 */
[----:B-1----:R-:W2:Y:S02]  /*7420*/  LDG.E.64 R6, desc[UR6][R6.64] ;  /* 0x0000000606067981 */ /* 0x002ea4000c1e1b00 */
[----:B--2---:R-:W-:-:S05]  /*7430*/  IADD3 R33, P1, PT, -R6, R10, RZ ;  /* 0x0000000a06217210 */ /* 0x004fca0007f3e1ff */
[----:B------:R-:W-:-:S08]  /*7440*/  IMAD.X R11, R11, 0x1, ~R7, P1 ;  /* 0x000000010b0b7824 */ /* 0x000fd000008e0e07 */
.L_x_325:
[----:B------:R-:W-:-:S04]  /*7450*/  IADD3 R33, P1, P2, R33, R17, R0 ;  /* 0x0000001121217210 */ /* 0x000fc80007a3e000 */
[----:B------:R-:W-:Y:S02]  /*7460*/  LOP3.LUT R33, RZ, R33, RZ, 0x33, !PT ;  /* 0x00000021ff217212 */ /* 0x000fe400078e33ff */
[----:B------:R-:W-:Y:S02]  /*7470*/  IADD3.X R4, PT, PT, R11, RZ, R2, P1, P2 ;  /* 0x000000ff0b047210 */ /* 0x000fe40000fe4402 */
[----:B0-----:R-:W-:Y:S02]  /*7480*/  IADD3 R33, P1, PT, R33, UR8, RZ ;  /* 0x0000000821217c10 */ /* 0x001fe4000ff3e0ff */
[----:B------:R-:W-:-:S04]  /*7490*/  LOP3.LUT R4, RZ, R4, RZ, 0x33, !PT ;  /* 0x00000004ff047212 */ /* 0x000fc800078e33ff */
[----:B------:R-:W-:Y:S01]  /*74a0*/  IADD3.X R4, PT, PT, R4, UR9, RZ, P1, !PT ;  /* 0x0000000904047c10 */ /* 0x000fe20008ffe4ff */
[----:B------:R-:W-:Y:S06]  /*74b0*/  BRA `(.L_x_326) ;  /* 0x0000000000287947 */ /* 0x000fec0003800000 */
.L_x_324:
[----:B------:R-:W-:Y:S01]  /*74c0*/  UISETP.NE.AND UP0, UPT, UR4, URZ, UPT ;  /* 0x000000ff0400728c */ /* 0x000fe2000bf05270 */
[----:B------:R-:W-:Y:S01]  /*74d0*/  IMAD.IADD R4, R17, 0x1, -R8 ;  /* 0x0000000111047824 */ /* 0x000fe200078e0a08 */
[----:B--2---:R-:W-:-:S04]  /*74e0*/  CS2R R6, SRZ ;  /* 0x0000000000067805 */ /* 0x004fc8000001ff00 */
[----:B------:R-:W-:-:S13]  /*74f0*/  PLOP3.LUT P0, PT, PT, PT, UP0, 0x80, 0x8 ;  /* 0x000000000008781c */ /* 0x000fda0003f0f008 */
[----:B------:R-:W-:Y:S05]  /*7500*/  @P0 BRA `(.L_x_327) ;  /* 0x0000000000080947 */ /* 0x000fea0003800000 */
[----:B------:R-:W0:Y:S02]  /*7510*/  LDC.64 R6, c[0x0][0x3d0] ;  /* 0x0000f400ff067b82 */ /* 0x000e240000000a00 */
[----:B0-----:R-:W5:Y:S02]  /*7520*/  LDG.E.64 R6, desc[UR6][R6.64] ;  /* 0x0000000606067981 */ /* 0x001f64000c1e1b00 */
.L_x_327:
[----:B-----5:R-:W-:Y:S02]  /*7530*/  IADD3 R33, P1, P2, R6, R4, R9 ;  /* 0x0000000406217210 */ /* 0x020fe40007a3e009 */
[----:B------:R-:W-:-:S04]  /*7540*/  SHF.R.S32.HI R6, RZ, 0x1f, R4 ;  /* 0x0000001fff067819 */ /* 0x000fc80000011404 */
[----:B------:R-:W-:-:S07]  /*7550*/  IADD3.X R4, PT, PT, R7, R6, R3, P1, P2 ;  /* 0x0000000607047210 */ /* 0x000fce0000fe4403 */
.L_x_326:
[----:B------:R-:W-:Y:S05]  /*7560*/  BSYNC.RECONVERGENT B1 ;  /* 0x0000000000017941 */ /* 0x000fea0003800200 */
.L_x_323:
[C---:B------:R-:W-:Y:S01]  /*7570*/  ISETP.GE.AND P2, PT, R17.reuse, R16, PT ;  /* 0x000000101100720c */ /* 0x040fe20003f46270 */
[C---:B------:R-:W-:Y:S01]  /*7580*/  VIADD R13, R17.reuse, 0x80 ;  /* 0x00000080110d7836 */ /* 0x040fe20000000000 */
[----:B------:R-:W-:Y:S01]  /*7590*/  BSSY.RECONVERGENT B1, `(.L_x_328) ;  /* 0x000001a000017945 */ /* 0x000fe20003800200 */
[----:B------:R-:W-:-:S03]  /*75a0*/  IMAD R18, R17, 0x9, R18 ;  /* 0x0000000911127824 */ /* 0x000fc600078e0212 */
[----:B------:R-:W-:-:S07]  /*75b0*/  ISETP.GE.AND P1, PT, R13, R8, PT ;  /* 0x000000080d00720c */ /* 0x000fce0003f26270 */
[----:B------:R-:W-:Y:S06]  /*75c0*/  @P2 BRA `(.L_x_329) ;  /* 0x0000000000582947 */ /* 0x000fec0003800000 */
[----:B------:R-:W0:Y:S01]  /*75d0*/  LDS.U8 R11, [R18+0x1] ;  /* 0x00000100120b7984 */ /* 0x000e220000000000 */
[----:B--2---:R-:W1:Y:S03]  /*75e0*/  LDC.64 R6, c[0x0][0x390] ;  /* 0x0000e400ff067b82 */ /* 0x004e660000000a00 */
        /* <DEDUP_REMOVED lines=20> */
.L_x_329:
[----:B------:R-:W-:Y:S05]  /*7730*/  BSYNC.RECONVERGENT B1 ;  /* 0x0000000000017941 */ /* 0x000fea0003800200 */
.L_x_328:
[----:B------:R-:W-:Y:S04]  /*7740*/  BSSY.RECONVERGENT B1, `(.L_x_330) ;  /* 0x000001e000017945 */ /* 0x000fe80003800200 */
[----:B------:R-:W-:Y:S05]  /*7750*/  @!P1 BRA `(.L_x_331) ;  /* 0x00000000002c9947 */ /* 0x000fea0003800000 */
[----:B------:R-:W-:Y:S01]  /*7760*/  BSSY.RECONVERGENT B2, `(.L_x_332) ;  /* 0x0000006000027945 */ /* 0x000fe20003800200 */
[----:B------:R-:W-:Y:S01]  /*7770*/  IMAD.IADD R4, R13, 0x1, -R8 ;  /* 0x000000010d047824 */ /* 0x000fe200078e0a08 */
[----:B0-2---:R-:W-:Y:S02]  /*7780*/  CS2R R6, SRZ ;  /* 0x0000000000067805 */ /* 0x005fe4000001ff00 */
[----:B------:R-:W-:Y:S05]  /*7790*/  @P0 BRA `(.L_x_333) ;  /* 0x0000000000080947 */ /* 0x000fea0003800000 */
[----:B------:R-:W0:Y:S02]  /*77a0*/  LDC.64 R6, c[0x0][0x3d0] ;  /* 0x0000f400ff067b82 */ /* 0x000e240000000a00 */
[----:B0-----:R-:W5:Y:S02]  /*77b0*/  LDG.E.64 R6, desc[UR6][R6.64] ;  /* 0x0000000606067981 */ /* 0x001f64000c1e1b00 */
.L_x_333:
[----:B------:R-:W-:Y:S05]  /*77c0*/  BSYNC.RECONVERGENT B2 ;  /* 0x0000000000027941 */ /* 0x000fea0003800200 */
.L_x_332:
[----:B-----5:R-:W-:Y:S02]  /*77d0*/  IADD3 R33, P1, P2, R6, R4, R9 ;  /* 0x0000000406217210 */ /* 0x020fe40007a3e009 */
[----:B------:R-:W-:-:S04]  /*77e0*/  SHF.R.S32.HI R6, RZ, 0x1f, R4 ;  /* 0x0000001fff067819 */ /* 0x000fc80000011404 */
[----:B------:R-:W-:Y:S01]  /*77f0*/  IADD3.X R4, PT, PT, R7, R6, R3, P1, P2 ;  /* 0x0000000607047210 */ /* 0x000fe20000fe4403 */
[----:B------:R-:W-:Y:S06]  /*7800*/  BRA `(.L_x_334) ;  /* 0x0000000000447947 */ /* 0x000fec0003800000 */
.L_x_331:
[----:B------:R-:W-:Y:S01]  /*7810*/  BSSY.RECONVERGENT B2, `(.L_x_335) ;  /* 0x0000009000027945 */ /* 0x000fe20003800200 */
[----:B------:R-:W-:Y:S02]  /*7820*/  IMAD.MOV.U32 R4, RZ, RZ, RZ ;  /* 0x000000ffff047224 */ /* 0x000fe400078e00ff */
[----:B0-----:R-:W-:Y:S01]  /*7830*/  IMAD.MOV.U32 R11, RZ, RZ, RZ ;  /* 0x000000ffff0b7224 */ /* 0x001fe200078e00ff */
[----:B------:R-:W-:Y:S06]  /*7840*/  @P0 BRA `(.L_x_336) ;  /* 0x0000000000140947 */ /* 0x000fec0003800000 */
[----:B--2---:R-:W0:Y:S01]  /*7850*/  LDC.64 R6, c[0x0][0x3d0] ;  /* 0x0000f400ff067b82 */ /* 0x004e220000000a00 */
[----:B------:R-:W1:Y:S01]  /*7860*/  LDCU.64 UR4, c[0x0][0x3c8] ;  /* 0x00007900ff0477ac */ /* 0x000e620008000a00 */
[----:B0-----:R-:W1:Y:S02]  /*7870*/  LDG.E.64 R6, desc[UR6][R6.64] ;  /* 0x0000000606067981 */ /* 0x001e64000c1e1b00 */
[----:B-1----:R-:W-:-:S04]  /*7880*/  IADD3 R4, P1, PT, -R6, UR4, RZ ;  /* 0x0000000406047c10 */ /* 0x002fc8000ff3e1ff */
[----:B------:R-:W-:-:S09]  /*7890*/  IADD3.X R11, PT, PT, ~R7, UR5, RZ, P1, !PT ;  /* 0x00000005070b7c10 */ /* 0x000fd20008ffe5ff */
.L_x_336:
[----:B------:R-:W-:Y:S05]  /*78a0*/  BSYNC.RECONVERGENT B2 ;  /* 0x0000000000027941 */ /* 0x000fea0003800200 */
.L_x_335:
[----:B------:R-:W0:Y:S01]  /*78b0*/  LDCU.64 UR4, c[0x0][0x3c0] ;  /* 0x00007800ff0477ac */ /* 0x000e220008000a00 */
[----:B------:R-:W-:-:S04]  /*78c0*/  IADD3 R4, P1, P2, R4, R13, R0 ;  /* 0x0000000d04047210 */ /* 0x000fc80007a3e000 */
[----:B------:R-:W-:Y:S02]  /*78d0*/  LOP3.LUT R4, RZ, R4, RZ, 0x33, !PT ;  /* 0x00000004ff047212 */ /* 0x000fe400078e33ff */
[----:B--2---:R-:W-:Y:S02]  /*78e0*/  IADD3.X R6, PT, PT, R11, RZ, R2, P1, P2 ;  /* 0x000000ff0b067210 */ /* 0x004fe40000fe4402 */
[----:B0-----:R-:W-:Y:S02]  /*78f0*/  IADD3 R33, P1, PT, R4, UR4, RZ ;  /* 0x0000000404217c10 */ /* 0x001fe4000ff3e0ff */
[----:B------:R-:W-:-:S04]  /*7900*/  LOP3.LUT R4, RZ, R6, RZ, 0x33, !PT ;  /* 0x00000006ff047212 */ /* 0x000fc800078e33ff */
[----:B------:R-:W-:-:S07]  /*7910*/  IADD3.X R4, PT, PT, R4, UR5, RZ, P1, !PT ;  /* 0x0000000504047c10 */ /* 0x000fce0008ffe4ff */
.L_x_334:
[----:B------:R-:W-:Y:S05]  /*7920*/  BSYNC.RECONVERGENT B1 ;  /* 0x0000000000017941 */ /* 0x000fea0003800200 */
.L_x_330:
        /* <DEDUP_REMOVED lines=27> */
.L_x_338:
[----:B------:R-:W-:Y:S05]  /*7ae0*/  BSYNC.RECONVERGENT B1 ;  /* 0x0000000000017941 */ /* 0x000fea0003800200 */
.L_x_337:
[----:B------:R-:W-:Y:S04]  /*7af0*/  BSSY.RECONVERGENT B1, `(.L_x_339) ;  /* 0x000001e000017945 */ /* 0x000fe80003800200 */
[----:B------:R-:W-:Y:S05]  /*7b00*/  @!P1 BRA `(.L_x_340) ;  /* 0x00000000002c9947 */ /* 0x000fea0003800000 */
[----:B------:R-:W-:Y:S01]  /*7b10*/  BSSY.RECONVERGENT B2, `(.L_x_341) ;  /* 0x0000006000027945 */ /* 0x000fe20003800200 */
[----:B------:R-:W-:Y:S01]  /*7b20*/  IMAD.IADD R4, R11, 0x1, -R8 ;  /* 0x000000010b047824 */ /* 0x000fe200078e0a08 */
[----:B0-----:R-:W-:Y:S02]  /*7b30*/  CS2R R6, SRZ ;  /* 0x0000000000067805 */ /* 0x001fe4000001ff00 */
[----:B------:R-:W-:Y:S05]  /*7b40*/  @P0 BRA `(.L_x_342) ;  /* 0x0000000000080947 */ /* 0x000fea0003800000 */
[----:B------:R-:W0:Y:S02]  /*7b50*/  LDC.64 R6, c[0x0][0x3d0] ;  /* 0x0000f400ff067b82 */ /* 0x000e240000000a00 */
[----:B0-----:R-:W5:Y:S02]  /*7b60*/  LDG.E.64 R6, desc[UR6][R6.64] ;  /* 0x0000000606067981 */ /* 0x001f64000c1e1b00 */
.L_x_342:
[----:B------:R-:W-:Y:S05]  /*7b70*/  BSYNC.RECONVERGENT B2 ;  /* 0x0000000000027941 */ /* 0x000fea0003800200 */
.L_x_341:
[----:B-----5:R-:W-:Y:S02]  /*7b80*/  IADD3 R31, P1, P2, R6, R4, R9 ;  /* 0x00000004061f7210 */ /* 0x020fe40007a3e009 */
[----:B------:R-:W-:-:S04]  /*7b90*/  SHF.R.S32.HI R6, RZ, 0x1f, R4 ;  /* 0x0000001fff067819 */ /* 0x000fc80000011404 */
[----:B------:R-:W-:Y:S01]  /*7ba0*/  IADD3.X R4, PT, PT, R7, R6, R3, P1, P2 ;  /* 0x0000000607047210 */ /* 0x000fe20000fe4403 */
[----:B------:R-:W-:Y:S06]  /*7bb0*/  BRA `(.L_x_343) ;  /* 0x0000000000447947 */ /* 0x000fec0003800000 */
.L_x_340:
[----:B------:R-:W-:Y:S01]  /*7bc0*/  BSSY.RECONVERGENT B2, `(.L_x_344) ;  /* 0x0000009000027945 */ /* 0x000fe20003800200 */
[----:B------:R-:W-:Y:S02]  /*7bd0*/  IMAD.MOV.U32 R4, RZ, RZ, RZ ;  /* 0x000000ffff047224 */ /* 0x000fe400078e00ff */
[----:B0-----:R-:W-:Y:S01]  /*7be0*/  IMAD.MOV.U32 R13, RZ, RZ, RZ ;  /* 0x000000ffff0d7224 */ /* 0x001fe200078e00ff */
[----:B------:R-:W-:Y:S06]  /*7bf0*/  @P0 BRA `(.L_x_345) ;  /* 0x0000000000140947 */ /* 0x000fec0003800000 */
[----:B------:R-:W0:Y:S01]  /*7c00*/  LDC.64 R6, c[0x0][0x3d0] ;  /* 0x0000f400ff067b82 */ /* 0x000e220000000a00 */
[----:B------:R-:W1:Y:S01]  /*7c10*/  LDCU.64 UR4, c[0x0][0x3c8] ;  /* 0x00007900ff0477ac */ /* 0x000e620008000a00 */
[----:B0-----:R-:W1:Y:S02]  /*7c20*/  LDG.E.64 R6, desc[UR6][R6.64] ;  /* 0x0000000606067981 */ /* 0x001e64000c1e1b00 */
[----:B-1----:R-:W-:-:S04]  /*7c30*/  IADD3 R4, P1, PT, -R6, UR4, RZ ;  /* 0x0000000406047c10 */ /* 0x002fc8000ff3e1ff */
[----:B------:R-:W-:-:S09]  /*7c40*/  IADD3.X R13, PT, PT, ~R7, UR5, RZ, P1, !PT ;  /* 0x00000005070d7c10 */ /* 0x000fd20008ffe5ff */
.L_x_345:
[----:B------:R-:W-:Y:S05]  /*7c50*/  BSYNC.RECONVERGENT B2 ;  /* 0x0000000000027941 */ /* 0x000fea0003800200 */
.L_x_344:
[----:B------:R-:W0:Y:S01]  /*7c60*/  LDCU.64 UR4, c[0x0][0x3c0] ;  /* 0x00007800ff0477ac */ /* 0x000e220008000a00 */
[----:B------:R-:W-:-:S04]  /*7c70*/  IADD3 R4, P1, P2, R4, R11, R0 ;  /* 0x0000000b04047210 */ /* 0x000fc80007a3e000 */
[----:B------:R-:W-:Y:S02]  /*7c80*/  LOP3.LUT R4, RZ, R4, RZ, 0x33, !PT ;  /* 0x00000004ff047212 */ /* 0x000fe400078e33ff */
[----:B------:R-:W-:Y:S02]  /*7c90*/  IADD3.X R6, PT, PT, R13, RZ, R2, P1, P2 ;  /* 0x000000ff0d067210 */ /* 0x000fe40000fe4402 */
[----:B0-----:R-:W-:Y:S02]  /*7ca0*/  IADD3 R31, P1, PT, R4, UR4, RZ ;  /* 0x00000004041f7c10 */ /* 0x001fe4000ff3e0ff */
[----:B------:R-:W-:-:S04]  /*7cb0*/  LOP3.LUT R4, RZ, R6, RZ, 0x33, !PT ;  /* 0x00000006ff047212 */ /* 0x000fc800078e33ff */
[----:B------:R-:W-:-:S07]  /*7cc0*/  IADD3.X R4, PT, PT, R4, UR5, RZ, P1, !PT ;  /* 0x0000000504047c10 */ /* 0x000fce0008ffe4ff */
.L_x_343:
[----:B------:R-:W-:Y:S05]  /*7cd0*/  BSYNC.RECONVERGENT B1 ;  /* 0x0000000000017941 */ /* 0x000fea0003800200 */
.L_x_339:
        /* <DEDUP_REMOVED lines=27> */
.L_x_347:
[----:B------:R-:W-:Y:S05]  /*7e90*/  BSYNC.RECONVERGENT B1 ;  /* 0x0000000000017941 */ /* 0x000fea0003800200 */
.L_x_346:
        /* <DEDUP_REMOVED lines=8> */
.L_x_351:
[----:B------:R-:W-:Y:S05]  /*7f20*/  BSYNC.RECONVERGENT B2 ;  /* 0x0000000000027941 */ /* 0x000fea0003800200 */
.L_x_350:
[----:B-----5:R-:W-:Y:S02]  /*7f30*/  IADD3 R25, P1, P2, R6, R8, R9 ;  /* 0x0000000806197210 */ /* 0x020fe40007a3e009 */
[----:B------:R-:W-:-:S04]  /*7f40*/  SHF.R.S32.HI R6, RZ, 0x1f, R8 ;  /* 0x0000001fff067819 */ /* 0x000fc80000011408 */
[----:B------:R-:W-:Y:S01]  /*7f50*/  IADD3.X R6, PT, PT, R7, R6, R3, P1, P2 ;  /* 0x0000000607067210 */ /* 0x000fe20000fe4403 */
[----:B------:R-:W-:Y:S06]  /*7f60*/  BRA `(.L_x_352) ;  /* 0x0000000000447947 */ /* 0x000fec0003800000 */
.L_x_349:
[----:B------:R-:W-:Y:S01]  /*7f70*/  BSSY.RECONVERGENT B2, `(.L_x_353) ;  /* 0x0000009000027945 */ /* 0x000fe20003800200 */
[----:B------:R-:W-:Y:S02]  /*7f80*/  IMAD.MOV.U32 R3, RZ, RZ, RZ ;  /* 0x000000ffff037224 */ /* 0x000fe400078e00ff */
[----:B------:R-:W-:Y:S01]  /*7f90*/  IMAD.MOV.U32 R9, RZ, RZ, RZ ;  /* 0x000000ffff097224 */ /* 0x000fe200078e00ff */
[----:B------:R-:W-:Y:S06]  /*7fa0*/  @P0 BRA `(.L_x_354) ;  /* 0x0000000000140947 */ /* 0x000fec0003800000 */
[----:B0-----:R-:W0:Y:S01]  /*7fb0*/  LDC.64 R6, c[0x0][0x3d0] ;  /* 0x0000f400ff067b82 */ /* 0x001e220000000a00 */
[----:B------:R-:W1:Y:S01]  /*7fc0*/  LDCU.64 UR4, c[0x0][0x3c8] ;  /* 0x00007900ff0477ac */ /* 0x000e620008000a00 */
[----:B0-----:R-:W1:Y:S02]  /*7fd0*/  LDG.E.64 R6, desc[UR6][R6.64] ;  /* 0x0000000606067981 */ /* 0x001e64000c1e1b00 */
[----:B-1----:R-:W-:-:S04]  /*7fe0*/  IADD3 R3, P1, PT, -R6, UR4, RZ ;  /* 0x0000000406037c10 */ /* 0x002fc8000ff3e1ff */
[----:B------:R-:W-:-:S09]  /*7ff0*/  IADD3.X R9, PT, PT, ~R7, UR5, RZ, P1, !PT ;  /* 0x0000000507097c10 */ /* 0x000fd20008ffe5ff */
.L_x_354:
[----:B------:R-:W-:Y:S05]  /*8000*/  BSYNC.RECONVERGENT B2 ;  /* 0x0000000000027941 */ /* 0x000fea0003800200 */
.L_x_353:
[----:B------:R-:W0:Y:S01]  /*8010*/  LDCU.64 UR4, c[0x0][0x3c0] ;  /* 0x00007800ff0477ac */ /* 0x000e220008000a00 */
[----:B------:R-:W-:-:S04]  /*8020*/  IADD3 R0, P1, P2, R3, R17, R0 ;  /* 0x0000001103007210 */ /* 0x000fc80007a3e000 */
[----:B------:R-:W-:Y:S02]  /*8030*/  LOP3.LUT R0, RZ, R0, RZ, 0x33, !PT ;  /* 0x00000000ff007212 */ /* 0x000fe400078e33ff */
[----:B------:R-:W-:Y:S02]  /*8040*/  IADD3.X R2, PT, PT, R9, RZ, R2, P1, P2 ;  /* 0x000000ff09027210 */ /* 0x000fe40000fe4402 */
[----:B0-----:R-:W-:Y:S02]  /*8050*/  IADD3 R25, P1, PT, R0, UR4, RZ ;  /* 0x0000000400197c10 */ /* 0x001fe4000ff3e0ff */
[----:B------:R-:W-:-:S04]  /*8060*/  LOP3.LUT R0, RZ, R2, RZ, 0x33, !PT ;  /* 0x00000002ff007212 */ /* 0x000fc800078e33ff */
[----:B------:R-:W-:-:S07]  /*8070*/  IADD3.X R6, PT, PT, R0, UR5, RZ, P1, !PT ;  /* 0x0000000500067c10 */ /* 0x000fce0008ffe4ff */
.L_x_352:
[----:B------:R-:W-:Y:S05]  /*8080*/  BSYNC.RECONVERGENT B1 ;  /* 0x0000000000017941 */ /* 0x000fea0003800200 */
.L_x_348:
        /* <DEDUP_REMOVED lines=24> */
.L_x_302:
[----:B------:R-:W-:Y:S05]  /*8210*/  BSYNC.RECONVERGENT B0 ;  /* 0x0000000000007941 */ /* 0x000fea0003800200 */
.L_x_268:
[----:B------:R-:W1:Y:S02]  /*8220*/  S2R R0, SR_TID.X ;  /* 0x0000000000007919 */ /* 0x000e640000002100 */
[----:B-1----:R-:W-:-:S13]  /*8230*/  ISETP.NE.AND P1, PT, R0, RZ, PT ;  /* 0x000000ff0000720c */ /* 0x002fda0003f25270 */
[----:B------:R-:W-:Y:S05]  /*8240*/  @P1 EXIT ;  /* 0x000000000000194d */ /* 0x000fea0003800000 */
[----:B------:R-:W1:Y:S02]  /*8250*/  LDCU.U8 UR4, c[0x0][0x3b9] ;  /* 0x00007720ff0477ac */ /* 0x000e640008000000 */
[----:B-1----:R-:W-:-:S09]  /*8260*/  UISETP.NE.AND UP0, UPT, UR4, URZ, UPT ;  /* 0x000000ff0400728c */ /* 0x002fd2000bf05270 */
[----:B------:R-:W-:Y:S05]  /*8270*/  BRA.U !UP0, `(.L_x_355) ;  /* 0x00000001082c7547 */ /* 0x000fea000b800000 */
[----:B0-----:R-:W0:Y:S01]  /*8280*/  LDC.64 R6, c[0x0][0x398] ;  /* 0x0000e600ff067b82 */ /* 0x001e220000000a00 */
[----:B------:R-:W-:Y:S01]  /*8290*/  BSSY.RECONVERGENT B0, `(.L_x_356) ;  /* 0x0000005000007945 */ /* 0x000fe20003800200 */
[----:B------:R-:W-:-:S03]  /*82a0*/  CS2R R2, SRZ ;  /* 0x0000000000027805 */ /* 0x000fc6000001ff00 */
[----:B------:R-:W-:Y:S05]  /*82b0*/  @P0 BRA `(.L_x_357) ;  /* 0x0000000000080947 */ /* 0x000fea0003800000 */
[----:B------:R-:W1:Y:S02]  /*82c0*/  LDC.64 R2, c[0x0][0x3d0] ;  /* 0x0000f400ff027b82 */ /* 0x000e640000000a00 */
[----:B-1----:R-:W5:Y:S02]  /*82d0*/  LDG.E.64 R2, desc[UR6][R2.64] ;  /* 0x0000000602027981 */ /* 0x002f64000c1e1b00 */
.L_x_357:
[----:B------:R-:W-:Y:S05]  /*82e0*/  BSYNC.RECONVERGENT B0 ;  /* 0x0000000000007941 */ /* 0x000fea0003800200 */
.L_x_356:
[----:B-----5:R-:W-:-:S04]  /*82f0*/  IADD3 R2, P0, PT, R5, R2, RZ ;  /* 0x0000000205027210 */ /* 0x020fc80007f1e0ff */
[----:B------:R-:W-:-:S05]  /*8300*/  LEA.HI.X.SX32 R3, R5, R3, 0x1, P0 ;  /* 0x0000000305037211 */ /* 0x000fca00000f0eff */
[----:B0-----:R-:W-:Y:S01]  /*8310*/  STG.E.64 desc[UR6][R6.64], R2 ;  /* 0x0000000206007986 */ /* 0x001fe2000c101b06 */
[----:B------:R-:W-:Y:S05]  /*8320*/  EXIT ;  /* 0x000000000000794d */ /* 0x000fea0003800000 */
.L_x_355:
[----:B0-----:R-:W0:Y:S01]  /*8330*/  LDC.64 R6, c[0x0][0x3d8] ;  /* 0x0000f600ff067b82 */ /* 0x001e220000000a00 */
[----:B------:R-:W-:Y:S01]  /*8340*/  BSSY.RECONVERGENT B0, `(.L_x_358) ;  /* 0x0000005000007945 */ /* 0x000fe20003800200 */
[----:B------:R-:W-:-:S03]  /*8350*/  CS2R R2, SRZ ;  /* 0x0000000000027805 */ /* 0x000fc6000001ff00 */
[----:B------:R-:W-:Y:S05]  /*8360*/  @P0 BRA `(.L_x_359) ;  /* 0x0000000000080947 */ /* 0x000fea0003800000 */
[----:B------:R-:W1:Y:S02]  /*8370*/  LDC.64 R2, c[0x0][0x3d0] ;  /* 0x0000f400ff027b82 */ /* 0x000e640000000a00 */
[----:B-1----:R-:W5:Y:S02]  /*8380*/  LDG.E.64 R2, desc[UR6][R2.64] ;  /* 0x0000000602027981 */ /* 0x002f64000c1e1b00 */
.L_x_359:
[----:B------:R-:W-:Y:S05]  /*8390*/  BSYNC.RECONVERGENT B0 ;  /* 0x0000000000007941 */ /* 0x000fea0003800200 */
.L_x_358:
[----:B-----5:R-:W-:-:S04]  /*83a0*/  IADD3 R2, P0, PT, R5, R2, RZ ;  /* 0x0000000205027210 */ /* 0x020fc80007f1e0ff */
[----:B------:R-:W-:-:S05]  /*83b0*/  LEA.HI.X.SX32 R3, R5, R3, 0x1, P0 ;  /* 0x0000000305037211 */ /* 0x000fca00000f0eff */
[----:B0-----:R-:W-:Y:S01]  /*83c0*/  STG.E.64 desc[UR6][R6.64], R2 ;  /* 0x0000000206007986 */ /* 0x001fe2000c101b06 */
[----:B------:R-:W-:Y:S05]  /*83d0*/  EXIT ;  /* 0x000000000000794d */ /* 0x000fea0003800000 */
.L_x_226:
[----:B------:R-:W-:Y:S01]  /*83e0*/  BSSY B0, `(.L_x_360) ;  /* 0x0000006000007945 */ /* 0x000fe20003800000 */
[----:B------:R-:W-:Y:S01]  /*83f0*/  PLOP3.LUT P6, PT, P6, PT, PT, 0x8, 0x80 ;  /* 0x000000000080781c */ /* 0x000fe200037ce170 */
[----:B------:R-:W-:-:S12]  /*8400*/  IMAD.MOV.U32 R25, RZ, RZ, -0x1 ;  /* 0xffffffffff197424 */ /* 0x000fd800078e00ff */
[----:B------:R-:W-:Y:S05]  /*8410*/  WARPSYNC.COLLECTIVE R25, `(.L_x_361) ;  /* 0x0000000019087348 */ /* 0x000fea0003c00000 */
[----:B------:R-:W-:Y:S01]  /*8420*/  VOTE.ANY P6, P6 ;  /* 0x0000000000ff7806 */ /* 0x000fe200030c0100 */
[----:B------:R-:W-:-:S12]  /*8430*/  ENDCOLLECTIVE ;  /* 0x000000000000791b */ /* 0x000fd80003800000 */
.L_x_361:
[----:B------:R-:W-:Y:S05]  /*8440*/  BSYNC B0 ;  /* 0x0000000000007941 */ /* 0x000fea0003800000 */
.L_x_360:
[----:B------:R-:W-:Y:S05]  /*8450*/  BRA `(.L_x_362) ;  /* 0xffffff9c00c87947 */ /* 0x000fea000383ffff */
.L_x_230:
[----:B------:R-:W-:Y:S01]  /*8460*/  BSSY B0, `(.L_x_363) ;  /* 0x0000006000007945 */ /* 0x000fe20003800000 */
[----:B------:R-:W-:Y:S01]  /*8470*/  PLOP3.LUT P6, PT, P6, PT, PT, 0x8, 0x80 ;  /* 0x000000000080781c */ /* 0x000fe200037ce170 */
[----:B------:R-:W-:-:S12]  /*8480*/  IMAD.MOV.U32 R25, RZ, RZ, -0x1 ;  /* 0xffffffffff197424 */ /* 0x000fd800078e00ff */
[----:B------:R-:W-:Y:S05]  /*8490*/  WARPSYNC.COLLECTIVE R25, `(.L_x_364) ;  /* 0x0000000019087348 */ /* 0x000fea0003c00000 */
[----:B------:R-:W-:Y:S01]  /*84a0*/  VOTE.ANY P6, P6 ;  /* 0x0000000000ff7806 */ /* 0x000fe200030c0100 */
[----:B------:R-:W-:-:S12]  /*84b0*/  ENDCOLLECTIVE ;  /* 0x000000000000791b */ /* 0x000fd80003800000 */
.L_x_364:
[----:B------:R-:W-:Y:S05]  /*84c0*/  BSYNC B0 ;  /* 0x0000000000007941 */ /* 0x000fea0003800000 */
.L_x_363:
[----:B------:R-:W-:Y:S05]  /*84d0*/  BRA `(.L_x_365) ;  /* 0xffffff9c00d87947 */ /* 0x000fea000383ffff */
.L_x_232:
[----:B------:R-:W0:Y:S01]  /*84e0*/  S2R R17, SR_GEMASK ;  /* 0x0000000000117919 */ /* 0x000e220000003c00 */
[----:B------:R-:W-:Y:S01]  /*84f0*/  BSSY B0, `(.L_x_366) ;  /* 0x0000007000007945 */ /* 0x000fe20003800000 */
[----:B------:R-:W-:Y:S01]  /*8500*/  ISETP.NE.AND P1, PT, R22, 0x65, PT ;  /* 0x000000651600780c */ /* 0x000fe20003f25270 */
[----:B------:R-:W-:Y:S01]  /*8510*/  IMAD.MOV.U32 R25, RZ, RZ, -0x1 ;  /* 0xffffffffff197424 */ /* 0x000fe200078e00ff */
[----:B------:R-:W-:-:S13]  /*8520*/  PLOP3.LUT P5, PT, P5, PT, PT, 0x8, 0x80 ;  /* 0x000000000080781c */ /* 0x000fda0002fae170 */
[----:B0-----:R-:W-:Y:S05]  /*8530*/  WARPSYNC.COLLECTIVE R25, `(.L_x_367) ;  /* 0x0000000019087348 */ /* 0x001fea0003c00000 */
[----:B------:R-:W-:Y:S01]  /*8540*/  VOTE.ANY R25, PT, P5 ;  /* 0x0000000000197806 */ /* 0x000fe200028e0100 */
[----:B0-----:R-:W-:Y:S06]  /*8550*/  ENDCOLLECTIVE ;  /* 0x000000000000791b */ /* 0x001fec0003800000 */
.L_x_367:
[----:B------:R-:W-:Y:S05]  /*8560*/  BSYNC B0 ;  /* 0x0000000000007941 */ /* 0x000fea0003800000 */
.L_x_366:
[----:B------:R-:W-:Y:S01]  /*8570*/  LOP3.LUT R25, R25, 0x80000000, R17, 0xec, !PT ;  /* 0x8000000019197812 */ /* 0x000fe200078eec11 */
[----:B------:R-:W0:Y:S01]  /*8580*/  S2R R26, SR_LANEID ;  /* 0x00000000001a7919 */ /* 0x000e220000000000 */
[----:B------:R-:W-:Y:S01]  /*8590*/  IMAD.MOV.U32 R30, RZ, RZ, R23 ;  /* 0x000000ffff1e7224 */ /* 0x000fe200078e0017 */
[----:B------:R-:W-:Y:S01]  /*85a0*/  PLOP3.LUT P5, PT, P1, PT, PT, 0x80, 0x8 ;  /* 0x000000000008781c */ /* 0x000fe20000faf070 */
[----:B------:R-:W-:Y:S02]  /*85b0*/  IMAD.MOV.U32 R21, RZ, RZ, 0x1 ;  /* 0x00000001ff157424 */ /* 0x000fe400078e00ff */
[----:B------:R-:W-:-:S05]  /*85c0*/  VIADD R18, R25, 0xffffffff ;  /* 0xffffffff19127836 */ /* 0x000fca0000000000 */
[----:B------:R-:W-:Y:S01]  /*85d0*/  LOP3.LUT R18, R25, R18, RZ, 0xc, !PT ;  /* 0x0000001219127212 */ /* 0x000fe200078e0cff */
[----:B------:R-:W-:-:S03]  /*85e0*/  IMAD.MOV.U32 R25, RZ, RZ, -0x1 ;  /* 0xffffffffff197424 */ /* 0x000fc600078e00ff */
[----:B------:R1:W2:Y:S04]  /*85f0*/  POPC R20, R18 ;  /* 0x0000001200147309 */ /* 0x0002a80000000000 */
[----:B012---:R-:W-:Y:S05]  /*8600*/  WARPSYNC.COLLECTIVE R25, `(.L_x_368) ;  /* 0x0000000019087348 */ /* 0x007fea0003c00000 */
[----:B--2---:R2:W3:Y:S02]  /*8610*/  SHFL.DOWN P6, R31, R30, R21, R20 ;  /* 0x080000151e1f7389 */ /* 0x0044e400000c0014 */
[----:B0123--:R-:W-:Y:S05]  /*8620*/  ENDCOLLECTIVE ;  /* 0x000000000000791b */ /* 0x00ffea0003800000 */
.L_x_368:
[CC--:B------:R-:W-:Y:S01]  /*8630*/  ISETP.GE.AND P2, PT, R26.reuse, R20.reuse, PT ;  /* 0x000000141a00720c */ /* 0x0c0fe20003f46270 */
[----:B------:R-:W-:Y:S02]  /*8640*/  VIADD R24, R26, 0x2 ;  /* 0x000000021a187836 */ /* 0x000fe40000000000 */
[----:B------:R-:W-:Y:S01]  /*8650*/  IMAD.MOV.U32 R21, RZ, RZ, 0x2 ;  /* 0x00000002ff157424 */ /* 0x000fe200078e00ff */
[----:B------:R-:W-:Y:S02]  /*8660*/  SEL R22, R31, RZ, !P2 ;  /* 0x000000ff1f167207 */ /* 0x000fe40005000000 */
[----:B------:R-:W-:-:S03]  /*8670*/  ISETP.GT.AND P2, PT, R24, R20, PT ;  /* 0x000000141800720c */ /* 0x000fc60003f44270 */
[----:B------:R-:W-:-:S04]  /*8680*/  IMAD.IADD R17, R22, 0x1, R23 ;  /* 0x0000000116117824 */ /* 0x000fc800078e0217 */
[----:B------:R-:W-:-:S07]  /*8690*/  IMAD.MOV.U32 R30, RZ, RZ, R17 ;  /* 0x000000ffff1e7224 */ /* 0x000fce00078e0011 */
[----:B------:R-:W-:Y:S05]  /*86a0*/  WARPSYNC.COLLECTIVE R25, `(.L_x_369) ;  /* 0x0000000019087348 */ /* 0x000fea0003c00000 */
[----:B------:R0:W1:Y:S02]  /*86b0*/  SHFL.DOWN P6, R31, R30, R21, R20 ;  /* 0x080000151e1f7389 */ /* 0x00006400000c0014 */
[----:B01----:R-:W-:Y:S05]  /*86c0*/  ENDCOLLECTIVE ;  /* 0x000000000000791b */ /* 0x003fea0003800000 */
.L_x_369:
[----:B------:R-:W-:Y:S01]  /*86d0*/  IMAD.MOV.U32 R21, RZ, RZ, 0x4 ;  /* 0x00000004ff157424 */ /* 0x000fe200078e00ff */
[----:B------:R-:W-:-:S05]  /*86e0*/  SEL R18, R31, RZ, !P2 ;  /* 0x000000ff1f127207 */ /* 0x000fca0005000000 */
[----:B------:R-:W-:Y:S02]  /*86f0*/  IMAD.IADD R29, R17, 0x1, R18 ;  /* 0x00000001111d7824 */ /* 0x000fe400078e0212 */
[C---:B------:R-:W-:Y:S02]  /*8700*/  VIADD R18, R26.reuse, 0x4 ;  /* 0x000000041a127836 */ /* 0x040fe40000000000 */
[----:B------:R-:W-:Y:S02]  /*8710*/  IMAD.MOV.U32 R30, RZ, RZ, R29 ;  /* 0x000000ffff1e7224 */ /* 0x000fe400078e001d */
[----:B------:R-:W-:Y:S01]  /*8720*/  VIADD R17, R26, 0x8 ;  /* 0x000000081a117836 */ /* 0x000fe20000000000 */
[----:B------:R-:W-:Y:S01]  /*8730*/  ISETP.GT.AND P2, PT, R18, R20, PT ;  /* 0x000000141200720c */ /* 0x000fe20003f44270 */
[----:B------:R-:W-:-:S12]  /*8740*/  VIADD R26, R26, 0x10 ;  /* 0x000000101a1a7836 */ /* 0x000fd80000000000 */
[----:B------:R-:W-:Y:S05]  /*8750*/  WARPSYNC.COLLECTIVE R25, `(.L_x_370) ;  /* 0x0000000019087348 */ /* 0x000fea0003c00000 */
[----:B------:R0:W1:Y:S02]  /*8760*/  SHFL.DOWN P6, R31, R30, R21, R20 ;  /* 0x080000151e1f7389 */ /* 0x00006400000c0014 */
[----:B01----:R-:W-:Y:S05]  /*8770*/  ENDCOLLECTIVE ;  /* 0x000000000000791b */ /* 0x003fea0003800000 */
.L_x_370:
        /* <DEDUP_REMOVED lines=8> */
.L_x_371:
        /* <DEDUP_REMOVED lines=8> */
.L_x_372:
[----:B------:R-:W-:Y:S05]  /*8880*/  WARPSYNC.COLLECTIVE R25, `(.L_x_373) ;  /* 0x0000000019087348 */ /* 0x000fea0003c00000 */
[----:B------:R-:W-:Y:S01]  /*8890*/  VOTE.ALL P5, P5 ;  /* 0x0000000000ff7806 */ /* 0x000fe200028a0000 */
[----:B------:R-:W-:-:S12]  /*88a0*/  ENDCOLLECTIVE ;  /* 0x000000000000791b */ /* 0x000fd80003800000 */
.L_x_373:
[----:B------:R-:W0:Y:S01]  /*88b0*/  LDC.64 R20, c[0x0][0x3a0] ;  /* 0x0000e800ff147b82 */ /* 0x000e220000000a00 */
[----:B------:R-:W-:-:S05]  /*88c0*/  SEL R22, R31, RZ, !P2 ;  /* 0x000000ff1f167207 */ /* 0x000fca0005000000 */
[----:B------:R-:W-:Y:S01]  /*88d0*/  IMAD.IADD R27, R27, 0x1, R22 ;  /* 0x000000011b1b7824 */ /* 0x000fe200078e0216 */
[----:B0-----:R-:W-:-:S05]  /*88e0*/  IADD3 R28, P2, PT, R20, 0x100, RZ ;  /* 0x00000100141c7810 */ /* 0x001fca0007f5e0ff */
[----:B------:R-:W-:Y:S01]  /*88f0*/  IMAD.X R29, RZ, RZ, R21, P2 ;  /* 0x000000ffff1d7224 */ /* 0x000fe200010e0615 */
[----:B------:R-:W-:Y:S07]  /*8900*/  BRA `(.L_x_374) ;  /* 0xffffff9c006c7947 */ /* 0x000fee000383ffff */
.L_x_234:
[----:B------:R-:W-:Y:S01]  /*8910*/  BSSY B0, `(.L_x_375) ;  /* 0x0000006000007945 */ /* 0x000fe20003800000 */
[----:B------:R-:W-:Y:S01]  /*8920*/  PLOP3.LUT P6, PT, P6, PT, PT, 0x8, 0x80 ;  /* 0x000000000080781c */ /* 0x000fe200037ce170 */
[----:B------:R-:W-:-:S12]  /*8930*/  IMAD.MOV.U32 R25, RZ, RZ, -0x1 ;  /* 0xffffffffff197424 */ /* 0x000fd800078e00ff */
[----:B------:R-:W-:Y:S05]  /*8940*/  WARPSYNC.COLLECTIVE R25, `(.L_x_376) ;  /* 0x0000000019087348 */ /* 0x000fea0003c00000 */
[----:B------:R-:W-:Y:S01]  /*8950*/  VOTE.ANY P6, P6 ;  /* 0x0000000000ff7806 */ /* 0x000fe200030c0100 */
[----:B------:R-:W-:-:S12]  /*8960*/  ENDCOLLECTIVE ;  /* 0x000000000000791b */ /* 0x000fd80003800000 */
.L_x_376:
[----:B------:R-:W-:Y:S05]  /*8970*/  BSYNC B0 ;  /* 0x0000000000007941 */ /* 0x000fea0003800000 */
.L_x_375:
[----:B------:R-:W-:Y:S05]  /*8980*/  BRA `(.L_x_377) ;  /* 0xffffff9c00747947 */ /* 0x000fea000383ffff */
.L_x_238:
[----:B------:R-:W-:Y:S01]  /*8990*/  BSSY B0, `(.L_x_378) ;  /* 0x0000006000007945 */ /* 0x000fe20003800000 */
[----:B------:R-:W-:Y:S01]  /*89a0*/  PLOP3.LUT P6, PT, P6, PT, PT, 0x8, 0x80 ;  /* 0x000000000080781c */ /* 0x000fe200037ce170 */
[----:B------:R-:W-:-:S12]  /*89b0*/  IMAD.MOV.U32 R25, RZ, RZ, -0x1 ;  /* 0xffffffffff197424 */ /* 0x000fd800078e00ff */
[----:B------:R-:W-:Y:S05]  /*89c0*/  WARPSYNC.COLLECTIVE R25, `(.L_x_379) ;  /* 0x0000000019087348 */ /* 0x000fea0003c00000 */
[----:B------:R-:W-:Y:S01]  /*89d0*/  VOTE.ANY P6, P6 ;  /* 0x0000000000ff7806 */ /* 0x000fe200030c0100 */
[----:B------:R-:W-:-:S12]  /*89e0*/  ENDCOLLECTIVE ;  /* 0x000000000000791b */ /* 0x000fd80003800000 */
.L_x_379:
[----:B------:R-:W-:Y:S05]  /*89f0*/  BSYNC B0 ;  /* 0x0000000000007941 */ /* 0x000fea0003800000 */
.L_x_378:
[----:B------:R-:W-:Y:S05]  /*8a00*/  BRA `(.L_x_380) ;  /* 0xffffff9c00847947 */ /* 0x000fea000383ffff */
.L_x_240:
[----:B------:R-:W-:Y:S01]  /*8a10*/  BSSY B0, `(.L_x_381) ;  /* 0x0000006000007945 */ /* 0x000fe20003800000 */
[----:B------:R-:W-:Y:S01]  /*8a20*/  PLOP3.LUT P5, PT, P5, PT, PT, 0x8, 0x80 ;  /* 0x000000000080781c */ /* 0x000fe20002fae170 */
[----:B------:R-:W-:-:S12]  /*8a30*/  IMAD.MOV.U32 R25, RZ, RZ, -0x1 ;  /* 0xffffffffff197424 */ /* 0x000fd800078e00ff */
[----:B------:R-:W-:Y:S05]  /*8a40*/  WARPSYNC.COLLECTIVE R25, `(.L_x_382) ;  /* 0x0000000019087348 */ /* 0x000fea0003c00000 */
[----:B------:R-:W-:Y:S01]  /*8a50*/  VOTE.ANY R25, PT, P5 ;  /* 0x0000000000197806 */ /* 0x000fe200028e0100 */
[----:B------:R-:W-:Y:S06]  /*8a60*/  ENDCOLLECTIVE ;  /* 0x000000000000791b */ /* 0x000fec0003800000 */
.L_x_382:
[----:B------:R-:W-:Y:S05]  /*8a70*/  BSYNC B0 ;  /* 0x0000000000007941 */ /* 0x000fea0003800000 */
.L_x_381:
[----:B------:R-:W0:Y:S01]  /*8a80*/  S2R R20, SR_GEMASK ;  /* 0x0000000000147919 */ /* 0x000e220000003c00 */
[----:B------:R-:W-:Y:S01]  /*8a90*/  IMAD.MOV.U32 R30, RZ, RZ, R23 ;  /* 0x000000ffff1e7224 */ /* 0x000fe200078e0017 */
[----:B------:R-:W-:Y:S01]  /*8aa0*/  ISETP.NE.AND P5, PT, R22, 0x65, PT ;  /* 0x000000651600780c */ /* 0x000fe20003fa5270 */
[----:B------:R-:W-:Y:S02]  /*8ab0*/  IMAD.MOV.U32 R21, RZ, RZ, 0x1 ;  /* 0x00000001ff157424 */ /* 0x000fe400078e00ff */
[----:B------:R-:W-:Y:S01]  /*8ac0*/  VIADD R11, R11, 0xffffffe0 ;  /* 0xffffffe00b0b7836 */ /* 0x000fe20000000000 */
[----:B0-----:R-:W-:-:S05]  /*8ad0*/  LOP3.LUT R25, R25, 0x80000000, R20, 0xec, !PT ;  /* 0x8000000019197812 */ /* 0x001fca00078eec14 */
[----:B------:R-:W-:-:S05]  /*8ae0*/  VIADD R20, R25, 0xffffffff ;  /* 0xffffffff19147836 */ /* 0x000fca0000000000 */
[----:B------:R-:W-:Y:S01]  /*8af0*/  LOP3.LUT R20, R25, R20, RZ, 0xc, !PT ;  /* 0x0000001419147212 */ /* 0x000fe200078e0cff */
[----:B------:R-:W-:-:S05]  /*8b00*/  IMAD.MOV.U32 R25, RZ, RZ, -0x1 ;  /* 0xffffffffff197424 */ /* 0x000fca00078e00ff */
[----:B------:R-:W0:Y:S02]  /*8b10*/  POPC R20, R20 ;  /* 0x0000001400147309 */ /* 0x000e240000000000 */
[----:B0-----:R-:W-:Y:S05]  /*8b20*/  WARPSYNC.COLLECTIVE R25, `(.L_x_383) ;  /* 0x0000000019087348 */ /* 0x001fea0003c00000 */
[----:B0-----:R0:W1:Y:S02]  /*8b30*/  SHFL.DOWN P6, R31, R30, R21, R20 ;  /* 0x080000151e1f7389 */ /* 0x00106400000c0014 */
[----:B01----:R-:W-:Y:S05]  /*8b40*/  ENDCOLLECTIVE ;  /* 0x000000000000791b */ /* 0x003fea0003800000 */
.L_x_383:
[----:B------:R-:W0:Y:S01]  /*8b50*/  S2R R25, SR_LANEID ;  /* 0x0000000000197919 */ /* 0x000e220000000000 */
[----:B------:R-:W-:Y:S01]  /*8b60*/  IMAD.MOV.U32 R21, RZ, RZ, 0x2 ;  /* 0x00000002ff157424 */ /* 0x000fe200078e00ff */
[----:B0-----:R-:W-:Y:S01]  /*8b70*/  ISETP.GE.AND P1, PT, R25, R20, PT ;  /* 0x000000141900720c */ /* 0x001fe20003f26270 */
[----:B------:R-:W-:-:S03]  /*8b80*/  IMAD.MOV.U32 R25, RZ, RZ, -0x1 ;  /* 0xffffffffff197424 */ /* 0x000fc600078e00ff */
[----:B------:R-:W-:Y:S02]  /*8b90*/  SEL R31, R31, RZ, !P1 ;  /* 0x000000ff1f1f7207 */ /* 0x000fe40004800000 */
[----:B------:R-:W-:-:S03]  /*8ba0*/  ISETP.GT.AND P1, PT, R24, R20, PT ;  /* 0x000000141800720c */ /* 0x000fc60003f24270 */
[----:B------:R-:W-:-:S04]  /*8bb0*/  IMAD.IADD R23, R31, 0x1, R23 ;  /* 0x000000011f177824 */ /* 0x000fc800078e0217 */
[----:B------:R-:W-:-:S07]  /*8bc0*/  IMAD.MOV.U32 R30, RZ, RZ, R23 ;  /* 0x000000ffff1e7224 */ /* 0x000fce00078e0017 */
[----:B------:R-:W-:Y:S05]  /*8bd0*/  WARPSYNC.COLLECTIVE R25, `(.L_x_384) ;  /* 0x0000000019087348 */ /* 0x000fea0003c00000 */
[----:B------:R0:W1:Y:S02]  /*8be0*/  SHFL.DOWN P6, R31, R30, R21, R20 ;  /* 0x080000151e1f7389 */ /* 0x00006400000c0014 */
[----:B01----:R-:W-:Y:S05]  /*8bf0*/  ENDCOLLECTIVE ;  /* 0x000000000000791b */ /* 0x003fea0003800000 */
.L_x_384:
        /* <DEDUP_REMOVED lines=8> */
.L_x_385:
        /* <DEDUP_REMOVED lines=8> */
.L_x_386:
        /* <DEDUP_REMOVED lines=8> */
.L_x_387:
[----:B------:R-:W-:Y:S05]  /*8d80*/  WARPSYNC.COLLECTIVE R25, `(.L_x_388) ;  /* 0x0000000019087348 */ /* 0x000fea0003c00000 */
[----:B------:R-:W-:Y:S01]  /*8d90*/  VOTE.ALL P5, P5 ;  /* 0x0000000000ff7806 */ /* 0x000fe200028a0000 */
[----:B------:R-:W-:-:S12]  /*8da0*/  ENDCOLLECTIVE ;  /* 0x000000000000791b */ /* 0x000fd80003800000 */
.L_x_388:
[----:B------:R-:W-:-:S04]  /*8db0*/  SEL R31, R31, RZ, !P1 ;  /* 0x000000ff1f1f7207 */ /* 0x000fc80004800000 */
[----:B------:R-:W-:Y:S01]  /*8dc0*/  IADD3 R27, PT, PT, R23, R31, R27 ;  /* 0x0000001f171b7210 */ /* 0x000fe20007ffe01b */
[----:B------:R-:W-:Y:S06]  /*8dd0*/  BRA `(.L_x_389) ;  /* 0xffffff9c00187947 */ /* 0x000fec000383ffff */
.L_x_307:
[----:B------:R-:W-:Y:S01]  /*8de0*/  BSSY B2, `(.L_x_390) ;  /* 0x0000006000027945 */ /* 0x000fe20003800000 */
[----:B------:R-:W-:Y:S01]  /*8df0*/  PLOP3.LUT P6, PT, P6, PT, PT, 0x8, 0x80 ;  /* 0x000000000080781c */ /* 0x000fe200037ce170 */
[----:B------:R-:W-:-:S12]  /*8e00*/  IMAD.MOV.U32 R25, RZ, RZ, -0x1 ;  /* 0xffffffffff197424 */ /* 0x000fd800078e00ff */
[----:B------:R-:W-:Y:S05]  /*8e10*/  WARPSYNC.COLLECTIVE R25, `(.L_x_391) ;  /* 0x0000000019087348 */ /* 0x000fea0003c00000 */
[----:B------:R-:W-:Y:S01]  /*8e20*/  VOTE.ANY P6, P6 ;  /* 0x0000000000ff7806 */ /* 0x000fe200030c0100 */
[----:B------:R-:W-:-:S12]  /*8e30*/  ENDCOLLECTIVE ;  /* 0x000000000000791b */ /* 0x000fd80003800000 */
.L_x_391:
[----:B------:R-:W-:Y:S05]  /*8e40*/  BSYNC B2 ;  /* 0x0000000000027941 */ /* 0x000fea0003800000 */
.L_x_390:
[----:B------:R-:W-:Y:S05]  /*8e50*/  BRA `(.L_x_392) ;  /* 0xffffffd400907947 */ /* 0x000fea000383ffff */
.L_x_311:
[----:B------:R-:W-:Y:S01]  /*8e60*/  BSSY B2, `(.L_x_393) ;  /* 0x0000006000027945 */ /* 0x000fe20003800000 */
[----:B------:R-:W-:Y:S01]  /*8e70*/  PLOP3.LUT P6, PT, P6, PT, PT, 0x8, 0x80 ;  /* 0x000000000080781c */ /* 0x000fe200037ce170 */
[----:B------:R-:W-:-:S12]  /*8e80*/  IMAD.MOV.U32 R25, RZ, RZ, -0x1 ;  /* 0xffffffffff197424 */ /* 0x000fd800078e00ff */
[----:B------:R-:W-:Y:S05]  /*8e90*/  WARPSYNC.COLLECTIVE R25, `(.L_x_394) ;  /* 0x0000000019087348 */ /* 0x000fea0003c00000 */
[----:B------:R-:W-:Y:S01]  /*8ea0*/  VOTE.ANY P6, P6 ;  /* 0x0000000000ff7806 */ /* 0x000fe200030c0100 */
[----:B------:R-:W-:-:S12]  /*8eb0*/  ENDCOLLECTIVE ;  /* 0x000000000000791b */ /* 0x000fd80003800000 */
.L_x_394:
[----:B------:R-:W-:Y:S05]  /*8ec0*/  BSYNC B2 ;  /* 0x0000000000027941 */ /* 0x000fea0003800000 */
.L_x_393:
[----:B------:R-:W-:Y:S05]  /*8ed0*/  BRA `(.L_x_395) ;  /* 0xffffffd400a07947 */ /* 0x000fea000383ffff */
.L_x_313:
[----:B------:R-:W0:Y:S01]  /*8ee0*/  S2R R36, SR_GEMASK ;  /* 0x0000000000247919 */ /* 0x000e220000003c00 */
[----:B------:R-:W-:Y:S01]  /*8ef0*/  BSSY B2, `(.L_x_396) ;  /* 0x0000006000027945 */ /* 0x000fe20003800000 */
[----:B------:R-:W-:Y:S01]  /*8f00*/  PLOP3.LUT P5, PT, P5, PT, PT, 0x8, 0x80 ;  /* 0x000000000080781c */ /* 0x000fe20002fae170 */
[----:B------:R-:W-:-:S12]  /*8f10*/  IMAD.MOV.U32 R25, RZ, RZ, -0x1 ;  /* 0xffffffffff197424 */ /* 0x000fd800078e00ff */
[----:B0-----:R-:W-:Y:S05]  /*8f20*/  WARPSYNC.COLLECTIVE R25, `(.L_x_397) ;  /* 0x0000000019087348 */ /* 0x001fea0003c00000 */
[----:B------:R-:W-:Y:S01]  /*8f30*/  VOTE.ANY R25, PT, P5 ;  /* 0x0000000000197806 */ /* 0x000fe200028e0100 */
[----:B0-----:R-:W-:Y:S06]  /*8f40*/  ENDCOLLECTIVE ;  /* 0x000000000000791b */ /* 0x001fec0003800000 */
.L_x_397:
[----:B------:R-:W-:Y:S05]  /*8f50*/  BSYNC B2 ;  /* 0x0000000000027941 */ /* 0x000fea0003800000 */
.L_x_396:
[----:B------:R-:W-:Y:S01]  /*8f60*/  LOP3.LUT R25, R25, 0x80000000, R36, 0xec, !PT ;  /* 0x8000000019197812 */ /* 0x000fe200078eec24 */
[----:B------:R-:W-:Y:S02]  /*8f70*/  IMAD.MOV.U32 R30, RZ, RZ, R9 ;  /* 0x000000ffff1e7224 */ /* 0x000fe400078e0009 */
[----:B------:R-:W-:Y:S02]  /*8f80*/  IMAD.MOV.U32 R21, RZ, RZ, 0x1 ;  /* 0x00000001ff157424 */ /* 0x000fe400078e00ff */
[----:B------:R-:W-:Y:S02]  /*8f90*/  VIADD R10, R25, 0xffffffff ;  /* 0xffffffff190a7836 */ /* 0x000fe40000000000 */
[C---:B------:R-:W-:Y:S02]  /*8fa0*/  VIADD R22, R35.reuse, 0x2 ;  /* 0x0000000223167836 */ /* 0x040fe40000000000 */
[----:B------:R-:W-:Y:S01]  /*8fb0*/  VIADD R19, R35, 0x4 ;  /* 0x0000000423137836 */ /* 0x000fe20000000000 */
[----:B------:R-:W-:Y:S01]  /*8fc0*/  LOP3.LUT R10, R25, R10, RZ, 0xc, !PT ;  /* 0x0000000a190a7212 */ /* 0x000fe200078e0cff */
[----:B------:R-:W-:-:S02]  /*8fd0*/  IMAD.MOV.U32 R25, RZ, RZ, -0x1 ;  /* 0xffffffffff197424 */ /* 0x000fc400078e00ff */
[C---:B------:R-:W-:Y:S01]  /*8fe0*/  VIADD R23, R35.reuse, 0x10 ;  /* 0x0000001023177836 */ /* 0x040fe20000000000 */
[----:B------:R0:W1:Y:S02]  /*8ff0*/  POPC R37, R10 ;  /* 0x0000000a00257309 */ /* 0x0000640000000000 */
[C---:B0-----:R-:W-:Y:S02]  /*9000*/  VIADD R10, R35.reuse, 0x8 ;  /* 0x00000008230a7836 */ /* 0x041fe40000000000 */
[----:B-1----:R-:W-:Y:S01]  /*9010*/  IMAD.MOV.U32 R20, RZ, RZ, R37 ;  /* 0x000000ffff147224 */ /* 0x002fe200078e0025 */
[----:B------:R-:W-:-:S13]  /*9020*/  ISETP.GE.AND P5, PT, R35, R37, PT ;  /* 0x000000252300720c */ /* 0x000fda0003fa6270 */
[----:B------:R-:W-:Y:S05]  /*9030*/  WARPSYNC.COLLECTIVE R25, `(.L_x_398) ;  /* 0x0000000019087348 */ /* 0x000fea0003c00000 */
[----:B------:R0:W1:Y:S02]  /*9040*/  SHFL.DOWN P6, R31, R30, R21, R20 ;  /* 0x080000151e1f7389 */ /* 0x00006400000c0014 */
[----:B01----:R-:W-:Y:S05]  /*9050*/  ENDCOLLECTIVE ;  /* 0x000000000000791b */ /* 0x003fea0003800000 */
.L_x_398:
[----:B------:R-:W-:Y:S01]  /*9060*/  IMAD.MOV.U32 R21, RZ, RZ, 0x2 ;  /* 0x00000002ff157424 */ /* 0x000fe200078e00ff */
[----:B------:R-:W-:Y:S02]  /*9070*/  SEL R24, R31, RZ, !P5 ;  /* 0x000000ff1f187207 */ /* 0x000fe40006800000 */
[----:B------:R-:W-:-:S03]  /*9080*/  ISETP.NE.AND P5, PT, R8, 0x65, PT ;  /* 0x000000650800780c */ /* 0x000fc60003fa5270 */
[----:B------:R-:W-:-:S04]  /*9090*/  IMAD.IADD R24, R24, 0x1, R9 ;  /* 0x0000000118187824 */ /* 0x000fc800078e0209 */
[----:B------:R-:W-:-:S07]  /*90a0*/  IMAD.MOV.U32 R30, RZ, RZ, R24 ;  /* 0x000000ffff1e7224 */ /* 0x000fce00078e0018 */
[----:B------:R-:W-:Y:S05]  /*90b0*/  WARPSYNC.COLLECTIVE R25, `(.L_x_399) ;  /* 0x0000000019087348 */ /* 0x000fea0003c00000 */
[----:B------:R0:W1:Y:S02]  /*90c0*/  SHFL.DOWN P6, R31, R30, R21, R20 ;  /* 0x080000151e1f7389 */ /* 0x00006400000c0014 */
[----:B01----:R-:W-:Y:S05]  /*90d0*/  ENDCOLLECTIVE ;  /* 0x000000000000791b */ /* 0x003fea0003800000 */
.L_x_399:
[----:B------:R-:W-:Y:S01]  /*90e0*/  IMAD.MOV.U32 R21, RZ, RZ, 0x4 ;  /* 0x00000004ff157424 */ /* 0x000fe200078e00ff */
[----:B------:R-:W-:-:S04]  /*90f0*/  ISETP.GT.AND P6, PT, R22, R37, PT ;  /* 0x000000251600720c */ /* 0x000fc80003fc4270 */
[----:B------:R-:W-:-:S05]  /*9100*/  SEL R31, R31, RZ, !P6 ;  /* 0x000000ff1f1f7207 */ /* 0x000fca0007000000 */
[----:B------:R-:W-:-:S04]  /*9110*/  IMAD.IADD R26, R24, 0x1, R31 ;  /* 0x00000001181a7824 */ /* 0x000fc800078e021f */
[----:B------:R-:W-:-:S07]  /*9120*/  IMAD.MOV.U32 R30, RZ, RZ, R26 ;  /* 0x000000ffff1e7224 */ /* 0x000fce00078e001a */
[----:B------:R-:W-:Y:S05]  /*9130*/  WARPSYNC.COLLECTIVE R25, `(.L_x_400) ;  /* 0x0000000019087348 */ /* 0x000fea0003c00000 */
[----:B------:R0:W1:Y:S02]  /*9140*/  SHFL.DOWN P6, R31, R30, R21, R20 ;  /* 0x080000151e1f7389 */ /* 0x00006400000c0014 */
[----:B01----:R-:W-:Y:S05]  /*9150*/  ENDCOLLECTIVE ;  /* 0x000000000000791b */ /* 0x003fea0003800000 */
.L_x_400:
        /* <DEDUP_REMOVED lines=8> */
.L_x_401:
        /* <DEDUP_REMOVED lines=8> */
.L_x_402:
[----:B------:R-:W-:Y:S05]  /*9260*/  WARPSYNC.COLLECTIVE R25, `(.L_x_403) ;  /* 0x0000000019087348 */ /* 0x000fea0003c00000 */
[----:B------:R-:W-:Y:S01]  /*9270*/  VOTE.ALL P5, P5 ;  /* 0x0000000000ff7806 */ /* 0x000fe200028a0000 */
[----:B------:R-:W-:-:S12]  /*9280*/  ENDCOLLECTIVE ;  /* 0x000000000000791b */ /* 0x000fd80003800000 */
.L_x_403:
[----:B------:R-:W-:-:S04]  /*9290*/  ISETP.GT.AND P6, PT, R23, R37, PT ;  /* 0x000000251700720c */ /* 0x000fc80003fc4270 */
[----:B------:R-:W-:-:S05]  /*92a0*/  SEL R24, R31, RZ, !P6 ;  /* 0x000000ff1f187207 */ /* 0x000fca0007000000 */
[----:B------:R-:W-:Y:S02]  /*92b0*/  IMAD.IADD R24, R9, 0x1, R24 ;  /* 0x0000000109187824 */ /* 0x000fe400078e0218 */
[----:B------:R-:W0:Y:S02]  /*92c0*/  LDC.64 R8, c[0x0][0x3a0] ;  /* 0x0000e800ff087b82 */ /* 0x000e240000000a00 */
[----:B0-----:R-:W-:-:S05]  /*92d0*/  IADD3 R26, P6, PT, R8, 0x100, RZ ;  /* 0x00000100081a7810 */ /* 0x001fca0007fde0ff */
[----:B------:R-:W-:Y:S01]  /*92e0*/  IMAD.X R28, RZ, RZ, R9, P6 ;  /* 0x000000ffff1c7224 */ /* 0x000fe200030e0609 */
[----:B------:R-:W-:Y:S07]  /*92f0*/  BRA `(.L_x_404) ;  /* 0xffffffd400347947 */ /* 0x000fee000383ffff */
.L_x_315:
[----:B------:R-:W-:Y:S01]  /*9300*/  BSSY B2, `(.L_x_405) ;  /* 0x0000006000027945 */ /* 0x000fe20003800000 */
[----:B------:R-:W-:Y:S01]  /*9310*/  PLOP3.LUT P6, PT, P6, PT, PT, 0x8, 0x80 ;  /* 0x000000000080781c */ /* 0x000fe200037ce170 */
[----:B------:R-:W-:-:S12]  /*9320*/  IMAD.MOV.U32 R25, RZ, RZ, -0x1 ;  /* 0xffffffffff197424 */ /* 0x000fd800078e00ff */
[----:B------:R-:W-:Y:S05]  /*9330*/  WARPSYNC.COLLECTIVE R25, `(.L_x_406) ;  /* 0x0000000019087348 */ /* 0x000fea0003c00000 */
[----:B------:R-:W-:Y:S01]  /*9340*/  VOTE.ANY P6, P6 ;  /* 0x0000000000ff7806 */ /* 0x000fe200030c0100 */
[----:B------:R-:W-:-:S12]  /*9350*/  ENDCOLLECTIVE ;  /* 0x000000000000791b */ /* 0x000fd80003800000 */
.L_x_406:
[----:B------:R-:W-:Y:S05]  /*9360*/  BSYNC B2 ;  /* 0x0000000000027941 */ /* 0x000fea0003800000 */
.L_x_405:
[----:B------:R-:W-:Y:S05]  /*9370*/  BRA `(.L_x_407) ;  /* 0xffffffd4003c7947 */ /* 0x000fea000383ffff */
.L_x_319:
[----:B------:R-:W-:Y:S01]  /*9380*/  BSSY B2, `(.L_x_408) ;  /* 0x0000006000027945 */ /* 0x000fe20003800000 */
[----:B------:R-:W-:Y:S01]  /*9390*/  PLOP3.LUT P6, PT, P6, PT, PT, 0x8, 0x80 ;  /* 0x000000000080781c */ /* 0x000fe200037ce170 */
[----:B------:R-:W-:-:S12]  /*93a0*/  IMAD.MOV.U32 R25, RZ, RZ, -0x1 ;  /* 0xffffffffff197424 */ /* 0x000fd800078e00ff */
[----:B------:R-:W-:Y:S05]  /*93b0*/  WARPSYNC.COLLECTIVE R25, `(.L_x_409) ;  /* 0x0000000019087348 */ /* 0x000fea0003c00000 */
[----:B------:R-:W-:Y:S01]  /*93c0*/  VOTE.ANY P6, P6 ;  /* 0x0000000000ff7806 */ /* 0x000fe200030c0100 */
[----:B------:R-:W-:-:S12]  /*93d0*/  ENDCOLLECTIVE ;  /* 0x000000000000791b */ /* 0x000fd80003800000 */
.L_x_409:
[----:B------:R-:W-:Y:S05]  /*93e0*/  BSYNC B2 ;  /* 0x0000000000027941 */ /* 0x000fea0003800000 */
.L_x_408:
[----:B------:R-:W-:Y:S05]  /*93f0*/  BRA `(.L_x_410) ;  /* 0xffffffd400507947 */ /* 0x000fea000383ffff */
.L_x_321:
[----:B------:R-:W-:Y:S01]  /*9400*/  BSSY B2, `(.L_x_411) ;  /* 0x0000006000027945 */ /* 0x000fe20003800000 */
[----:B------:R-:W-:Y:S01]  /*9410*/  PLOP3.LUT P5, PT, P5, PT, PT, 0x8, 0x80 ;  /* 0x000000000080781c */ /* 0x000fe20002fae170 */
[----:B------:R-:W-:-:S12]  /*9420*/  IMAD.MOV.U32 R25, RZ, RZ, -0x1 ;  /* 0xffffffffff197424 */ /* 0x000fd800078e00ff */
[----:B------:R-:W-:Y:S05]  /*9430*/  WARPSYNC.COLLECTIVE R25, `(.L_x_412) ;  /* 0x0000000019087348 */ /* 0x000fea0003c00000 */
[----:B------:R-:W-:Y:S01]  /*9440*/  VOTE.ANY R25, PT, P5 ;  /* 0x0000000000197806 */ /* 0x000fe200028e0100 */
[----:B------:R-:W-:Y:S06]  /*9450*/  ENDCOLLECTIVE ;  /* 0x000000000000791b */ /* 0x000fec0003800000 */
.L_x_412:
[----:B------:R-:W-:Y:S05]  /*9460*/  BSYNC B2 ;  /* 0x0000000000027941 */ /* 0x000fea0003800000 */
.L_x_411:
[----:B------:R-:W-:Y:S01]  /*9470*/  LOP3.LUT R25, R25, 0x80000000, R36, 0xec, !PT ;  /* 0x8000000019197812 */ /* 0x000fe200078eec24 */
[----:B------:R-:W-:Y:S02]  /*9480*/  IMAD.MOV.U32 R30, RZ, RZ, R9 ;  /* 0x000000ffff1e7224 */ /* 0x000fe400078e0009 */
[----:B------:R-:W-:Y:S02]  /*9490*/  IMAD.MOV.U32 R21, RZ, RZ, 0x1 ;  /* 0x00000001ff157424 */ /* 0x000fe400078e00ff */
[----:B------:R-:W-:Y:S02]  /*94a0*/  VIADD R20, R25, 0xffffffff ;  /* 0xffffffff19147836 */ /* 0x000fe40000000000 */
[----:B------:R-:W-:-:S03]  /*94b0*/  VIADD R17, R17, 0xffffffe0 ;  /* 0xffffffe011117836 */ /* 0x000fc60000000000 */
[----:B------:R-:W-:Y:S01]  /*94c0*/  LOP3.LUT R20, R25, R20, RZ, 0xc, !PT ;  /* 0x0000001419147212 */ /* 0x000fe200078e0cff */
[----:B------:R-:W-:-:S05]  /*94d0*/  IMAD.MOV.U32 R25, RZ, RZ, -0x1 ;  /* 0xffffffffff197424 */ /* 0x000fca00078e00ff */
[----:B------:R-:W0:Y:S02]  /*94e0*/  POPC R20, R20 ;  /* 0x0000001400147309 */ /* 0x000e240000000000 */
[----:B0-----:R-:W-:Y:S05]  /*94f0*/  WARPSYNC.COLLECTIVE R25, `(.L_x_413) ;  /* 0x0000000019087348 */ /* 0x001fea0003c00000 */
[----:B0-----:R0:W1:Y:S02]  /*9500*/  SHFL.DOWN P6, R31, R30, R21, R20 ;  /* 0x080000151e1f7389 */ /* 0x00106400000c0014 */
[----:B01----:R-:W-:Y:S05]  /*9510*/  ENDCOLLECTIVE ;  /* 0x000000000000791b */ /* 0x003fea0003800000 */
.L_x_413:
[----:B------:R-:W-:Y:S01]  /*9520*/  ISETP.GE.AND P5, PT, R35, R20, PT ;  /* 0x000000142300720c */ /* 0x000fe20003fa6270 */
[----:B------:R-:W-:-:S03]  /*9530*/  IMAD.MOV.U32 R21, RZ, RZ, 0x2 ;  /* 0x00000002ff157424 */ /* 0x000fc600078e00ff */
[----:B------:R-:W-:Y:S02]  /*9540*/  SEL R31, R31, RZ, !P5 ;  /* 0x000000ff1f1f7207 */ /* 0x000fe40006800000 */
[----:B------:R-:W-:-:S03]  /*9550*/  ISETP.GT.AND P5, PT, R22, R20, PT ;  /* 0x000000141600720c */ /* 0x000fc60003fa4270 */
[----:B------:R-:W-:-:S04]  /*9560*/  IMAD.IADD R37, R31, 0x1, R9 ;  /* 0x000000011f257824 */ /* 0x000fc800078e0209 */
[----:B------:R-:W-:-:S07]  /*9570*/  IMAD.MOV.U32 R30, RZ, RZ, R37 ;  /* 0x000000ffff1e7224 */ /* 0x000fce00078e0025 */
[----:B------:R-:W-:Y:S05]  /*9580*/  WARPSYNC.COLLECTIVE R25, `(.L_x_414) ;  /* 0x0000000019087348 */ /* 0x000fea0003c00000 */
[----:B------:R0:W1:Y:S02]  /*9590*/  SHFL.DOWN P6, R31, R30, R21, R20 ;  /* 0x080000151e1f7389 */ /* 0x00006400000c0014 */
[----:B01----:R-:W-:Y:S05]  /*95a0*/  ENDCOLLECTIVE ;  /* 0x000000000000791b */ /* 0x003fea0003800000 */
.L_x_414:
[----:B------:R-:W-:Y:S01]  /*95b0*/  IMAD.MOV.U32 R21, RZ, RZ, 0x4 ;  /* 0x00000004ff157424 */ /* 0x000fe200078e00ff */
[----:B------:R-:W-:Y:S02]  /*95c0*/  SEL R31, R31, RZ, !P5 ;  /* 0x000000ff1f1f7207 */ /* 0x000fe40006800000 */
[----:B------:R-:W-:-:S03]  /*95d0*/  ISETP.GT.AND P5, PT, R19, R20, PT ;  /* 0x000000141300720c */ /* 0x000fc60003fa4270 */
[----:B------:R-:W-:-:S10]  /*95e0*/  IMAD.IADD R30, R37, 0x1, R31 ;  /* 0x00000001251e7824 */ /* 0x000fd400078e021f */
[----:B------:R-:W-:Y:S05]  /*95f0*/  WARPSYNC.COLLECTIVE R25, `(.L_x_415) ;  /* 0x0000000019087348 */ /* 0x000fea0003c00000 */
[----:B------:R0:W1:Y:S02]  /*9600*/  SHFL.DOWN P6, R31, R30, R21, R20 ;  /* 0x080000151e1f7389 */ /* 0x00006400000c0014 */
[----:B01----:R-:W-:Y:S05]  /*9610*/  ENDCOLLECTIVE ;  /* 0x000000000000791b */ /* 0x003fea0003800000 */
.L_x_415:
        /* <DEDUP_REMOVED lines=8> */
.L_x_416:
        /* <DEDUP_REMOVED lines=8> */
.L_x_417:
[----:B------:R-:W-:Y:S02]  /*9720*/  SEL R31, R31, RZ, !P5 ;  /* 0x000000ff1f1f7207 */ /* 0x000fe40006800000 */
[----:B------:R-:W-:Y:S02]  /*9730*/  ISETP.NE.AND P5, PT, R8, 0x65, PT ;  /* 0x000000650800780c */ /* 0x000fe40003fa5270 */
[----:B------:R-:W-:-:S11]  /*9740*/  IADD3 R24, PT, PT, R37, R31, R24 ;  /* 0x0000001f25187210 */ /* 0x000fd60007ffe018 */
[----:B------:R-:W-:Y:S05]  /*9750*/  WARPSYNC.COLLECTIVE R25, `(.L_x_418) ;  /* 0x0000000019087348 */ /* 0x000fea0003c00000 */
[----:B------:R-:W-:Y:S01]  /*9760*/  VOTE.ALL P5, P5 ;  /* 0x0000000000ff7806 */ /* 0x000fe200028a0000 */
[----:B------:R-:W-:-:S12]  /*9770*/  ENDCOLLECTIVE ;  /* 0x000000000000791b */ /* 0x000fd80003800000 */
.L_x_418:
[----:B------:R-:W-:Y:S05]  /*9780*/  BRA `(.L_x_419) ;  /* 0xffffffd000ec7947 */ /* 0x000fea000383ffff */
.L_x_420:
        /* <DEDUP_REMOVED lines=15> */
.L_x_1277:


//--------------------- .text._ZN3cub18CUB_300001_SM_10006detail6select23DeviceSelectSweepKernelINS2_10policy_hubIjNS0_8NullTypeElLb0ELNS0_10SelectImplE2EE10Policy1000EPjPS5_S9_PmNS0_13ScanTileStateIiLb1EEE11IsProducingS5_iNS2_19streaming_context_tIlLb1EEELS6_2EEEvT0_T1_T2_T3_T4_T5_T6_T7_iT8_NS1_7vsmem_tE --------------------------
	.section	.text._ZN3cub18CUB_300001_SM_10006detail6select23DeviceSelectSweepKernelINS2_10policy_hubIjNS0_8NullTypeElLb0ELNS0_10SelectImplE2EE10Policy1000EPjPS5_S9_PmNS0_13ScanTileStateIiLb1EEE11IsProducingS5_iNS2_19streaming_context_tIlLb1EEELS6_2EEEvT0_T1_T2_T3_T4_T5_T6_T7_iT8_NS1_7vsmem_tE,"ax",@progbits
	.align	128
        .global         _ZN3cub18CUB_300001_SM_10006detail6select23DeviceSelectSweepKernelINS2_10policy_hubIjNS0_8NullTypeElLb0ELNS0_10SelectImplE2EE10Policy1000EPjPS5_S9_PmNS0_13ScanTileStateIiLb1EEE11IsProducingS5_iNS2_19streaming_context_tIlLb1EEELS6_2EEEvT0_T1_T2_T3_T4_T5_T6_T7_iT8_NS1_7vsmem_tE
        .type           _ZN3cub18CUB_300001_SM_10006detail6select23DeviceSelectSweepKernelINS2_10policy_hubIjNS0_8NullTypeElLb0ELNS0_10SelectImplE2EE10Policy1000EPjPS5_S9_PmNS0_13ScanTileStateIiLb1EEE11IsProducingS5_iNS2_19streaming_context_tIlLb1EEELS6_2EEEvT0_T1_T2_T3_T4_T5_T6_T7_iT8_NS1_7vsmem_tE,@function
        .size           _ZN3cub18CUB_300001_SM_10006detail6select23DeviceSelectSweepKernelINS2_10policy_hubIjNS0_8NullTypeElLb0ELNS0_10SelectImplE2EE10Policy1000EPjPS5_S9_PmNS0_13ScanTileStateIiLb1EEE11IsProducingS5_iNS2_19streaming_context_tIlLb1EEELS6_2EEEvT0_T1_T2_T3_T4_T5_T6_T7_iT8_NS1_7vsmem_tE,(.L_x_1273 - _ZN3cub18CUB_300001_SM_10006detail6select23DeviceSelectSweepKernelINS2_10policy_hubIjNS0_8NullTypeElLb0ELNS0_10SelectImplE2EE10Policy1000EPjPS5_S9_PmNS0_13ScanTileStateIiLb1EEE11IsProducingS5_iNS2_19streaming_context_tIlLb1EEELS6_2EEEvT0_T1_T2_T3_T4_T5_T6_T7_iT8_NS1_7vsmem_tE)
        .other          _ZN3cub18CUB_300001_SM_10006detail6select23DeviceSelectSweepKernelINS2_10policy_hubIjNS0_8NullTypeElLb0ELNS0_10SelectImplE2EE10Policy1000EPjPS5_S9_PmNS0_13ScanTileStateIiLb1EEE11IsProducingS5_iNS2_19streaming_context_tIlLb1EEELS6_2EEEvT0_T1_T2_T3_T4_T5_T6_T7_iT8_NS1_7vsmem_tE,@"STO_CUDA_ENTRY STV_DEFAULT"
_ZN3cub18CUB_300001_SM_10006detail6select23DeviceSelectSweepKernelINS2_10policy_hubIjNS0_8NullTypeElLb0ELNS0_10SelectImplE2EE10Policy1000EPjPS5_S9_PmNS0_13ScanTileStateIiLb1EEE11IsProducingS5_iNS2_19streaming_context_tIlLb1EEELS6_2EEEvT0_T1_T2_T3_T4_T5_T6_T7_iT8_NS1_7vsmem_tE:
.text._ZN3cub18CUB_300001_SM_10006detail6select23DeviceSelectSweepKernelINS2_10policy_hubIjNS0_8NullTypeElLb0ELNS0_10SelectImplE2EE10Policy1000EPjPS5_S9_PmNS0_13ScanTileStateIiLb1EEE11IsProducingS5_iNS2_19streaming_context_tIlLb1EEELS6_2EEEvT0_T1_T2_T3_T4_T5_T6_T7_iT8_NS1_7vsmem_tE:
[----:B------:R-:W-:Y:S08]  /*0000*/  LDC R1, c[0x0][0x37c] ;  /* 0x0000df00ff017b82 */ /* 0x000ff00000000800 */
[----:B------:R-:W-:Y:S01]  /*0010*/  S2UR UR4, SR_CTAID.X ;  /* 0x00000000000479c3 */ /* 0x000fe20000002500 */
[----:B------:R-:W0:Y:S01]  /*0020*/  LDCU UR5, c[0x0][0x374] ;  /* 0x00006e80ff0577ac */ /* 0x000e220008000800 */
[----:B------:R-:W1:Y:S06]  /*0030*/  LDCU UR9, c[0x0][0x3d8] ;  /* 0x00007b00ff0977ac */ /* 0x000e6c0008000800 */
[----:B------:R-:W0:Y:S01]  /*0040*/  S2UR UR8, SR_CTAID.Y ;  /* 0x00000000000879c3 */ /* 0x000e220000002600 */
[----:B------:R-:W2:Y:S01]  /*0050*/  LDCU.64 UR10, c[0x0][0x358] ;  /* 0x00006b00ff0a77ac */ /* 0x000ea20008000a00 */
[----:B------:R-:W3:Y:S01]  /*0060*/  LDCU.64 UR6, c[0x0][0x3c8] ;  /* 0x00007900ff0677ac */ /* 0x000ee20008000a00 */
[----:B0-----:R-:W-:-:S02]  /*0070*/  UIMAD UR4, UR4, UR5, UR8 ;  /* 0x00000005040472a4 */ /* 0x001fc4000f8e0208 */
[----:B-1----:R-:W-:Y:S02]  /*0080*/  UIADD3 UR5, UPT, UPT, UR9, -0x1, URZ ;  /* 0xffffffff09057890 */ /* 0x002fe4000fffe0ff */
[----:B------:R-:W-:Y:S02]  /*0090*/  UIMAD UR9, UR4, 0x2d20, URZ ;  /* 0x00002d20040978a4 */ /* 0x000fe4000f8e02ff */
[----:B------:R-:W-:Y:S02]  /*00a0*/  UISETP.GE.AND UP0, UPT, UR4, UR5, UPT ;  /* 0x000000050400728c */ /* 0x000fe4000bf06270 */
[----:B------:R-:W-:Y:S01]  /*00b0*/  IMAD.U32 R55, RZ, RZ, UR4 ;  /* 0x00000004ff377e24 */ /* 0x000fe2000f8e00ff */
[----:B------:R-:W-:-:S06]  /*00c0*/  UMOV UR4, URZ ;  /* 0x000000ff00047c82 */ /* 0x000fcc0008000000 */
[----:B--23--:R-:W-:Y:S05]  /*00d0*/  BRA.U UP0, `(.L_x_421) ;  /* 0x000000fd00ec7547 */ /* 0x00cfea000b800000 */
[----:B------:R-:W-:Y:S01]  /*00e0*/  ISETP.NE.AND P0, PT, R55, RZ, PT ;  /* 0x000000ff3700720c */ /* 0x000fe20003f05270 */
[----:B------:R-:W0:-:S12]  /*00f0*/  LDCU.64 UR12, c[0x0][0x3c8] ;  /* 0x00007900ff0c77ac */ /* 0x000e180008000a00 */
[----:B------:R-:W-:Y:S05]  /*0100*/  @P0 BRA `(.L_x_422) ;  /* 0x0000007800580947 */ /* 0x000fea0003800000 */
[----:B------:R-:W1:Y:S01]  /*0110*/  S2R R0, SR_TID.X ;  /* 0x0000000000007919 */ /* 0x000e620000002100 */
[----:B------:R-:W2:Y:S01]  /*0120*/  LDC.64 R4, c[0x0][0x3f0] ;  /* 0x0000fc00ff047b82 */ /* 0x000ea20000000a00 */
[----:B------:R-:W3:Y:S01]  /*0130*/  LDCU.U8 UR5, c[0x0][0x3e0] ;  /* 0x00007c00ff0577ac */ /* 0x000ee20008000000 */
[----:B------:R-:W4:Y:S01]  /*0140*/  LDCU.64 UR14, c[0x0][0x380] ;  /* 0x00007000ff0e77ac */ /* 0x000f220008000a00 */
[----:B---3--:R-:W-:Y:S02]  /*0150*/  ISETP.NE.AND P0, PT, RZ, UR5, PT ;  /* 0x00000005ff007c0c */ /* 0x008fe4000bf05270 */
[C---:B-1----:R-:W-:Y:S02]  /*0160*/  LOP3.LUT R2, R0.reuse, 0x1f, RZ, 0xc0, !PT ;  /* 0x0000001f00027812 */ /* 0x042fe400078ec0ff */
[----:B------:R-:W-:-:S05]  /*0170*/  LOP3.LUT R3, R0, 0x3e0, RZ, 0xc0, !PT ;  /* 0x000003e000037812 */ /* 0x000fca00078ec0ff */
[----:B------:R-:W-:Y:S01]  /*0180*/  IMAD R2, R3, 0x13, R2 ;  /* 0x0000001303027824 */ /* 0x000fe200078e0202 */
[----:B--2---:R-:W-:Y:S02]  /*0190*/  SEL R3, R4, RZ, !P0 ;  /* 0x000000ff04037207 */ /* 0x004fe40004000000 */
[----:B------:R-:W-:Y:S02]  /*01a0*/  SEL R4, R5, RZ, !P0 ;  /* 0x000000ff05047207 */ /* 0x000fe40004000000 */
[----:B------:R-:W-:-:S04]  /*01b0*/  IADD3 R2, P0, P1, R2, UR9, R3 ;  /* 0x0000000902027c10 */ /* 0x000fc8000f91e003 */
[----:B------:R-:W-:Y:S02]  /*01c0*/  IADD3.X R3, PT, PT, RZ, R4, RZ, P0, P1 ;  /* 0x00000004ff037210 */ /* 0x000fe400007e24ff */
[----:B----4-:R-:W-:-:S04]  /*01d0*/  LEA R4, P0, R2, UR14, 0x2 ;  /* 0x0000000e02047c11 */ /* 0x010fc8000f8010ff */
[----:B------:R-:W-:-:S05]  /*01e0*/  LEA.HI.X R5, R2, UR15, R3, 0x2, P0 ;  /* 0x0000000f02057c11 */ /* 0x000fca00080f1403 */
[----:B------:R-:W2:Y:S04]  /*01f0*/  LDG.E R3, desc[UR10][R4.64] ;  /* 0x0000000a04037981 */ /* 0x000ea8000c1e1900 */
[----:B------:R-:W3:Y:S04]  /*0200*/  LDG.E R6, desc[UR10][R4.64+0x80] ;  /* 0x0000800a04067981 */ /* 0x000ee8000c1e1900 */
[----:B------:R-:W4:Y:S04]  /*0210*/  LDG.E R7, desc[UR10][R4.64+0x100] ;  /* 0x0001000a04077981 */ /* 0x000f28000c1e1900 */
[----:B------:R-:W5:Y:S04]  /*0220*/  LDG.E R8, desc[UR10][R4.64+0x180] ;  /* 0x0001800a04087981 */ /* 0x000f68000c1e1900 */
        /* <DEDUP_REMOVED lines=14> */
[----:B------:R-:W5:Y:S01]  /*0310*/  LDG.E R23, desc[UR10][R4.64+0x900] ;  /* 0x0009000a04177981 */ /* 0x000f62000c1e1900 */
[----:B------:R-:W1:Y:S01]  /*0320*/  S2UR UR8, SR_CgaCtaId ;  /* 0x00000000000879c3 */ /* 0x000e620000008800 */
[----:B------:R-:W-:Y:S01]  /*0330*/  SHF.R.U32.HI R2, RZ, 0x5, R0 ;  /* 0x00000005ff027819 */ /* 0x000fe20000011600 */
[----:B------:R-:W-:Y:S01]  /*0340*/  UMOV UR5, 0x400 ;  /* 0x0000040000057882 */ /* 0x000fe20000000000 */
[----:B------:R-:W1:Y:S01]  /*0350*/  S2R R47, SR_LANEID ;  /* 0x00000000002f7919 */ /* 0x000e620000000000 */
[----:B0-----:R-:W-:Y:S01]  /*0360*/  UISETP.NE.U32.AND UP0, UPT, UR13, URZ, UPT ;  /* 0x000000ff0d00728c */ /* 0x001fe2000bf05070 */
[----:B------:R-:W-:Y:S01]  /*0370*/  UMOV UR9, 0xffffffff ;  /* 0xffffffff00097882 */ /* 0x000fe20000000000 */
[----:B-1----:R-:W-:-:S03]  /*0380*/  ULEA UR5, UR8, UR5, 0x18 ;  /* 0x0000000508057291 */ /* 0x002fc6000f8ec0ff */
[----:B------:R-:W-:Y:S02]  /*0390*/  UMOV UR8, 0xffffffff ;  /* 0xffffffff00087882 */ /* 0x000fe40000000000 */
[----:B------:R-:W-:Y:S01]  /*03a0*/  UIMAD.WIDE.U32 UR8, UR12, 0x1, UR8 ;  /* 0x000000010c0878a5 */ /* 0x000fe2000f8e0008 */
[----:B------:R-:W-:-:S05]  /*03b0*/  IMAD R24, R2, 0x260, R47 ;  /* 0x0000026002187824 */ /* 0x000fca00078e022f */
[----:B------:R-:W-:Y:S01]  /*03c0*/  LEA R24, R24, UR5, 0x2 ;  /* 0x0000000518187c11 */ /* 0x000fe2000f8e10ff */
[----:B------:R-:W-:-:S04]  /*03d0*/  UIADD3 UR5, UPT, UPT, UR9, UR13, URZ ;  /* 0x0000000d09057290 */ /* 0x000fc8000fffe0ff */
[----:B------:R-:W-:Y:S01]  /*03e0*/  IMAD R25, R47, 0x48, R24 ;  /* 0x000000482f197824 */ /* 0x000fe200078e0218 */
[----:B--2---:R-:W-:Y:S04]  /*03f0*/  STS [R24], R3 ;  /* 0x0000000318007388 */ /* 0x004fe80000000800 */
[----:B---3--:R-:W-:Y:S04]  /*0400*/  STS [R24+0x80], R6 ;  /* 0x0000800618007388 */ /* 0x008fe80000000800 */
[----:B----4-:R-:W-:Y:S04]  /*0410*/  STS [R24+0x100], R7 ;  /* 0x0001000718007388 */ /* 0x010fe80000000800 */
[----:B-----5:R-:W-:Y:S04]  /*0420*/  STS [R24+0x180], R8 ;  /* 0x0001800818007388 */ /* 0x020fe80000000800 */
[----:B------:R-:W-:Y:S04]  /*0430*/  STS [R24+0x200], R9 ;  /* 0x0002000918007388 */ /* 0x000fe80000000800 */
        /* <DEDUP_REMOVED lines=13> */
[----:B------:R-:W-:Y:S01]  /*0510*/  STS [R24+0x900], R23 ;  /* 0x0009001718007388 */ /* 0x000fe20000000800 */
[----:B------:R-:W-:-:S03]  /*0520*/  NOP ;  /* 0x0000000000007918 */ /* 0x000fc60000000000 */
[----:B------:R-:W0:Y:S04]  /*0530*/  LDS R3, [R25] ;  /* 0x0000000019037984 */ /* 0x000e280000000800 */
[----:B------:R1:W2:Y:S04]  /*0540*/  LDS R4, [R25+0x4] ;  /* 0x0000040019047984 */ /* 0x0002a80000000800 */
[----:B------:R1:W3:Y:S04]  /*0550*/  LDS R5, [R25+0x8] ;  /* 0x0000080019057984 */ /* 0x0002e80000000800 */
[----:B------:R1:W4:Y:S04]  /*0560*/  LDS R6, [R25+0xc] ;  /* 0x00000c0019067984 */ /* 0x0003280000000800 */
[----:B------:R1:W1:Y:S04]  /*0570*/  LDS R7, [R25+0x10] ;  /* 0x0000100019077984 */ /* 0x0002680000000800 */
[----:B------:R0:W1:Y:S04]  /*0580*/  LDS R8, [R25+0x14] ;  /* 0x0000140019087984 */ /* 0x0000680000000800 */
[----:B------:R0:W1:Y:S04]  /*0590*/  LDS R9, [R25+0x18] ;  /* 0x0000180019097984 */ /* 0x0000680000000800 */
[----:B------:R0:W1:Y:S04]  /*05a0*/  LDS R10, [R25+0x1c] ;  /* 0x00001c00190a7984 */ /* 0x0000680000000800 */
[----:B------:R0:W1:Y:S04]  /*05b0*/  LDS R11, [R25+0x20] ;  /* 0x00002000190b7984 */ /* 0x0000680000000800 */
[----:B------:R1:W1:Y:S04]  /*05c0*/  LDS R12, [R25+0x24] ;  /* 0x00002400190c7984 */ /* 0x0002680000000800 */
[----:B------:R1:W1:Y:S01]  /*05d0*/  LDS R13, [R25+0x28] ;  /* 0x00002800190d7984 */ /* 0x0002620000000800 */
[----:B0-----:R-:W-:-:S03]  /*05e0*/  VIADD R31, R3, 0x1 ;  /* 0x00000001031f7836 */ /* 0x001fc60000000000 */
[----:B------:R0:W0:Y:S04]  /*05f0*/  LDS R14, [R25+0x2c] ;  /* 0x00002c00190e7984 */ /* 0x0000280000000800 */
[----:B------:R0:W0:Y:S04]  /*0600*/  LDS R15, [R25+0x30] ;  /* 0x00003000190f7984 */ /* 0x0000280000000800 */
[----:B------:R0:W0:Y:S04]  /*0610*/  LDS R16, [R25+0x34] ;  /* 0x0000340019107984 */ /* 0x0000280000000800 */
[----:B------:R0:W0:Y:S04]  /*0620*/  LDS R17, [R25+0x38] ;  /* 0x0000380019117984 */ /* 0x0000280000000800 */
[----:B------:R0:W0:Y:S04]  /*0630*/  LDS R18, [R25+0x3c] ;  /* 0x00003c0019127984 */ /* 0x0000280000000800 */
[----:B------:R0:W0:Y:S04]  /*0640*/  LDS R19, [R25+0x40] ;  /* 0x0000400019137984 */ /* 0x0000280000000800 */
[----:B------:R0:W0:Y:S04]  /*0650*/  LDS R20, [R25+0x44] ;  /* 0x0000440019147984 */ /* 0x0000280000000800 */
[----:B------:R0:W0:Y:S01]  /*0660*/  LDS R21, [R25+0x48] ;  /* 0x0000480019157984 */ /* 0x0000220000000800 */
[----:B--234-:R-:W-:Y:S05]  /*0670*/  BRA.U UP0, `(.L_x_423) ;  /* 0x00000001004c7547 */ /* 0x01cfea000b800000 */
[----:B------:R-:W2:Y:S01]  /*0680*/  I2F.U32.RP R24, UR12 ;  /* 0x0000000c00187d06 */ /* 0x000ea20008209000 */
[----:B------:R-:W-:Y:S01]  /*0690*/  ISETP.NE.U32.AND P1, PT, RZ, UR12, PT ;  /* 0x0000000cff007c0c */ /* 0x000fe2000bf25070 */
[----:B------:R-:W-:-:S06]  /*06a0*/  IMAD.MOV.U32 R27, RZ, RZ, RZ ;  /* 0x000000ffff1b7224 */ /* 0x000fcc00078e00ff */
[----:B--2---:R-:W2:Y:S02]  /*06b0*/  MUFU.RCP R24, R24 ;  /* 0x0000001800187308 */ /* 0x004ea40000001000 */
[----:B--2---:R-:W-:-:S06]  /*06c0*/  VIADD R22, R24, 0xffffffe ;  /* 0x0ffffffe18167836 */ /* 0x004fcc0000000000 */
[----:B------:R2:W0:Y:S02]  /*06d0*/  F2I.FTZ.U32.TRUNC.NTZ R23, R22 ;  /* 0x0000001600177305 */ /* 0x000424000021f000 */
[----:B--2---:R-:W-:Y:S02]  /*06e0*/  IMAD.MOV.U32 R22, RZ, RZ, RZ ;  /* 0x000000ffff167224 */ /* 0x004fe400078e00ff */
[----:B01----:R-:W-:-:S04]  /*06f0*/  IMAD.MOV R25, RZ, RZ, -R23 ;  /* 0x000000ffff197224 */ /* 0x003fc800078e0a17 */
[----:B------:R-:W-:-:S04]  /*0700*/  IMAD R25, R25, UR12, RZ ;  /* 0x0000000c19197c24 */ /* 0x000fc8000f8e02ff */
[----:B------:R-:W-:-:S06]  /*0710*/  IMAD.HI.U32 R26, R23, R25, R22 ;  /* 0x00000019171a7227 */ /* 0x000fcc00078e0016 */
[----:B------:R-:W-:-:S04]  /*0720*/  IMAD.HI.U32 R26, R26, R31, RZ ;  /* 0x0000001f1a1a7227 */ /* 0x000fc800078e00ff */
[----:B------:R-:W-:-:S04]  /*0730*/  IMAD.MOV R26, RZ, RZ, -R26 ;  /* 0x000000ffff1a7224 */ /* 0x000fc800078e0a1a */
[----:B------:R-:W-:-:S05]  /*0740*/  IMAD R26, R26, UR12, R31 ;  /* 0x0000000c1a1a7c24 */ /* 0x000fca000f8e021f */
[----:B------:R-:W-:-:S13]  /*0750*/  ISETP.GE.U32.AND P0, PT, R26, UR12, PT ;  /* 0x0000000c1a007c0c */ /* 0x000fda000bf06070 */
[----:B------:R-:W-:-:S05]  /*0760*/  @P0 VIADD R26, R26, -UR12 ;  /* 0x8000000c1a1a0c36 */ /* 0x000fca0008000000 */
[----:B------:R-:W-:-:S13]  /*0770*/  ISETP.GE.U32.AND P0, PT, R26, UR12, PT ;  /* 0x0000000c1a007c0c */ /* 0x000fda000bf06070 */
[----:B------:R-:W-:Y:S01]  /*0780*/  @P0 VIADD R26, R26, -UR12 ;  /* 0x8000000c1a1a0c36 */ /* 0x000fe20008000000 */
[----:B------:R-:W-:Y:S01]  /*0790*/  @!P1 LOP3.LUT R26, RZ, UR12, RZ, 0x33, !PT ;  /* 0x0000000cff1a9c12 */ /* 0x000fe2000f8e33ff */
[----:B------:R-:W-:Y:S06]  /*07a0*/  BRA `(.L_x_424) ;  /* 0x0000000000087947 */ /* 0x000fec0003800000 */
.L_x_423:
[----:B------:R-:W-:-:S07]  /*07b0*/  MOV R30, 0x7d0 ;  /* 0x000007d0001e7802 */ /* 0x000fce0000000f00 */
[----:B01----:R-:W-:Y:S05]  /*07c0*/  CALL.REL.NOINC `($__internal_0_$__cuda_sm20_rem_u64) ;  /* 0x0000021c00a07944 */ /* 0x003fea0003c00000 */
.L_x_424:
[----:B------:R-:W0:Y:S01]  /*07d0*/  LDCU.128 UR12, c[0x0][0x3b0] ;  /* 0x00007600ff0c77ac */ /* 0x000e220008000c00 */
[----:B------:R-:W1:Y:S01]  /*07e0*/  LDCU.64 UR16, c[0x0][0x3a8] ;  /* 0x00007500ff1077ac */ /* 0x000e620008000a00 */
[----:B0-----:R-:W-:-:S05]  /*07f0*/  IADD3 R24, P0, PT, R3, UR12, RZ ;  /* 0x0000000c03187c10 */ /* 0x001fca000ff1e0ff */
[----:B------:R-:W-:Y:S01]  /*0800*/  IMAD.X R25, RZ, RZ, UR13, P0 ;  /* 0x0000000dff197e24 */ /* 0x000fe200080e06ff */
[----:B------:R-:W0:Y:S04]  /*0810*/  LDCU.64 UR12, c[0x0][0x3c0] ;  /* 0x00007800ff0c77ac */ /* 0x000e280008000a00 */
[----:B------:R-:W0:Y:S01]  /*0820*/  LDG.E.U8 R24, desc[UR10][R24.64] ;  /* 0x0000000a18187981 */ /* 0x000e22000c1e1100 */
[----:B-1----:R-:W-:-:S04]  /*0830*/  IADD3 R26, P1, PT, R26, UR16, RZ ;  /* 0x000000101a1a7c10 */ /* 0x002fc8000ff3e0ff */
[----:B------:R-:W-:-:S06]  /*0840*/  IADD3.X R27, PT, PT, R27, UR17, RZ, P1, !PT ;  /* 0x000000111b1b7c10 */ /* 0x000fcc0008ffe4ff */
[----:B------:R-:W2:Y:S01]  /*0850*/  LDG.E.U8 R27, desc[UR10][R26.64] ;  /* 0x0000000a1a1b7981 */ /* 0x000ea2000c1e1100 */
[----:B0-----:R-:W-:Y:S01]  /*0860*/  IADD3 R30, P0, PT, R24, UR12, RZ ;  /* 0x0000000c181e7c10 */ /* 0x001fe2000ff1e0ff */
[----:B------:R-:W0:Y:S04]  /*0870*/  LDCU UR12, c[0x0][0x3cc] ;  /* 0x00007980ff0c77ac */ /* 0x000e280008000800 */
[----:B------:R-:W-:-:S05]  /*0880*/  IMAD.X R31, RZ, RZ, UR13, P0 ;  /* 0x0000000dff1f7e24 */ /* 0x000fca00080e06ff */
[----:B------:R-:W3:Y:S02]  /*0890*/  LDG.E.U8 R22, desc[UR10][R30.64] ;  /* 0x0000000a1e167981 */ /* 0x000ee4000c1e1100 */
[----:B---3--:R-:W-:-:S03]  /*08a0*/  IMAD.WIDE.U32 R22, R22, 0x100, RZ ;  /* 0x0000010016167825 */ /* 0x008fc600078e00ff */
[----:B--2---:R-:W-:-:S04]  /*08b0*/  LOP3.LUT R22, R22, R27, RZ, 0xfc, !PT ;  /* 0x0000001b16167212 */ /* 0x004fc800078efcff */
[----:B------:R-:W-:-:S04]  /*08c0*/  IADD3 R24, P0, PT, R22, UR14, RZ ;  /* 0x0000000e16187c10 */ /* 0x000fc8000ff1e0ff */
[----:B------:R-:W-:-:S05]  /*08d0*/  IADD3.X R25, PT, PT, R23, UR15, RZ, P0, !PT ;  /* 0x0000000f17197c10 */ /* 0x000fca00087fe4ff */
[----:B------:R-:W2:Y:S01]  /*08e0*/  LDG.E.U8 R24, desc[UR10][R24.64] ;  /* 0x0000000a18187981 */ /* 0x000ea2000c1e1100 */
[----:B------:R-:W-:Y:S01]  /*08f0*/  ISETP.EQ.U32.AND P1, PT, R3, UR8, PT ;  /* 0x0000000803007c0c */ /* 0x000fe2000bf22070 */
[----:B0-----:R-:W-:Y:S01]  /*0900*/  UISETP.NE.U32.AND UP0, UPT, UR12, URZ, UPT ;  /* 0x000000ff0c00728c */ /* 0x001fe2000bf05070 */
[----:B------:R-:W-:Y:S01]  /*0910*/  LOP3.LUT R29, R29, 0xffffefff, RZ, 0xc0, !PT ;  /* 0xffffefff1d1d7812 */ /* 0x000fe200078ec0ff */
[----:B------:R-:W-:Y:S01]  /*0920*/  VIADD R31, R4, 0x1 ;  /* 0x00000001041f7836 */ /* 0x000fe20000000000 */
[----:B--2---:R-:W-:-:S04]  /*0930*/  ISETP.NE.AND P0, PT, R24, RZ, PT ;  /* 0x000000ff1800720c */ /* 0x004fc80003f05270 */
[----:B------:R-:W-:-:S04]  /*0940*/  ISETP.EQ.OR.EX P2, PT, RZ, UR5, P0, P1 ;  /* 0x00000005ff007c0c */ /* 0x000fc80008742710 */
[----:B------:R-:W-:-:S09]  /*0950*/  SEL R22, RZ, 0x1, !P2 ;  /* 0x00000001ff167807 */ /* 0x000fd20005000000 */
[----:B------:R-:W-:Y:S01]  /*0960*/  @P2 LOP3.LUT R29, R29, 0x1000, RZ, 0xfc, !PT ;  /* 0x000010001d1d2812 */ /* 0x000fe200078efcff */
[----:B------:R-:W-:Y:S06]  /*0970*/  BRA.U UP0, `(.L_x_425) ;  /* 0x0000000100507547 */ /* 0x000fec000b800000 */
[----:B------:R-:W0:Y:S02]  /*0980*/  LDCU UR12, c[0x0][0x3c8] ;  /* 0x00007900ff0c77ac */ /* 0x000e240008000800 */
[----:B0-----:R-:W0:Y:S01]  /*0990*/  I2F.U32.RP R27, UR12 ;  /* 0x0000000c001b7d06 */ /* 0x001e220008209000 */
[----:B------:R-:W-:-:S07]  /*09a0*/  ISETP.NE.U32.AND P1, PT, RZ, UR12, PT ;  /* 0x0000000cff007c0c */ /* 0x000fce000bf25070 */
[----:B0-----:R-:W0:Y:S02]  /*09b0*/  MUFU.RCP R27, R27 ;  /* 0x0000001b001b7308 */ /* 0x001e240000001000 */
[----:B0-----:R-:W-:Y:S02]  /*09c0*/  VIADD R24, R27, 0xffffffe ;  /* 0x0ffffffe1b187836 */ /* 0x001fe40000000000 */
[----:B------:R-:W-:-:S04]  /*09d0*/  IMAD.MOV.U32 R27, RZ, RZ, RZ ;  /* 0x000000ffff1b7224 */ /* 0x000fc800078e00ff */
[----:B------:R0:W1:Y:S02]  /*09e0*/  F2I.FTZ.U32.TRUNC.NTZ R25, R24 ;  /* 0x0000001800197305 */ /* 0x000064000021f000 */
[----:B0-----:R-:W-:Y:S02]  /*09f0*/  IMAD.MOV.U32 R24, RZ, RZ, RZ ;  /* 0x000000ffff187224 */ /* 0x001fe400078e00ff */
[----:B-1----:R-:W-:-:S04]  /*0a00*/  IMAD.MOV R23, RZ, RZ, -R25 ;  /* 0x000000ffff177224 */ /* 0x002fc800078e0a19 */
        /* <DEDUP_REMOVED lines=11> */
.L_x_425:
[----:B------:R-:W-:-:S07]  /*0ac0*/  MOV R30, 0xae0 ;  /* 0x00000ae0001e7802 */ /* 0x000fce0000000f00 */
[----:B------:R-:W-:Y:S05]  /*0ad0*/  CALL.REL.NOINC `($__internal_0_$__cuda_sm20_rem_u64) ;  /* 0x0000021800dc7944 */ /* 0x000fea0003c00000 */
.L_x_426:
        /* <DEDUP_REMOVED lines=27> */
[----:B------:R-:W0:Y:S01]  /*0c90*/  LDCU UR12, c[0x0][0x3c8] ;  /* 0x00007900ff0c77ac */ /* 0x000e220008000800 */
[----:B------:R-:W-:Y:S01]  /*0ca0*/  IMAD.MOV.U32 R24, RZ, RZ, RZ ;  /* 0x000000ffff187224 */ /* 0x000fe200078e00ff */
[----:B0-----:R-:W0:Y:S01]  /*0cb0*/  I2F.U32.RP R27, UR12 ;  /* 0x0000000c001b7d06 */ /* 0x001e220008209000 */
[----:B------:R-:W-:-:S07]  /*0cc0*/  ISETP.NE.U32.AND P1, PT, RZ, UR12, PT ;  /* 0x0000000cff007c0c */ /* 0x000fce000bf25070 */
[----:B0-----:R-:W0:Y:S02]  /*0cd0*/  MUFU.RCP R27, R27 ;  /* 0x0000001b001b7308 */ /* 0x001e240000001000 */
[----:B0-----:R-:W-:Y:S02]  /*0ce0*/  VIADD R25, R27, 0xffffffe ;  /* 0x0ffffffe1b197836 */ /* 0x001fe40000000000 */
[----:B------:R-:W-:-:S04]  /*0cf0*/  IMAD.MOV.U32 R27, RZ, RZ, RZ ;  /* 0x000000ffff1b7224 */ /* 0x000fc800078e00ff */
[----:B------:R-:W0:Y:S02]  /*0d00*/  F2I.FTZ.U32.TRUNC.NTZ R25, R25 ;  /* 0x0000001900197305 */ /* 0x000e24000021f000 */
[----:B0-----:R-:W-:-:S04]  /*0d10*/  IMAD.MOV R33, RZ, RZ, -R25 ;  /* 0x000000ffff217224 */ /* 0x001fc800078e0a19 */
        /* <DEDUP_REMOVED lines=11> */
.L_x_427:
[----:B------:R-:W-:-:S07]  /*0dd0*/  MOV R30, 0xdf0 ;  /* 0x00000df0001e7802 */ /* 0x000fce0000000f00 */
[----:B------:R-:W-:Y:S05]  /*0de0*/  CALL.REL.NOINC `($__internal_0_$__cuda_sm20_rem_u64) ;  /* 0x0000021800187944 */ /* 0x000fea0003c00000 */
.L_x_428:
        /* <DEDUP_REMOVED lines=47> */
.L_x_429:
[----:B------:R-:W-:-:S07]  /*10e0*/  MOV R30, 0x1100 ;  /* 0x00001100001e7802 */ /* 0x000fce0000000f00 */
[----:B------:R-:W-:Y:S05]  /*10f0*/  CALL.REL.NOINC `($__internal_0_$__cuda_sm20_rem_u64) ;  /* 0x0000021400547944 */ /* 0x000fea0003c00000 */
.L_x_430:
        /* <DEDUP_REMOVED lines=47> */
.L_x_431:
[----:B------:R-:W-:-:S07]  /*13f0*/  MOV R30, 0x1410 ;  /* 0x00001410001e7802 */ /* 0x000fce0000000f00 */
[----:B------:R-:W-:Y:S05]  /*1400*/  CALL.REL.NOINC `($__internal_0_$__cuda_sm20_rem_u64) ;  /* 0x0000021000907944 */ /* 0x000fea0003c00000 */
.L_x_432:
        /* <DEDUP_REMOVED lines=47> */
.L_x_433:
[----:B------:R-:W-:-:S07]  /*1700*/  MOV R30, 0x1720 ;  /* 0x00001720001e7802 */ /* 0x000fce0000000f00 */
[----:B------:R-:W-:Y:S05]  /*1710*/  CALL.REL.NOINC `($__internal_0_$__cuda_sm20_rem_u64) ;  /* 0x0000020c00cc7944 */ /* 0x000fea0003c00000 */
.L_x_434:
        /* <DEDUP_REMOVED lines=29> */
[----:B0-----:R-:W0:Y:S08]  /*18f0*/  I2F.U32.RP R27, UR12 ;  /* 0x0000000c001b7d06 */ /* 0x001e300008209000 */
[----:B0-----:R-:W0:Y:S02]  /*1900*/  MUFU.RCP R27, R27 ;  /* 0x0000001b001b7308 */ /* 0x001e240000001000 */
[----:B0-----:R-:W-:-:S02]  /*1910*/  VIADD R25, R27, 0xffffffe ;  /* 0x0ffffffe1b197836 */ /* 0x001fc40000000000 */
        /* <DEDUP_REMOVED lines=12> */
[----:B------:R-:W-:-:S13]  /*19e0*/  ISETP.NE.U32.AND P0, PT, RZ, UR12, PT ;  /* 0x0000000cff007c0c */ /* 0x000fda000bf05070 */
[----:B------:R-:W-:Y:S01]  /*19f0*/  @!P0 LOP3.LUT R26, RZ, UR12, RZ, 0x33, !PT ;  /* 0x0000000cff1a8c12 */ /* 0x000fe2000f8e33ff */
[----:B------:R-:W-:Y:S06]  /*1a00*/  BRA `(.L_x_436) ;  /* 0x0000000000087947 */ /* 0x000fec0003800000 */
.L_x_435:
[----:B------:R-:W-:-:S07]  /*1a10*/  MOV R30, 0x1a30 ;  /* 0x00001a30001e7802 */ /* 0x000fce0000000f00 */
[----:B------:R-:W-:Y:S05]  /*1a20*/  CALL.REL.NOINC `($__internal_0_$__cuda_sm20_rem_u64) ;  /* 0x0000020c00087944 */ /* 0x000fea0003c00000 */
.L_x_436:
        /* <DEDUP_REMOVED lines=47> */
.L_x_437:
[----:B------:R-:W-:-:S07]  /*1d20*/  MOV R30, 0x1d40 ;  /* 0x00001d40001e7802 */ /* 0x000fce0000000f00 */
[----:B------:R-:W-:Y:S05]  /*1d30*/  CALL.REL.NOINC `($__internal_0_$__cuda_sm20_rem_u64) ;  /* 0x0000020800447944 */ /* 0x000fea0003c00000 */
.L_x_438:
[----:B------:R-:W0:Y:S02]  /*1d40*/  LDCU.128 UR12, c[0x0][0x3b0] ;  /* 0x00007600ff0c77ac */ /* 0x000e240008000c00 */
[----:B0-----:R-:W-:-:S05]  /*1d50*/  IADD3 R30, P0, PT, R10, UR12, RZ ;  /* 0x0000000c0a1e7c10 */ /* 0x001fca000ff1e0ff */
[----:B------:R-:W-:Y:S01]  /*1d60*/  IMAD.X R31, RZ, RZ, UR13, P0 ;  /* 0x0000000dff1f7e24 */ /* 0x000fe200080e06ff */
[----:B------:R-:W0:Y:S04]  /*1d70*/  LDCU.64 UR12, c[0x0][0x3c0] ;  /* 0x00007800ff0c77ac */ /* 0x000e280008000a00 */
[----:B------:R-:W0:Y:S02]  /*1d80*/  LDG.E.U8 R30, desc[UR10][R30.64] ;  /* 0x0000000a1e1e7981 */ /* 0x000e24000c1e1100 */
[----:B0-----:R-:W-:-:S05]  /*1d90*/  IADD3 R36, P0, PT, R30, UR12, RZ ;  /* 0x0000000c1e247c10 */ /* 0x001fca000ff1e0ff */
[----:B------:R-:W-:Y:S01]  /*1da0*/  IMAD.X R37, RZ, RZ, UR13, P0 ;  /* 0x0000000dff257e24 */ /* 0x000fe200080e06ff */
[----:B------:R-:W0:Y:S04]  /*1db0*/  LDCU.64 UR12, c[0x0][0x3a8] ;  /* 0x00007500ff0c77ac */ /* 0x000e280008000a00 */
[----:B------:R-:W2:Y:S01]  /*1dc0*/  LDG.E.U8 R24, desc[UR10][R36.64] ;  /* 0x0000000a24187981 */ /* 0x000ea2000c1e1100 */
[----:B0-----:R-:W-:Y:S01]  /*1dd0*/  IADD3 R26, P0, PT, R26, UR12, RZ ;  /* 0x0000000c1a1a7c10 */ /* 0x001fe2000ff1e0ff */
[----:B------:R-:W0:Y:S03]  /*1de0*/  LDCU UR12, c[0x0][0x3cc] ;  /* 0x00007980ff0c77ac */ /* 0x000e260008000800 */
[----:B------:R-:W-:-:S06]  /*1df0*/  IADD3.X R27, PT, PT, R27, UR13, RZ, P0, !PT ;  /* 0x0000000d1b1b7c10 */ /* 0x000fcc00087fe4ff */
[----:B------:R-:W3:Y:S01]  /*1e00*/  LDG.E.U8 R27, desc[UR10][R26.64] ;  /* 0x0000000a1a1b7981 */ /* 0x000ee2000c1e1100 */
[----:B--2---:R-:W-:-:S03]  /*1e10*/  IMAD.WIDE.U32 R24, R24, 0x100, RZ ;  /* 0x0000010018187825 */ /* 0x004fc600078e00ff */
[----:B---3--:R-:W-:-:S04]  /*1e20*/  LOP3.LUT R24, R24, R27, RZ, 0xfc, !PT ;  /* 0x0000001b18187212 */ /* 0x008fc800078efcff */
        /* <DEDUP_REMOVED lines=32> */
.L_x_439:
[----:B------:R-:W-:-:S07]  /*2030*/  MOV R30, 0x2050 ;  /* 0x00002050001e7802 */ /* 0x000fce0000000f00 */
[----:B------:R-:W-:Y:S05]  /*2040*/  CALL.REL.NOINC `($__internal_0_$__cuda_sm20_rem_u64) ;  /* 0x0000020400807944 */ /* 0x000fea0003c00000 */
.L_x_440:
        /* <DEDUP_REMOVED lines=47> */
.L_x_441:
[----:B------:R-:W-:-:S07]  /*2340*/  MOV R30, 0x2360 ;  /* 0x00002360001e7802 */ /* 0x000fce0000000f00 */
[----:B------:R-:W-:Y:S05]  /*2350*/  CALL.REL.NOINC `($__internal_0_$__cuda_sm20_rem_u64) ;  /* 0x0000020000bc7944 */ /* 0x000fea0003c00000 */
.L_x_442:
        /* <DEDUP_REMOVED lines=47> */
.L_x_443:
[----:B------:R-:W-:-:S07]  /*2650*/  MOV R30, 0x2670 ;  /* 0x00002670001e7802 */ /* 0x000fce0000000f00 */
[----:B------:R-:W-:Y:S05]  /*2660*/  CALL.REL.NOINC `($__internal_0_$__cuda_sm20_rem_u64) ;  /* 0x000001fc00f87944 */ /* 0x000fea0003c00000 */
.L_x_444:
        /* <DEDUP_REMOVED lines=47> */
.L_x_445:
[----:B------:R-:W-:-:S07]  /*2960*/  MOV R30, 0x2980 ;  /* 0x00002980001e7802 */ /* 0x000fce0000000f00 */
[----:B------:R-:W-:Y:S05]  /*2970*/  CALL.REL.NOINC `($__internal_0_$__cuda_sm20_rem_u64) ;  /* 0x000001fc00347944 */ /* 0x000fea0003c00000 */
.L_x_446:
        /* <DEDUP_REMOVED lines=47> */
.L_x_447:
[----:B------:R-:W-:-:S07]  /*2c70*/  MOV R30, 0x2c90 ;  /* 0x00002c90001e7802 */ /* 0x000fce0000000f00 */
[----:B------:R-:W-:Y:S05]  /*2c80*/  CALL.REL.NOINC `($__internal_0_$__cuda_sm20_rem_u64) ;  /* 0x000001f800707944 */ /* 0x000fea0003c00000 */
.L_x_448:
        /* <DEDUP_REMOVED lines=47> */
.L_x_449:
[----:B------:R-:W-:-:S07]  /*2f80*/  MOV R30, 0x2fa0 ;  /* 0x00002fa0001e7802 */ /* 0x000fce0000000f00 */
[----:B------:R-:W-:Y:S05]  /*2f90*/  CALL.REL.NOINC `($__internal_0_$__cuda_sm20_rem_u64) ;  /* 0x000001f400ac7944 */ /* 0x000fea0003c00000 */
.L_x_450:
        /* <DEDUP_REMOVED lines=18> */
[----:B0-----:R-:W-:Y:S01]  /*30c0*/  UISETP.NE.U32.AND UP0, UPT, UR12, URZ, UPT ;  /* 0x000000ff0c00728c */ /* 0x001fe2000bf05070 */
[----:B------:R-:W-:Y:S01]  /*30d0*/  ISETP.EQ.U32.AND P6, PT, R16, UR8, PT ;  /* 0x0000000810007c0c */ /* 0x000fe2000bfc2070 */
[----:B------:R-:W-:Y:S01]  /*30e0*/  VIADD R31, R17, 0x1 ;  /* 0x00000001111f7836 */ /* 0x000fe20000000000 */
[----:B--2---:R-:W-:-:S04]  /*30f0*/  ISETP.NE.AND P0, PT, R24, RZ, PT ;  /* 0x000000ff1800720c */ /* 0x004fc80003f05270 */
[----:B------:R-:W-:-:S04]  /*3100*/  ISETP.EQ.OR.EX P6, PT, RZ, UR5, P0, P6 ;  /* 0x00000005ff007c0c */ /* 0x000fc800087c2760 */
[----:B------:R-:W-:Y:S01]  /*3110*/  SEL R42, RZ, 0x1, !P6 ;  /* 0x00000001ff2a7807 */ /* 0x000fe20007000000 */
[----:B------:R-:W-:Y:S08]  /*3120*/  BRA.U UP0, `(.L_x_451) ;  /* 0x0000000100507547 */ /* 0x000ff0000b800000 */
        /* <DEDUP_REMOVED lines=20> */
.L_x_451:
[----:B------:R-:W-:-:S07]  /*3270*/  MOV R30, 0x3290 ;  /* 0x00003290001e7802 */ /* 0x000fce0000000f00 */
[----:B------:R-:W-:Y:S05]  /*3280*/  CALL.REL.NOINC `($__internal_0_$__cuda_sm20_rem_u64) ;  /* 0x000001f000f07944 */ /* 0x000fea0003c00000 */
.L_x_452:
        /* <DEDUP_REMOVED lines=45> */
.L_x_453:
[----:B------:R-:W-:-:S07]  /*3560*/  MOV R30, 0x3580 ;  /* 0x00003580001e7802 */ /* 0x000fce0000000f00 */
[----:B------:R-:W-:Y:S05]  /*3570*/  CALL.REL.NOINC `($__internal_0_$__cuda_sm20_rem_u64) ;  /* 0x000001f000347944 */ /* 0x000fea0003c00000 */
.L_x_454:
        /* <DEDUP_REMOVED lines=45> */
.L_x_455:
[----:B------:R-:W-:-:S07]  /*3850*/  MOV R30, 0x3870 ;  /* 0x00003870001e7802 */ /* 0x000fce0000000f00 */
[----:B------:R-:W-:Y:S05]  /*3860*/  CALL.REL.NOINC `($__internal_0_$__cuda_sm20_rem_u64) ;  /* 0x000001ec00787944 */ /* 0x000fea0003c00000 */
.L_x_456:
        /* <DEDUP_REMOVED lines=45> */
.L_x_457:
[----:B------:R-:W-:-:S07]  /*3b40*/  MOV R30, 0x3b60 ;  /* 0x00003b60001e7802 */ /* 0x000fce0000000f00 */
[----:B------:R-:W-:Y:S05]  /*3b50*/  CALL.REL.NOINC `($__internal_0_$__cuda_sm20_rem_u64) ;  /* 0x000001e800bc7944 */ /* 0x000fea0003c00000 */
.L_x_458:
        /* <DEDUP_REMOVED lines=45> */
.L_x_459:
[----:B------:R-:W-:-:S07]  /*3e30*/  MOV R30, 0x3e50 ;  /* 0x00003e50001e7802 */ /* 0x000fce0000000f00 */
[----:B------:R-:W-:Y:S05]  /*3e40*/  CALL.REL.NOINC `($__internal_0_$__cuda_sm20_rem_u64) ;  /* 0x000001e800007944 */ /* 0x000fea0003c00000 */
.L_x_460:
[----:B------:R-:W0:Y:S01]  /*3e50*/  LDCU.128 UR12, c[0x0][0x3b0] ;  /* 0x00007600ff0c77ac */ /* 0x000e220008000c00 */
[----:B------:R-:W-:Y:S02]  /*3e60*/  P2R R65, PR, RZ, 0x4 ;  /* 0x00000004ff417803 */ /* 0x000fe40000000000 */
[----:B------:R-:W-:Y:S01]  /*3e70*/  P2R R62, PR, RZ, 0x8 ;  /* 0x00000008ff3e7803 */ /* 0x000fe20000000000 */
[----:B------:R-:W1:Y:S01]  /*3e80*/  LDCU.64 UR6, c[0x0][0x3c0] ;  /* 0x00007800ff0677ac */ /* 0x000e620008000a00 */
[----:B------:R-:W-:Y:S01]  /*3e90*/  IMAD.IADD R63, R22, 0x1, R23 ;  /* 0x00000001163f7824 */ /* 0x000fe200078e0217 */
[----:B------:R-:W-:Y:S01]  /*3ea0*/  LOP3.LUT P2, RZ, R29, 0x1000, RZ, 0xc0, !PT ;  /* 0x000010001dff7812 */ /* 0x000fe2000784c0ff */
[----:B------:R-:W-:Y:S01]  /*3eb0*/  UMOV UR4, 0x400 ;  /* 0x0000040000047882 */ /* 0x000fe20000000000 */
[----:B------:R-:W-:Y:S02]  /*3ec0*/  P2R R64, PR, RZ, 0x10 ;  /* 0x00000010ff407803 */ /* 0x000fe40000000000 */
[----:B0-----:R-:W-:Y:S01]  /*3ed0*/  IADD3 R48, P0, PT, R21, UR12, RZ ;  /* 0x0000000c15307c10 */ /* 0x001fe2000ff1e0ff */
[----:B------:R-:W-:Y:S01]  /*3ee0*/  IMAD.IADD R61, R28, 0x1, R63 ;  /* 0x000000011c3d7824 */ /* 0x000fe200078e023f */
[----:B------:R-:W-:-:S02]  /*3ef0*/  LOP3.LUT P3, RZ, R29, 0x800, RZ, 0xc0, !PT ;  /* 0x000008001dff7812 */ /* 0x000fc4000786c0ff */
[----:B------:R-:W-:Y:S01]  /*3f00*/  LOP3.LUT P4, RZ, R29, 0x400, RZ, 0xc0, !PT ;  /* 0x000004001dff7812 */ /* 0x000fe2000788c0ff */
[----:B------:R-:W-:-:S05]  /*3f10*/  IMAD.X R49, RZ, RZ, UR13, P0 ;  /* 0x0000000dff317e24 */ /* 0x000fca00080e06ff */
[----:B------:R-:W1:Y:S02]  /*3f20*/  LDG.E.U8 R48, desc[UR10][R48.64] ;  /* 0x0000000a30307981 */ /* 0x000e64000c1e1100 */
[----:B-1----:R-:W-:-:S05]  /*3f30*/  IADD3 R24, P0, PT, R48, UR6, RZ ;  /* 0x0000000630187c10 */ /* 0x002fca000ff1e0ff */
[----:B------:R-:W-:Y:S01]  /*3f40*/  IMAD.X R25, RZ, RZ, UR7, P0 ;  /* 0x00000007ff197e24 */ /* 0x000fe200080e06ff */
[----:B------:R-:W0:Y:S04]  /*3f50*/  LDCU.64 UR6, c[0x0][0x3a8] ;  /* 0x00007500ff0677ac */ /* 0x000e280008000a00 */
[----:B------:R-:W2:Y:S01]  /*3f60*/  LDG.E.U8 R24, desc[UR10][R24.64] ;  /* 0x0000000a18187981 */ /* 0x000ea2000c1e1100 */
[----:B0-----:R-:W-:-:S04]  /*3f70*/  IADD3 R26, P0, PT, R26, UR6, RZ ;  /* 0x000000061a1a7c10 */ /* 0x001fc8000ff1e0ff */
[----:B------:R-:W-:-:S06]  /*3f80*/  IADD3.X R27, PT, PT, R27, UR7, RZ, P0, !PT ;  /* 0x000000071b1b7c10 */ /* 0x000fcc00087fe4ff */
[----:B------:R-:W3:Y:S01]  /*3f90*/  LDG.E.U8 R27, desc[UR10][R26.64] ;  /* 0x0000000a1a1b7981 */ /* 0x000ee2000c1e1100 */
[----:B------:R-:W-:Y:S02]  /*3fa0*/  IMAD.IADD R60, R32, 0x1, R61 ;  /* 0x00000001203c7824 */ /* 0x000fe400078e023d */
[----:B--2---:R-:W-:-:S03]  /*3fb0*/  IMAD.WIDE.U32 R30, R24, 0x100, RZ ;  /* 0x00000100181e7825 */ /* 0x004fc600078e00ff */
[----:B---3--:R-:W-:-:S04]  /*3fc0*/  LOP3.LUT R30, R30, R27, RZ, 0xfc, !PT ;  /* 0x0000001b1e1e7212 */ /* 0x008fc800078efcff */
[----:B------:R-:W-:-:S04]  /*3fd0*/  IADD3 R30, P0, PT, R30, UR14, RZ ;  /* 0x0000000e1e1e7c10 */ /* 0x000fc8000ff1e0ff */
[----:B------:R-:W-:-:S05]  /*3fe0*/  IADD3.X R31, PT, PT, R31, UR15, RZ, P0, !PT ;  /* 0x0000000f1f1f7c10 */ /* 0x000fca00087fe4ff */
[----:B------:R-:W2:Y:S01]  /*3ff0*/  LDG.E.U8 R30, desc[UR10][R30.64] ;  /* 0x0000000a1e1e7981 */ /* 0x000ea2000c1e1100 */
[----:B------:R-:W-:-:S04]  /*4000*/  IMAD.IADD R59, R33, 0x1, R60 ;  /* 0x00000001213b7824 */ /* 0x000fc800078e023c */
        /* <DEDUP_REMOVED lines=8> */
[----:B------:R-:W-:Y:S01]  /*4090*/  IMAD.IADD R50, R42, 0x1, R51 ;  /* 0x000000012a327824 */ /* 0x000fe200078e0233 */
[----:B------:R-:W-:Y:S01]  /*40a0*/  BAR.SYNC.DEFER_BLOCKING 0x0 ;  /* 0x0000000000007b1d */ /* 0x000fe20000010000 */
[----:B------:R-:W-:Y:S02]  /*40b0*/  ISETP.EQ.U32.AND P0, PT, R21, UR8, PT ;  /* 0x0000000815007c0c */ /* 0x000fe4000bf02070 */
[----:B------:R-:W-:Y:S01]  /*40c0*/  IMAD.IADD R49, R43, 0x1, R50 ;  /* 0x000000012b317824 */ /* 0x000fe200078e0232 */
[----:B--2---:R-:W-:-:S03]  /*40d0*/  ISETP.NE.AND P1, PT, R30, RZ, PT ;  /* 0x000000ff1e00720c */ /* 0x004fc60003f25270 */
[----:B------:R-:W-:Y:S01]  /*40e0*/  IMAD.IADD R30, R44, 0x1, R49 ;  /* 0x000000012c1e7824 */ /* 0x000fe200078e0231 */
[----:B------:R-:W-:-:S03]  /*40f0*/  ISETP.EQ.OR.EX P0, PT, RZ, UR5, P1, P0 ;  /* 0x00000005ff007c0c */ /* 0x000fc60008f02700 */
        /* <DEDUP_REMOVED lines=11> */
[----:B------:R-:W1:Y:S01]  /*41b0*/  S2UR UR5, SR_CgaCtaId ;  /* 0x00000000000579c3 */ /* 0x000e620000008800 */
[----:B0-----:R-:W-:-:S05]  /*41c0*/  @P1 IMAD.IADD R66, R27, 0x1, R66 ;  /* 0x000000011b421824 */ /* 0x001fca00078e0242 */
[----:B------:R-:W0:Y:S01]  /*41d0*/  SHFL.UP P1, R67, R66, 0x10, RZ ;  /* 0x0600000042437989 */ /* 0x000e2200000200ff */
[----:B-1----:R-:W-:Y:S01]  /*41e0*/  ULEA UR4, UR5, UR4, 0x18 ;  /* 0x0000000405047291 */ /* 0x002fe2000f8ec0ff */
[----:B------:R-:W-:Y:S01]  /*41f0*/  BSSY.RECONVERGENT B0, `(.L_x_461) ;  /* 0x00000f8000007945 */ /* 0x000fe20003800200 */
[----:B------:R-:W1:Y:S01]  /*4200*/  LDCU.U8 UR5, c[0x0][0x3e0] ;  /* 0x00007c00ff0577ac */ /* 0x000e620008000000 */
[----:B0-----:R-:W-:Y:S01]  /*4210*/  @P1 IMAD.IADD R67, R66, 0x1, R67 ;  /* 0x0000000142431824 */ /* 0x001fe200078e0243 */
[----:B------:R-:W-:-:S13]  /*4220*/  ISETP.NE.AND P1, PT, R47, 0x1f, PT ;  /* 0x0000001f2f00780c */ /* 0x000fda0003f25270 */
[----:B------:R-:W-:-:S05]  /*4230*/  @!P1 LEA R68, R2, UR4, 0x2 ;  /* 0x0000000402449c11 */ /* 0x000fca000f8e10ff */
[----:B------:R-:W-:Y:S01]  /*4240*/  @!P1 STS [R68], R67 ;  /* 0x0000004344009388 */ /* 0x000fe20000000800 */
[----:B------:R-:W-:Y:S01]  /*4250*/  IMAD.IADD R24, R67, 0x1, -R24 ;  /* 0x0000000143187824 */ /* 0x000fe200078e0a18 */
[----:B------:R-:W-:Y:S01]  /*4260*/  BAR.SYNC.DEFER_BLOCKING 0x0 ;  /* 0x0000000000007b1d */ /* 0x000fe20000010000 */
[----:B------:R-:W-:-:S04]  /*4270*/  ISETP.NE.AND P1, PT, R47, RZ, PT ;  /* 0x000000ff2f00720c */ /* 0x000fc80003f25270 */
[----:B------:R-:W-:Y:S02]  /*4280*/  SEL R47, R24, RZ, P1 ;  /* 0x000000ff182f7207 */ /* 0x000fe40000800000 */
[----:B------:R-:W0:Y:S01]  /*4290*/  LDS.128 R24, [UR4] ;  /* 0x00000004ff187984 */ /* 0x000e220008000c00 */
[----:B------:R-:W-:Y:S01]  /*42a0*/  ISETP.NE.AND P1, PT, R2, 0x2, PT ;  /* 0x000000020200780c */ /* 0x000fe20003f25270 */
[----:B0-----:R-:W-:-:S04]  /*42b0*/  IMAD.IADD R25, R24, 0x1, R25 ;  /* 0x0000000118197824 */ /* 0x001fc800078e0219 */
[----:B------:R-:W-:Y:S01]  /*42c0*/  IMAD.IADD R26, R26, 0x1, R25 ;  /* 0x000000011a1a7824 */ /* 0x000fe200078e0219 */
[----:B------:R-:W-:Y:S02]  /*42d0*/  SEL R24, R25, R24, !P1 ;  /* 0x0000001819187207 */ /* 0x000fe40004800000 */
[----:B------:R-:W-:Y:S01]  /*42e0*/  ISETP.NE.AND P1, PT, R2, 0x3, PT ;  /* 0x000000030200780c */ /* 0x000fe20003f25270 */
[----:B------:R-:W-:-:S03]  /*42f0*/  IMAD.IADD R67, R27, 0x1, R26 ;  /* 0x000000011b437824 */ /* 0x000fc600078e021a */
[----:B------:R-:W-:Y:S02]  /*4300*/  SEL R24, R26, R24, !P1 ;  /* 0x000000181a187207 */ /* 0x000fe40004800000 */
[----:B------:R-:W-:-:S04]  /*4310*/  ISETP.NE.AND P1, PT, R2, 0x4, PT ;  /* 0x000000040200780c */ /* 0x000fc80003f25270 */
[C---:B------:R-:W-:Y:S02]  /*4320*/  SEL R66, R67.reuse, R24, !P1 ;  /* 0x0000001843427207 */ /* 0x040fe40004800000 */
[----:B------:R-:W0:Y:S01]  /*4330*/  LDS.128 R24, [UR4+0x10] ;  /* 0x00001004ff187984 */ /* 0x000e220008000c00 */
[----:B------:R-:W-:Y:S01]  /*4340*/  ISETP.NE.AND P1, PT, R2, 0x5, PT ;  /* 0x000000050200780c */ /* 0x000fe20003f25270 */
[----:B0-----:R-:W-:-:S04]  /*4350*/  IMAD.IADD R24, R67, 0x1, R24 ;  /* 0x0000000143187824 */ /* 0x001fc800078e0218 */
[----:B------:R-:W-:Y:S01]  /*4360*/  IMAD.IADD R25, R25, 0x1, R24 ;  /* 0x0000000119197824 */ /* 0x000fe200078e0218 */
[----:B------:R-:W-:Y:S02]  /*4370*/  SEL R66, R24, R66, !P1 ;  /* 0x0000004218427207 */ /* 0x000fe40004800000 */
[----:B------:R-:W-:Y:S01]  /*4380*/  ISETP.NE.AND P1, PT, R2, 0x6, PT ;  /* 0x000000060200780c */ /* 0x000fe20003f25270 */
[----:B------:R-:W-:-:S03]  /*4390*/  IMAD.IADD R26, R26, 0x1, R25 ;  /* 0x000000011a1a7824 */ /* 0x000fc600078e0219 */
[----:B------:R-:W-:Y:S02]  /*43a0*/  SEL R66, R25, R66, !P1 ;  /* 0x0000004219427207 */ /* 0x000fe40004800000 */
[----:B------:R-:W-:Y:S01]  /*43b0*/  ISETP.NE.AND P1, PT, R2, 0x7, PT ;  /* 0x000000070200780c */ /* 0x000fe20003f25270 */
[----:B------:R-:W-:-:S03]  /*43c0*/  IMAD.IADD R67, R27, 0x1, R26 ;  /* 0x000000011b437824 */ /* 0x000fc600078e021a */
[----:B------:R-:W-:Y:S02]  /*43d0*/  SEL R66, R26, R66, !P1 ;  /* 0x000000421a427207 */ /* 0x000fe40004800000 */
[----:B------:R-:W0:Y:S01]  /*43e0*/  LDS.128 R24, [UR4+0x20] ;  /* 0x00002004ff187984 */ /* 0x000e220008000c00 */
[----:B------:R-:W-:-:S04]  /*43f0*/  ISETP.NE.AND P1, PT, R2, 0x8, PT ;  /* 0x000000080200780c */ /* 0x000fc80003f25270 */
[C---:B------:R-:W-:Y:S02]  /*4400*/  SEL R66, R67.reuse, R66, !P1 ;  /* 0x0000004243427207 */ /* 0x040fe40004800000 */
        /* <DEDUP_REMOVED lines=30> */
[----:B------:R-:W-:-:S04]  /*45f0*/  ISETP.NE.AND P1, PT, R2, 0x12, PT ;  /* 0x000000120200780c */ /* 0x000fc80003f25270 */
[----:B------:R-:W-:Y:S02]  /*4600*/  SEL R66, R25, R66, !P1 ;  /* 0x0000004219427207 */ /* 0x000fe40004800000 */
[----:B------:R-:W-:Y:S01]  /*4610*/  ISETP.GE.U32.AND P1, PT, R0, 0x20, PT ;  /* 0x000000200000780c */ /* 0x000fe20003f26070 */
[----:B------:R-:W-:-:S03]  /*4620*/  IMAD.IADD R25, R26, 0x1, R25 ;  /* 0x000000011a197824 */ /* 0x000fc600078e0219 */
[----:B------:R-:W-:Y:S02]  /*4630*/  SEL R66, R66, RZ, P1 ;  /* 0x000000ff42427207 */ /* 0x000fe40000800000 */
[----:B------:R-:W-:-:S03]  /*4640*/  IADD3 R27, PT, PT, -R25, 0x2d20, RZ ;  /* 0x00002d20191b7810 */ /* 0x000fc60007ffe1ff */
[----:B------:R-:W-:-:S04]  /*4650*/  IMAD.IADD R47, R66, 0x1, R47 ;  /* 0x00000001422f7824 */ /* 0x000fc800078e022f */
[--C-:B------:R-:W-:Y:S02]  /*4660*/  IMAD.IADD R69, R22, 0x1, R47.reuse ;  /* 0x0000000116457824 */ /* 0x100fe400078e022f */
[C---:B------:R-:W-:Y:S02]  /*4670*/  IMAD R2, R0.reuse, 0x13, -R47 ;  /* 0x0000001300027824 */ /* 0x040fe400078e0a2f */
[----:B------:R-:W-:Y:S02]  /*4680*/  IMAD.IADD R67, R47, 0x1, R27 ;  /* 0x000000012f437824 */ /* 0x000fe400078e021b */
[----:B------:R-:W-:Y:S02]  /*4690*/  IMAD R69, R0, 0x13, -R69 ;  /* 0x0000001300457824 */ /* 0x000fe400078e0a45 */
[----:B------:R-:W-:Y:S01]  /*46a0*/  IMAD.IADD R63, R63, 0x1, R47 ;  /* 0x000000013f3f7824 */ /* 0x000fe200078e022f */
[----:B------:R-:W-:Y:S01]  /*46b0*/  SEL R2, R67, R2, P2 ;  /* 0x0000000243027207 */ /* 0x000fe20001000000 */
[----:B------:R-:W-:-:S02]  /*46c0*/  IMAD.IADD R67, R22, 0x1, R67 ;  /* 0x0000000116437824 */ /* 0x000fc400078e0243 */
[----:B------:R-:W-:Y:S02]  /*46d0*/  VIADD R22, R69, 0x1 ;  /* 0x0000000145167836 */ /* 0x000fe40000000000 */
[----:B------:R-:W-:Y:S02]  /*46e0*/  IMAD.IADD R61, R61, 0x1, R47 ;  /* 0x000000013d3d7824 */ /* 0x000fe400078e022f */
[C---:B------:R-:W-:Y:S01]  /*46f0*/  IMAD R63, R0.reuse, 0x13, -R63 ;  /* 0x00000013003f7824 */ /* 0x040fe200078e0a3f */
[----:B------:R-:W-:Y:S01]  /*4700*/  SEL R22, R67, R22, P3 ;  /* 0x0000001643167207 */ /* 0x000fe20001800000 */
[----:B------:R-:W-:Y:S02]  /*4710*/  IMAD R61, R0, 0x13, -R61 ;  /* 0x00000013003d7824 */ /* 0x000fe400078e0a3d */
[----:B------:R-:W-:Y:S02]  /*4720*/  IMAD.IADD R67, R23, 0x1, R67 ;  /* 0x0000000117437824 */ /* 0x000fe400078e0243 */
[----:B------:R-:W-:-:S02]  /*4730*/  VIADD R23, R63, 0x2 ;  /* 0x000000023f177836 */ /* 0x000fc40000000000 */
[----:B------:R-:W-:Y:S02]  /*4740*/  VIADD R26, R61, 0x3 ;  /* 0x000000033d1a7836 */ /* 0x000fe40000000000 */
[----:B------:R-:W-:Y:S01]  /*4750*/  IMAD.IADD R61, R60, 0x1, R47 ;  /* 0x000000013c3d7824 */ /* 0x000fe200078e022f */
[----:B------:R-:W-:Y:S01]  /*4760*/  SEL R23, R67, R23, P4 ;  /* 0x0000001743177207 */ /* 0x000fe20002000000 */
[----:B------:R-:W-:Y:S02]  /*4770*/  IMAD.IADD R67, R28, 0x1, R67 ;  /* 0x000000011c437824 */ /* 0x000fe400078e0243 */
[----:B------:R-:W-:Y:S02]  /*4780*/  IMAD R61, R0, 0x13, -R61 ;  /* 0x00000013003d7824 */ /* 0x000fe400078e0a3d */
[----:B------:R-:W-:Y:S01]  /*4790*/  IMAD.IADD R59, R59, 0x1, R47 ;  /* 0x000000013b3b7824 */ /* 0x000fe200078e022f */
[----:B------:R-:W-:Y:S01]  /*47a0*/  LOP3.LUT P3, RZ, R29, 0x100, RZ, 0xc0, !PT ;  /* 0x000001001dff7812 */ /* 0x000fe2000786c0ff */
[----:B------:R-:W-:-:S02]  /*47b0*/  IMAD.IADD R32, R32, 0x1, R67 ;  /* 0x0000000120207824 */ /* 0x000fc400078e0243 */
[----:B------:R-:W-:Y:S02]  /*47c0*/  VIADD R28, R61, 0x4 ;  /* 0x000000043d1c7836 */ /* 0x000fe40000000000 */
[----:B------:R-:W-:Y:S02]  /*47d0*/  IMAD R59, R0, 0x13, -R59 ;  /* 0x00000013003b7824 */ /* 0x000fe400078e0a3b */
[----:B------:R-:W-:Y:S01]  /*47e0*/  IMAD.IADD R33, R33, 0x1, R32 ;  /* 0x0000000121217824 */ /* 0x000fe200078e0220 */
[----:B------:R-:W-:Y:S01]  /*47f0*/  SEL R28, R32, R28, P3 ;  /* 0x0000001c201c7207 */ /* 0x000fe20001800000 */
[----:B------:R-:W-:Y:S02]  /*4800*/  VIADD R32, R59, 0x5 ;  /* 0x000000053b207836 */ /* 0x000fe40000000000 */
[----:B------:R-:W-:Y:S01]  /*4810*/  IMAD.IADD R59, R58, 0x1, R47 ;  /* 0x000000013a3b7824 */ /* 0x000fe200078e022f */
[C---:B------:R-:W-:Y:S02]  /*4820*/  LOP3.LUT P1, RZ, R29.reuse, 0x80, RZ, 0xc0, !PT ;  /* 0x000000801dff7812 */ /* 0x040fe4000782c0ff */
[----:B------:R-:W-:Y:S01]  /*4830*/  LOP3.LUT P2, RZ, R29, 0x200, RZ, 0xc0, !PT ;  /* 0x000002001dff7812 */ /* 0x000fe2000784c0ff */
[----:B------:R-:W-:Y:S01]  /*4840*/  IMAD R59, R0, 0x13, -R59 ;  /* 0x00000013003b7824 */ /* 0x000fe200078e0a3b */
[----:B------:R-:W-:Y:S01]  /*4850*/  SEL R32, R33, R32, P1 ;  /* 0x0000002021207207 */ /* 0x000fe20000800000 */
[----:B------:R-:W-:Y:S01]  /*4860*/  IMAD.IADD R57, R57, 0x1, R47 ;  /* 0x0000000139397824 */ /* 0x000fe200078e022f */
[----:B------:R-:W-:Y:S01]  /*4870*/  SEL R26, R67, R26, P2 ;  /* 0x0000001a431a7207 */ /* 0x000fe20001000000 */
[----:B------:R-:W-:Y:S01]  /*4880*/  IMAD.IADD R34, R34, 0x1, R33 ;  /* 0x0000000122227824 */ /* 0x000fe200078e0221 */
[----:B------:R-:W-:Y:S01]  /*4890*/  LOP3.LUT P2, RZ, R29, 0x40, RZ, 0xc0, !PT ;  /* 0x000000401dff7812 */ /* 0x000fe2000784c0ff */
[----:B------:R-:W-:-:S02]  /*48a0*/  VIADD R33, R59, 0x6 ;  /* 0x000000063b217836 */ /* 0x000fc40000000000 */
[----:B------:R-:W-:Y:S02]  /*48b0*/  IMAD R57, R0, 0x13, -R57 ;  /* 0x0000001300397824 */ /* 0x000fe400078e0a39 */
[----:B------:R-:W-:Y:S01]  /*48c0*/  IMAD.IADD R35, R35, 0x1, R34 ;  /* 0x0000000123237824 */ /* 0x000fe200078e0222 */
[----:B------:R-:W-:Y:S01]  /*48d0*/  SEL R33, R34, R33, P2 ;  /* 0x0000002122217207 */ /* 0x000fe20001000000 */
[----:B------:R-:W-:Y:S02]  /*48e0*/  VIADD R34, R57, 0x7 ;  /* 0x0000000739227836 */ /* 0x000fe40000000000 */
[----:B------:R-:W-:Y:S01]  /*48f0*/  IMAD.IADD R57, R56, 0x1, R47 ;  /* 0x0000000138397824 */ /* 0x000fe200078e022f */
[----:B------:R-:W-:-:S03]  /*4900*/  LOP3.LUT P3, RZ, R29, 0x20, RZ, 0xc0, !PT ;  /* 0x000000201dff7812 */ /* 0x000fc6000786c0ff */
[----:B------:R-:W-:Y:S01]  /*4910*/  IMAD R57, R0, 0x13, -R57 ;  /* 0x0000001300397824 */ /* 0x000fe200078e0a39 */
[----:B------:R-:W-:Y:S01]  /*4920*/  SEL R34, R35, R34, P3 ;  /* 0x0000002223227207 */ /* 0x000fe20001800000 */
[----:B------:R-:W-:Y:S01]  /*4930*/  IMAD.IADD R36, R36, 0x1, R35 ;  /* 0x0000000124247824 */ /* 0x000fe200078e0223 */
[----:B------:R-:W-:Y:S01]  /*4940*/  LOP3.LUT P1, RZ, R29, 0x10, RZ, 0xc0, !PT ;  /* 0x000000101dff7812 */ /* 0x000fe2000782c0ff */
[----:B------:R-:W-:Y:S02]  /*4950*/  VIADD R35, R57, 0x8 ;  /* 0x0000000839237836 */ /* 0x000fe40000000000 */
[----:B------:R-:W-:-:S03]  /*4960*/  IMAD.IADD R55, R55, 0x1, R47 ;  /* 0x0000000137377824 */ /* 0x000fc600078e022f */
[----:B------:R-:W-:Y:S01]  /*4970*/  SEL R35, R36, R35, P1 ;  /* 0x0000002324237207 */ /* 0x000fe20000800000 */
[----:B------:R-:W-:Y:S02]  /*4980*/  IMAD R55, R0, 0x13, -R55 ;  /* 0x0000001300377824 */ /* 0x000fe400078e0a37 */
[----:B------:R-:W-:Y:S01]  /*4990*/  IMAD.IADD R36, R37, 0x1, R36 ;  /* 0x0000000125247824 */ /* 0x000fe200078e0224 */
[C---:B------:R-:W-:Y:S01]  /*49a0*/  LOP3.LUT P2, RZ, R29.reuse, 0x8, RZ, 0xc0, !PT ;  /* 0x000000081dff7812 */ /* 0x040fe2000784c0ff */
[----:B------:R-:W-:Y:S01]  /*49b0*/  IMAD.IADD R37, R54, 0x1, R47 ;  /* 0x0000000136257824 */ /* 0x000fe200078e022f */
[C---:B------:R-:W-:Y:S02]  /*49c0*/  LOP3.LUT P3, RZ, R29.reuse, 0x4, RZ, 0xc0, !PT ;  /* 0x000000041dff7812 */ /* 0x040fe4000786c0ff */
[C---:B------:R-:W-:Y:S02]  /*49d0*/  LOP3.LUT P4, RZ, R29.reuse, 0x2, RZ, 0xc0, !PT ;  /* 0x000000021dff7812 */ /* 0x040fe4000788c0ff */
[----:B------:R-:W-:Y:S01]  /*49e0*/  LOP3.LUT P1, RZ, R29, 0x1, RZ, 0xc0, !PT ;  /* 0x000000011dff7812 */ /* 0x000fe2000782c0ff */
[----:B------:R-:W-:-:S02]  /*49f0*/  VIADD R29, R55, 0x9 ;  /* 0x00000009371d7836 */ /* 0x000fc40000000000 */
[----:B------:R-:W-:Y:S02]  /*4a00*/  IMAD R37, R0, 0x13, -R37 ;  /* 0x0000001300257824 */ /* 0x000fe400078e0a25 */
[----:B------:R-:W-:Y:S01]  /*4a10*/  IMAD.IADD R53, R53, 0x1, R47 ;  /* 0x0000000135357824 */ /* 0x000fe200078e022f */
[----:B------:R-:W-:Y:S01]  /*4a20*/  SEL R29, R36, R29, P2 ;  /* 0x0000001d241d7207 */ /* 0x000fe20001000000 */
[----:B------:R-:W-:Y:S02]  /*4a30*/  IMAD.IADD R36, R38, 0x1, R36 ;  /* 0x0000000126247824 */ /* 0x000fe400078e0224 */
[----:B------:R-:W-:Y:S02]  /*4a40*/  VIADD R37, R37, 0xa ;  /* 0x0000000a25257836 */ /* 0x000fe40000000000 */
[----:B------:R-:W-:-:S03]  /*4a50*/  IMAD R53, R0, 0x13, -R53 ;  /* 0x0000001300357824 */ /* 0x000fc600078e0a35 */
[----:B------:R-:W-:Y:S01]  /*4a60*/  SEL R38, R36, R37, P3 ;  /* 0x0000002524267207 */ /* 0x000fe20001800000 */
[----:B------:R-:W-:Y:S02]  /*4a70*/  IMAD.IADD R37, R52, 0x1, R47 ;  /* 0x0000000134257824 */ /* 0x000fe400078e022f */
[----:B------:R-:W-:Y:S02]  /*4a80*/  IMAD.IADD R36, R39, 0x1, R36 ;  /* 0x0000000127247824 */ /* 0x000fe400078e0224 */
[----:B------:R-:W-:Y:S02]  /*4a90*/  VIADD R39, R53, 0xb ;  /* 0x0000000b35277836 */ /* 0x000fe40000000000 */
[----:B------:R-:W-:-:S03]  /*4aa0*/  IMAD R37, R0, 0x13, -R37 ;  /* 0x0000001300257824 */ /* 0x000fc600078e0a25 */
[----:B------:R-:W-:Y:S01]  /*4ab0*/  SEL R39, R36, R39, P4 ;  /* 0x0000002724277207 */ /* 0x000fe20002000000 */
[----:B------:R-:W-:Y:S02]  /*4ac0*/  IMAD.IADD R36, R40, 0x1, R36 ;  /* 0x0000000128247824 */ /* 0x000fe400078e0224 */
[----:B------:R-:W-:-:S05]  /*4ad0*/  VIADD R37, R37, 0xc ;  /* 0x0000000c25257836 */ /* 0x000fca0000000000 */
[----:B------:R-:W-:Y:S02]  /*4ae0*/  SEL R40, R36, R37, P1 ;  /* 0x0000002524287207 */ /* 0x000fe40000800000 */
[----:B------:R-:W-:Y:S01]  /*4af0*/  ISETP.NE.AND P1, PT, R0, RZ, PT ;  /* 0x000000ff0000720c */ /* 0x000fe20003f25270 */
[----:B------:R-:W-:Y:S02]  /*4b00*/  IMAD.IADD R37, R50, 0x1, R47 ;  /* 0x0000000132257824 */ /* 0x000fe400078e022f */
[----:B------:R-:W-:Y:S02]  /*4b10*/  IMAD.IADD R41, R41, 0x1, R36 ;  /* 0x0000000129297824 */ /* 0x000fe400078e0224 */
[----:B------:R-:W-:-:S08]  /*4b20*/  IMAD R24, R0, 0x13, -R37 ;  /* 0x0000001300187824 */ /* 0x000fd000078e0a25 */
[----:B------:R-:W0:Y:S01]  /*4b30*/  @!P1 LDC.64 R36, c[0x0][0x3a0] ;  /* 0x0000e800ff249b82 */ /* 0x000e220000000a00 */
[----:B------:R-:W-:Y:S02]  /*4b40*/  VIADD R24, R24, 0xe ;  /* 0x0000000e18187836 */ /* 0x000fe40000000000 */
[----:B------:R-:W-:Y:S02]  /*4b50*/  IMAD.IADD R42, R42, 0x1, R41 ;  /* 0x000000012a2a7824 */ /* 0x000fe400078e0229 */
[----:B------:R-:W-:-:S03]  /*4b60*/  IMAD.IADD R53, R30, 0x1, R47 ;  /* 0x000000011e357824 */ /* 0x000fc600078e022f */
[----:B------:R-:W-:Y:S01]  /*4b70*/  SEL R30, R42, R24, P5 ;  /* 0x000000182a1e7207 */ /* 0x000fe20002800000 */
[----:B------:R-:W-:Y:S02]  /*4b80*/  @!P1 IMAD.MOV.U32 R24, RZ, RZ, 0x65 ;  /* 0x00000065ff189424 */ /* 0x000fe400078e00ff */
[--C-:B------:R-:W-:Y:S02]  /*4b90*/  IMAD.IADD R31, R31, 0x1, R47.reuse ;  /* 0x000000011f1f7824 */ /* 0x100fe400078e022f */
[----:B------:R-:W-:Y:S02]  /*4ba0*/  IMAD.IADD R42, R43, 0x1, R42 ;  /* 0x000000012b2a7824 */ /* 0x000fe400078e022a */
[--C-:B------:R-:W-:Y:S01]  /*4bb0*/  IMAD.IADD R51, R51, 0x1, R47.reuse ;  /* 0x0000000133337824 */ /* 0x100fe200078e022f */
[----:B0-----:R0:W-:Y:S01]  /*4bc0*/  @!P1 ST.E.64.STRONG.GPU desc[UR10][R36.64+0x100], R24 ;  /* 0x0001001824009985 */ /* 0x0011e2000c10fb0a */
[--C-:B------:R-:W-:Y:S02]  /*4bd0*/  IMAD.IADD R49, R49, 0x1, R47.reuse ;  /* 0x0000000131317824 */ /* 0x100fe400078e022f */
[----:B------:R-:W-:-:S02]  /*4be0*/  IMAD.IADD R47, R48, 0x1, R47 ;  /* 0x00000001302f7824 */ /* 0x000fc400078e022f */
[----:B------:R-:W-:Y:S02]  /*4bf0*/  IMAD R31, R0, 0x13, -R31 ;  /* 0x00000013001f7824 */ /* 0x000fe400078e0a1f */
[----:B------:R-:W-:Y:S02]  /*4c00*/  IMAD.IADD R44, R44, 0x1, R42 ;  /* 0x000000012c2c7824 */ /* 0x000fe400078e022a */
[----:B------:R-:W-:Y:S01]  /*4c10*/  IMAD R47, R0, 0x13, -R47 ;  /* 0x00000013002f7824 */ /* 0x000fe200078e0a2f */
[----:B------:R-:W-:Y:S01]  /*4c20*/  ISETP.NE.AND P4, PT, R64, RZ, PT ;  /* 0x000000ff4000720c */ /* 0x000fe20003f85270 */
[----:B------:R-:W-:Y:S02]  /*4c30*/  IMAD.IADD R45, R45, 0x1, R44 ;  /* 0x000000012d2d7824 */ /* 0x000fe400078e022c */
[----:B------:R-:W-:Y:S02]  /*4c40*/  VIADD R31, R31, 0x11 ;  /* 0x000000111f1f7836 */ /* 0x000fe40000000000 */
[----:B------:R-:W-:Y:S01]  /*4c50*/  VIADD R47, R47, 0x12 ;  /* 0x000000122f2f7836 */ /* 0x000fe20000000000 */
[----:B------:R-:W-:Y:S01]  /*4c60*/  LEA R2, R2, UR4, 0x2 ;  /* 0x0000000402027c11 */ /* 0x000fe2000f8e10ff */
[----:B------:R-:W-:Y:S01]  /*4c70*/  BAR.SYNC.DEFER_BLOCKING 0x0 ;  /* 0x0000000000007b1d */ /* 0x000fe20000010000 */
[----:B------:R-:W-:Y:S01]  /*4c80*/  @P0 IMAD.IADD R47, R46, 0x1, R45 ;  /* 0x000000012e2f0824 */ /* 0x000fe200078e022d */
[----:B------:R-:W-:Y:S01]  /*4c90*/  SEL R45, R45, R31, P4 ;  /* 0x0000001f2d2d7207 */ /* 0x000fe20002000000 */
[----:B------:R-:W-:Y:S01]  /*4ca0*/  IMAD R51, R0, 0x13, -R51 ;  /* 0x0000001300337824 */ /* 0x000fe200078e0a33 */
[----:B------:R-:W-:Y:S01]  /*4cb0*/  LEA R31, R22, UR4, 0x2 ;  /* 0x00000004161f7c11 */ /* 0x000fe2000f8e10ff */
[C---:B------:R-:W-:Y:S01]  /*4cc0*/  IMAD R49, R0.reuse, 0x13, -R49 ;  /* 0x0000001300317824 */ /* 0x040fe200078e0a31 */
[----:B------:R-:W-:Y:S01]  /*4cd0*/  LEA R22, R23, UR4, 0x2 ;  /* 0x0000000417167c11 */ /* 0x000fe2000f8e10ff */
[----:B------:R-:W-:Y:S01]  /*4ce0*/  IMAD R53, R0, 0x13, -R53 ;  /* 0x0000001300357824 */ /* 0x000fe200078e0a35 */
[----:B------:R-:W-:Y:S01]  /*4cf0*/  LEA R23, R26, UR4, 0x2 ;  /* 0x000000041a177c11 */ /* 0x000fe2000f8e10ff */
[----:B------:R-:W-:Y:S01]  /*4d00*/  VIADD R51, R51, 0xd ;  /* 0x0000000d33337836 */ /* 0x000fe20000000000 */
[----:B------:R-:W-:Y:S01]  /*4d10*/  LEA R28, R28, UR4, 0x2 ;  /* 0x000000041c1c7c11 */ /* 0x000fe2000f8e10ff */
[----:B------:R-:W-:Y:S01]  /*4d20*/  VIADD R49, R49, 0xf ;  /* 0x0000000f31317836 */ /* 0x000fe20000000000 */
[----:B0-----:R-:W-:Y:S01]  /*4d30*/  LEA R25, R32, UR4, 0x2 ;  /* 0x0000000420197c11 */ /* 0x001fe2000f8e10ff */
[----:B------:R-:W-:Y:S01]  /*4d40*/  VIADD R53, R53, 0x10 ;  /* 0x0000001035357836 */ /* 0x000fe20000000000 */
[----:B------:R-:W-:-:S02]  /*4d50*/  LEA R24, R33, UR4, 0x2 ;  /* 0x0000000421187c11 */ /* 0x000fc4000f8e10ff */
[----:B------:R-:W-:Y:S02]  /*4d60*/  ISETP.NE.AND P2, PT, R65, RZ, PT ;  /* 0x000000ff4100720c */ /* 0x000fe40003f45270 */
[----:B------:R-:W-:Y:S02]  /*4d70*/  LEA R33, R34, UR4, 0x2 ;  /* 0x0000000422217c11 */ /* 0x000fe4000f8e10ff */
[----:B------:R-:W-:Y:S01]  /*4d80*/  ISETP.NE.AND P3, PT, R62, RZ, PT ;  /* 0x000000ff3e00720c */ /* 0x000fe20003f65270 */
[----:B------:R0:W-:Y:S01]  /*4d90*/  STS [R2], R3 ;  /* 0x0000000302007388 */ /* 0x0001e20000000800 */
[----:B------:R-:W-:-:S03]  /*4da0*/  LEA R26, R35, UR4, 0x2 ;  /* 0x00000004231a7c11 */ /* 0x000fc6000f8e10ff */
[----:B------:R2:W-:Y:S01]  /*4db0*/  STS [R31], R4 ;  /* 0x000000041f007388 */ /* 0x0005e20000000800 */
[----:B------:R-:W-:-:S03]  /*4dc0*/  SEL R51, R41, R51, P6 ;  /* 0x0000003329337207 */ /* 0x000fc60003000000 */
[----:B------:R3:W-:Y:S01]  /*4dd0*/  STS [R22], R5 ;  /* 0x0000000516007388 */ /* 0x0007e20000000800 */
[----:B------:R-:W-:-:S03]  /*4de0*/  LEA R29, R29, UR4, 0x2 ;  /* 0x000000041d1d7c11 */ /* 0x000fc6000f8e10ff */
[----:B------:R3:W-:Y:S01]  /*4df0*/  STS [R23], R6 ;  /* 0x0000000617007388 */ /* 0x0007e20000000800 */
[----:B------:R-:W-:-:S03]  /*4e00*/  LEA R38, R38, UR4, 0x2 ;  /* 0x0000000426267c11 */ /* 0x000fc6000f8e10ff */
[----:B------:R3:W-:Y:S01]  /*4e10*/  STS [R28], R7 ;  /* 0x000000071c007388 */ /* 0x0007e20000000800 */
[----:B------:R-:W-:Y:S02]  /*4e20*/  SEL R49, R42, R49, P2 ;  /* 0x000000312a317207 */ /* 0x000fe40001000000 */
[----:B------:R-:W-:Y:S01]  /*4e30*/  LEA R39, R39, UR4, 0x2 ;  /* 0x0000000427277c11 */ /* 0x000fe2000f8e10ff */
[----:B------:R3:W-:Y:S01]  /*4e40*/  STS [R25], R8 ;  /* 0x0000000819007388 */ /* 0x0007e20000000800 */
[----:B------:R-:W-:Y:S02]  /*4e50*/  SEL R53, R44, R53, P3 ;  /* 0x000000352c357207 */ /* 0x000fe40001800000 */
[----:B------:R-:W-:Y:S01]  /*4e60*/  LEA R40, R40, UR4, 0x2 ;  /* 0x0000000428287c11 */ /* 0x000fe2000f8e10ff */
[----:B------:R3:W-:Y:S01]  /*4e70*/  STS [R24], R9 ;  /* 0x0000000918007388 */ /* 0x0007e20000000800 */
[----:B------:R-:W-:Y:S02]  /*4e80*/  ISETP.GE.AND P0, PT, R0, R27, PT ;  /* 0x0000001b0000720c */ /* 0x000fe40003f06270 */
[----:B------:R-:W-:Y:S01]  /*4e90*/  LEA R51, R51, UR4, 0x2 ;  /* 0x0000000433337c11 */ /* 0x000fe2000f8e10ff */
[----:B------:R3:W-:Y:S01]  /*4ea0*/  STS [R33], R10 ;  /* 0x0000000a21007388 */ /* 0x0007e20000000800 */
[----:B------:R-:W-:-:S03]  /*4eb0*/  LEA R30, R30, UR4, 0x2 ;  /* 0x000000041e1e7c11 */ /* 0x000fc6000f8e10ff */
[----:B------:R3:W-:Y:S01]  /*4ec0*/  STS [R26], R11 ;  /* 0x0000000b1a007388 */ /* 0x0007e20000000800 */
[----:B------:R-:W-:-:S03]  /*4ed0*/  LEA R49, R49, UR4, 0x2 ;  /* 0x0000000431317c11 */ /* 0x000fc6000f8e10ff */
[----:B------:R3:W-:Y:S01]  /*4ee0*/  STS [R29], R12 ;  /* 0x0000000c1d007388 */ /* 0x0007e20000000800 */
[----:B0-----:R-:W-:-:S03]  /*4ef0*/  LEA R2, R53, UR4, 0x2 ;  /* 0x0000000435027c11 */ /* 0x001fc6000f8e10ff */
[----:B------:R3:W-:Y:S01]  /*4f00*/  STS [R38], R13 ;  /* 0x0000000d26007388 */ /* 0x0007e20000000800 */
[----:B------:R-:W-:-:S03]  /*4f10*/  LEA R45, R45, UR4, 0x2 ;  /* 0x000000042d2d7c11 */ /* 0x000fc6000f8e10ff */
[----:B------:R3:W-:Y:S01]  /*4f20*/  STS [R39], R14 ;  /* 0x0000000e27007388 */ /* 0x0007e20000000800 */
[----:B--2---:R-:W-:-:S03]  /*4f30*/  LEA R4, R47, UR4, 0x2 ;  /* 0x000000042f047c11 */ /* 0x004fc6000f8e10ff */
[----:B------:R3:W-:Y:S04]  /*4f40*/  STS [R40], R15 ;  /* 0x0000000f28007388 */ /* 0x0007e80000000800 */
[----:B------:R3:W-:Y:S04]  /*4f50*/  STS [R51], R16 ;  /* 0x0000001033007388 */ /* 0x0007e80000000800 */
[----:B------:R3:W-:Y:S04]  /*4f60*/  STS [R30], R17 ;  /* 0x000000111e007388 */ /* 0x0007e80000000800 */
[----:B------:R3:W-:Y:S04]  /*4f70*/  STS [R49], R18 ;  /* 0x0000001231007388 */ /* 0x0007e80000000800 */
[----:B------:R3:W-:Y:S04]  /*4f80*/  STS [R2], R19 ;  /* 0x0000001302007388 */ /* 0x0007e80000000800 */
[----:B------:R3:W-:Y:S04]  /*4f90*/  STS [R45], R20 ;  /* 0x000000142d007388 */ /* 0x0007e80000000800 */
[----:B------:R3:W-:Y:S01]  /*4fa0*/  STS [R4], R21 ;  /* 0x0000001504007388 */ /* 0x0007e20000000800 */
[----:B------:R-:W-:Y:S06]  /*4fb0*/  BAR.SYNC.DEFER_BLOCKING 0x0 ;  /* 0x0000000000007b1d */ /* 0x000fec0000010000 */
[----:B-1----:R-:W-:Y:S05]  /*4fc0*/  @P0 BRA `(.L_x_462) ;  /* 0x0000000000440947 */ /* 0x002fea0003800000 */
[----:B------:R-:W-:Y:S01]  /*4fd0*/  UISETP.NE.AND UP0, UPT, UR5, URZ, UPT ;  /* 0x000000ff0500728c */ /* 0x000fe2000bf05270 */
[----:B---3--:R-:W-:Y:S01]  /*4fe0*/  CS2R R4, SRZ ;  /* 0x0000000000047805 */ /* 0x008fe2000001ff00 */
        /* <DEDUP_REMOVED lines=8> */
.L_x_463:
[----:B------:R-:W-:-:S04]  /*5070*/  IADD3 R6, P1, PT, R0, R5, RZ ;  /* 0x0000000500067210 */ /* 0x000fc80007f3e0ff */
[----:B------:R-:W-:Y:S01]  /*5080*/  LOP3.LUT R6, RZ, R6, RZ, 0x33, !PT ;  /* 0x00000006ff067212 */ /* 0x000fe200078e33ff */
[----:B------:R-:W-:-:S03]  /*5090*/  IMAD.X R5, RZ, RZ, R4, P1 ;  /* 0x000000ffff057224 */ /* 0x000fc600008e0604 */
[----:B0-----:R-:W-:Y:S02]  /*50a0*/  IADD3 R6, P1, PT, R6, UR6, RZ ;  /* 0x0000000606067c10 */ /* 0x001fe4000ff3e0ff */
[----:B------:R-:W-:-:S04]  /*50b0*/  LOP3.LUT R5, RZ, R5, RZ, 0x33, !PT ;  /* 0x00000005ff057212 */ /* 0x000fc800078e33ff */
[----:B------:R-:W-:Y:S01]  /*50c0*/  IADD3.X R5, PT, PT, R5, UR7, RZ, P1, !PT ;  /* 0x0000000705057c10 */ /* 0x000fe20008ffe4ff */
[----:B------:R-:W-:Y:S06]  /*50d0*/  BRA `(.L_x_464) ;  /* 0x0000000000247947 */ /* 0x000fec0003800000 */
.L_x_462:
[----:B------:R-:W-:Y:S01]  /*50e0*/  UISETP.NE.AND UP0, UPT, UR5, URZ, UPT ;  /* 0x000000ff0500728c */ /* 0x000fe2000bf05270 */
[----:B---3--:R-:W-:Y:S01]  /*50f0*/  IMAD.IADD R5, R0, 0x1, -R27 ;  /* 0x0000000100057824 */ /* 0x008fe200078e0a1b */
[----:B------:R-:W-:-:S04]  /*5100*/  CS2R R2, SRZ ;  /* 0x0000000000027805 */ /* 0x000fc8000001ff00 */
[----:B------:R-:W-:-:S13]  /*5110*/  PLOP3.LUT P0, PT, PT, PT, UP0, 0x80, 0x8 ;  /* 0x000000000008781c */ /* 0x000fda0003f0f008 */
[----:B------:R-:W-:Y:S05]  /*5120*/  @P0 BRA `(.L_x_465) ;  /* 0x0000000000080947 */ /* 0x000fea0003800000 */
[----:B------:R-:W0:Y:S02]  /*5130*/  LDC.64 R2, c[0x0][0x3f8] ;  /* 0x0000fe00ff027b82 */ /* 0x000e240000000a00 */
[----:B0-----:R-:W5:Y:S02]  /*5140*/  LDG.E.64 R2, desc[UR10][R2.64] ;  /* 0x0000000a02027981 */ /* 0x001f64000c1e1b00 */
.L_x_465:
[----:B-----5:R-:W-:-:S04]  /*5150*/  IADD3 R6, P1, PT, R5, R2, RZ ;  /* 0x0000000205067210 */ /* 0x020fc80007f3e0ff */
[----:B------:R-:W-:-:S09]  /*5160*/  LEA.HI.X.SX32 R5, R5, R3, 0x1, P1 ;  /* 0x0000000305057211 */ /* 0x000fd200008f0eff */
.L_x_464:
[----:B------:R-:W-:Y:S05]  /*5170*/  BSYNC.RECONVERGENT B0 ;  /* 0x0000000000007941 */ /* 0x000fea0003800200 */
.L_x_461:
[----:B------:R-:W-:Y:S01]  /*5180*/  LEA R2, R0, UR4, 0x2 ;  /* 0x0000000400027c11 */ /* 0x000fe2000f8e10ff */
[----:B------:R-:W0:Y:S01]  /*5190*/  LDCU.64 UR4, c[0x0][0x390] ;  /* 0x00007200ff0477ac */ /* 0x000e220008000a00 */
[----:B------:R-:W-:Y:S03]  /*51a0*/  BSSY.RECONVERGENT B0, `(.L_x_466) ;  /* 0x0000023000007945 */ /* 0x000fe60003800200 */
[----:B------:R-:W1:Y:S01]  /*51b0*/  LDS R3, [R2] ;  /* 0x0000000002037984 */ /* 0x000e620000000800 */
[----:B0-----:R-:W-:-:S04]  /*51c0*/  LEA R4, P1, R6, UR4, 0x2 ;  /* 0x0000000406047c11 */ /* 0x001fc8000f8210ff */
[----:B------:R-:W-:Y:S01]  /*51d0*/  LEA.HI.X R5, R6, UR5, R5, 0x2, P1 ;  /* 0x0000000506057c11 */ /* 0x000fe200088f1405 */
[----:B------:R-:W-:-:S05]  /*51e0*/  VIADD R6, R0, 0x260 ;  /* 0x0000026000067836 */ /* 0x000fca0000000000 */
[----:B------:R-:W-:Y:S01]  /*51f0*/  ISETP.GE.AND P1, PT, R6, R27, PT ;  /* 0x0000001b0600720c */ /* 0x000fe20003f26270 */
[----:B-1----:R0:W-:-:S12]  /*5200*/  STG.E desc[UR10][R4.64], R3 ;  /* 0x0000000304007986 */ /* 0x0021d8000c10190a */
[----:B------:R-:W-:Y:S05]  /*5210*/  @!P1 BRA `(.L_x_467) ;  /* 0x0000000000289947 */ /* 0x000fea0003800000 */
[----:B------:R-:W-:Y:S01]  /*5220*/  BSSY.RECONVERGENT B1, `(.L_x_468) ;  /* 0x0000006000017945 */ /* 0x000fe20003800200 */
[----:B0-----:R-:W-:Y:S01]  /*5230*/  IMAD.IADD R3, R6, 0x1, -R27 ;  /* 0x0000000106037824 */ /* 0x001fe200078e0a1b */
[----:B------:R-:W-:Y:S02]  /*5240*/  CS2R R4, SRZ ;  /* 0x0000000000047805 */ /* 0x000fe4000001ff00 */
[----:B------:R-:W-:Y:S05]  /*5250*/  @P0 BRA `(.L_x_469) ;  /* 0x0000000000080947 */ /* 0x000fea0003800000 */
[----:B------:R-:W0:Y:S02]  /*5260*/  LDC.64 R4, c[0x0][0x3f8] ;  /* 0x0000fe00ff047b82 */ /* 0x000e240000000a00 */
[----:B0-----:R-:W5:Y:S02]  /*5270*/  LDG.E.64 R4, desc[UR10][R4.64] ;  /* 0x0000000a04047981 */ /* 0x001f64000c1e1b00 */
.L_x_469:
[----:B------:R-:W-:Y:S05]  /*5280*/  BSYNC.RECONVERGENT B1 ;  /* 0x0000000000017941 */ /* 0x000fea0003800200 */
.L_x_468:
[----:B-----5:R-:W-:-:S04]  /*5290*/  IADD3 R6, P1, PT, R3, R4, RZ ;  /* 0x0000000403067210 */ /* 0x020fc80007f3e0ff */
[----:B------:R-:W-:Y:S01]  /*52a0*/  LEA.HI.X.SX32 R5, R3, R5, 0x1, P1 ;  /* 0x0000000503057211 */ /* 0x000fe200008f0eff */
[----:B------:R-:W-:Y:S08]  /*52b0*/  BRA `(.L_x_470) ;  /* 0x0000000000447947 */ /* 0x000ff00003800000 */
.L_x_467:
        /* <DEDUP_REMOVED lines=9> */
.L_x_472:
[----:B------:R-:W-:Y:S05]  /*5350*/  BSYNC.RECONVERGENT B1 ;  /* 0x0000000000017941 */ /* 0x000fea0003800200 */
.L_x_471:
[----:B------:R-:W0:Y:S01]  /*5360*/  LDCU.64 UR6, c[0x0][0x3e8] ;  /* 0x00007d00ff0677ac */ /* 0x000e220008000a00 */
[----:B------:R-:W-:-:S04]  /*5370*/  IADD3 R3, P1, PT, R6, R3, RZ ;  /* 0x0000000306037210 */ /* 0x000fc80007f3e0ff */
[----:B------:R-:W-:Y:S01]  /*5380*/  LOP3.LUT R3, RZ, R3, RZ, 0x33, !PT ;  /* 0x00000003ff037212 */ /* 0x000fe200078e33ff */
[----:B------:R-:W-:-:S03]  /*5390*/  IMAD.X R4, RZ, RZ, R7, P1 ;  /* 0x000000ffff047224 */ /* 0x000fc600008e0607 */
[----:B0-----:R-:W-:Y:S02]  /*53a0*/  IADD3 R6, P1, PT, R3, UR6, RZ ;  /* 0x0000000603067c10 */ /* 0x001fe4000ff3e0ff */
[----:B------:R-:W-:-:S04]  /*53b0*/  LOP3.LUT R3, RZ, R4, RZ, 0x33, !PT ;  /* 0x00000004ff037212 */ /* 0x000fc800078e33ff */
[----:B------:R-:W-:-:S07]  /*53c0*/  IADD3.X R5, PT, PT, R3, UR7, RZ, P1, !PT ;  /* 0x0000000703057c10 */ /* 0x000fce0008ffe4ff */
.L_x_470:
[----:B------:R-:W-:Y:S05]  /*53d0*/  BSYNC.RECONVERGENT B0 ;  /* 0x0000000000007941 */ /* 0x000fea0003800200 */
.L_x_466:
[----:B------:R-:W0:Y:S01]  /*53e0*/  LDS R3, [R2+0x980] ;  /* 0x0009800002037984 */ /* 0x000e220000000800 */
[C---:B------:R-:W-:Y:S01]  /*53f0*/  LEA R4, P1, R6.reuse, UR4, 0x2 ;  /* 0x0000000406047c11 */ /* 0x040fe2000f8210ff */
[----:B------:R-:W-:Y:S03]  /*5400*/  BSSY.RECONVERGENT B0, `(.L_x_473) ;  /* 0x0000021000007945 */ /* 0x000fe60003800200 */
[----:B------:R-:W-:Y:S01]  /*5410*/  LEA.HI.X R5, R6, UR5, R5, 0x2, P1 ;  /* 0x0000000506057c11 */ /* 0x000fe200088f1405 */
[----:B------:R-:W-:-:S05]  /*5420*/  VIADD R6, R0, 0x4c0 ;  /* 0x000004c000067836 */ /* 0x000fca0000000000 */
[----:B------:R-:W-:Y:S01]  /*5430*/  ISETP.GE.AND P1, PT, R6, R27, PT ;  /* 0x0000001b0600720c */ /* 0x000fe20003f26270 */
[----:B0-----:R0:W-:-:S12]  /*5440*/  STG.E desc[UR10][R4.64], R3 ;  /* 0x0000000304007986 */ /* 0x0011d8000c10190a */
[----:B------:R-:W-:Y:S05]  /*5450*/  @!P1 BRA `(.L_x_474) ;  /* 0x0000000000289947 */ /* 0x000fea0003800000 */
[----:B------:R-:W-:Y:S01]  /*5460*/  BSSY.RECONVERGENT B1, `(.L_x_475) ;  /* 0x0000006000017945 */ /* 0x000fe20003800200 */
[----:B0-----:R-:W-:Y:S01]  /*5470*/  IMAD.IADD R3, R6, 0x1, -R27 ;  /* 0x0000000106037824 */ /* 0x001fe200078e0a1b */
[----:B------:R-:W-:Y:S02]  /*5480*/  CS2R R4, SRZ ;  /* 0x0000000000047805 */ /* 0x000fe4000001ff00 */
[----:B------:R-:W-:Y:S05]  /*5490*/  @P0 BRA `(.L_x_476) ;  /* 0x0000000000080947 */ /* 0x000fea0003800000 */
[----:B------:R-:W0:Y:S02]  /*54a0*/  LDC.64 R4, c[0x0][0x3f8] ;  /* 0x0000fe00ff047b82 */ /* 0x000e240000000a00 */
[----:B0-----:R-:W5:Y:S02]  /*54b0*/  LDG.E.64 R4, desc[UR10][R4.64] ;  /* 0x0000000a04047981 */ /* 0x001f64000c1e1b00 */
.L_x_476:
[----:B------:R-:W-:Y:S05]  /*54c0*/  BSYNC.RECONVERGENT B1 ;  /* 0x0000000000017941 */ /* 0x000fea0003800200 */
.L_x_475:
[----:B-----5:R-:W-:-:S04]  /*54d0*/  IADD3 R6, P1, PT, R3, R4, RZ ;  /* 0x0000000403067210 */ /* 0x020fc80007f3e0ff */
[----:B------:R-:W-:Y:S01]  /*54e0*/  LEA.HI.X.SX32 R5, R3, R5, 0x1, P1 ;  /* 0x0000000503057211 */ /* 0x000fe200008f0eff */
[----:B------:R-:W-:Y:S08]  /*54f0*/  BRA `(.L_x_477) ;  /* 0x0000000000447947 */ /* 0x000ff00003800000 */
.L_x_474:
        /* <DEDUP_REMOVED lines=9> */
.L_x_479:
[----:B------:R-:W-:Y:S05]  /*5590*/  BSYNC.RECONVERGENT B1 ;  /* 0x0000000000017941 */ /* 0x000fea0003800200 */
.L_x_478:
[----:B------:R-:W0:Y:S01]  /*55a0*/  LDCU.64 UR6, c[0x0][0x3e8] ;  /* 0x00007d00ff0677ac */ /* 0x000e220008000a00 */
[----:B------:R-:W-:-:S04]  /*55b0*/  IADD3 R3, P1, PT, R6, R3, RZ ;  /* 0x0000000306037210 */ /* 0x000fc80007f3e0ff */
[----:B------:R-:W-:Y:S01]  /*55c0*/  LOP3.LUT R3, RZ, R3, RZ, 0x33, !PT ;  /* 0x00000003ff037212 */ /* 0x000fe200078e33ff */
[----:B------:R-:W-:-:S03]  /*55d0*/  IMAD.X R4, RZ, RZ, R7, P1 ;  /* 0x000000ffff047224 */ /* 0x000fc600008e0607 */
[----:B0-----:R-:W-:Y:S02]  /*55e0*/  IADD3 R6, P1, PT, R3, UR6, RZ ;  /* 0x0000000603067c10 */ /* 0x001fe4000ff3e0ff */
[----:B------:R-:W-:-:S04]  /*55f0*/  LOP3.LUT R3, RZ, R4, RZ, 0x33, !PT ;  /* 0x00000004ff037212 */ /* 0x000fc800078e33ff */
[----:B------:R-:W-:-:S07]  /*5600*/  IADD3.X R5, PT, PT, R3, UR7, RZ, P1, !PT ;  /* 0x0000000703057c10 */ /* 0x000fce0008ffe4ff */
.L_x_477:
[----:B------:R-:W-:Y:S05]  /*5610*/  BSYNC.RECONVERGENT B0 ;  /* 0x0000000000007941 */ /* 0x000fea0003800200 */
.L_x_473:
        /* <DEDUP_REMOVED lines=14> */
.L_x_483:
[----:B------:R-:W-:Y:S05]  /*5700*/  BSYNC.RECONVERGENT B1 ;  /* 0x0000000000017941 */ /* 0x000fea0003800200 */
.L_x_482:
[----:B-----5:R-:W-:-:S04]  /*5710*/  IADD3 R6, P1, PT, R3, R4, RZ ;  /* 0x0000000403067210 */ /* 0x020fc80007f3e0ff */
[----:B------:R-:W-:Y:S01]  /*5720*/  LEA.HI.X.SX32 R5, R3, R5, 0x1, P1 ;  /* 0x0000000503057211 */ /* 0x000fe200008f0eff */
[----:B------:R-:W-:Y:S08]  /*5730*/  BRA `(.L_x_484) ;  /* 0x0000000000447947 */ /* 0x000ff00003800000 */
.L_x_481:
        /* <DEDUP_REMOVED lines=9> */
.L_x_486:
[----:B------:R-:W-:Y:S05]  /*57d0*/  BSYNC.RECONVERGENT B1 ;  /* 0x0000000000017941 */ /* 0x000fea0003800200 */
.L_x_485:
[----:B------:R-:W0:Y:S01]  /*57e0*/  LDCU.64 UR6, c[0x0][0x3e8] ;  /* 0x00007d00ff0677ac */ /* 0x000e220008000a00 */
[----:B------:R-:W-:-:S04]  /*57f0*/  IADD3 R3, P1, PT, R6, R3, RZ ;  /* 0x0000000306037210 */ /* 0x000fc80007f3e0ff */
[----:B------:R-:W-:Y:S01]  /*5800*/  LOP3.LUT R3, RZ, R3, RZ, 0x33, !PT ;  /* 0x00000003ff037212 */ /* 0x000fe200078e33ff */
[----:B------:R-:W-:-:S03]  /*5810*/  IMAD.X R4, RZ, RZ, R7, P1 ;  /* 0x000000ffff047224 */ /* 0x000fc600008e0607 */
[----:B0-----:R-:W-:Y:S02]  /*5820*/  IADD3 R6, P1, PT, R3, UR6, RZ ;  /* 0x0000000603067c10 */ /* 0x001fe4000ff3e0ff */
[----:B------:R-:W-:-:S04]  /*5830*/  LOP3.LUT R3, RZ, R4, RZ, 0x33, !PT ;  /* 0x00000004ff037212 */ /* 0x000fc800078e33ff */
[----:B------:R-:W-:-:S07]  /*5840*/  IADD3.X R5, PT, PT, R3, UR7, RZ, P1, !PT ;  /* 0x0000000703057c10 */ /* 0x000fce0008ffe4ff */
.L_x_484:
[----:B------:R-:W-:Y:S05]  /*5850*/  BSYNC.RECONVERGENT B0 ;  /* 0x0000000000007941 */ /* 0x000fea0003800200 */
.L_x_480:
        /* <DEDUP_REMOVED lines=14> */
.L_x_490:
[----:B------:R-:W-:Y:S05]  /*5940*/  BSYNC.RECONVERGENT B1 ;  /* 0x0000000000017941 */ /* 0x000fea0003800200 */
.L_x_489:
[----:B-----5:R-:W-:-:S04]  /*5950*/  IADD3 R6, P1, PT, R3, R4, RZ ;  /* 0x0000000403067210 */ /* 0x020fc80007f3e0ff */
[----:B------:R-:W-:Y:S01]  /*5960*/  LEA.HI.X.SX32 R5, R3, R5, 0x1, P1 ;  /* 0x0000000503057211 */ /* 0x000fe200008f0eff */
[----:B------:R-:W-:Y:S08]  /*5970*/  BRA `(.L_x_491) ;  /* 0x0000000000447947 */ /* 0x000ff00003800000 */
.L_x_488:
        /* <DEDUP_REMOVED lines=9> */
.L_x_493:
[----:B------:R-:W-:Y:S05]  /*5a10*/  BSYNC.RECONVERGENT B1 ;  /* 0x0000000000017941 */ /* 0x000fea0003800200 */
.L_x_492:
[----:B------:R-:W0:Y:S01]  /*5a20*/  LDCU.64 UR6, c[0x0][0x3e8] ;  /* 0x00007d00ff0677ac */ /* 0x000e220008000a00 */
[----:B------:R-:W-:-:S04]  /*5a30*/  IADD3 R3, P1, PT, R6, R3, RZ ;  /* 0x0000000306037210 */ /* 0x000fc80007f3e0ff */
[----:B------:R-:W-:Y:S01]  /*5a40*/  LOP3.LUT R3, RZ, R3, RZ, 0x33, !PT ;  /* 0x00000003ff037212 */ /* 0x000fe200078e33ff */
[----:B------:R-:W-:-:S03]  /*5a50*/  IMAD.X R4, RZ, RZ, R7, P1 ;  /* 0x000000ffff047224 */ /* 0x000fc600008e0607 */
[----:B0-----:R-:W-:Y:S02]  /*5a60*/  IADD3 R6, P1, PT, R3, UR6, RZ ;  /* 0x0000000603067c10 */ /* 0x001fe4000ff3e0ff */
[----:B------:R-:W-:-:S04]  /*5a70*/  LOP3.LUT R3, RZ, R4, RZ, 0x33, !PT ;  /* 0x00000004ff037212 */ /* 0x000fc800078e33ff */
[----:B------:R-:W-:-:S07]  /*5a80*/  IADD3.X R5, PT, PT, R3, UR7, RZ, P1, !PT ;  /* 0x0000000703057c10 */ /* 0x000fce0008ffe4ff */
.L_x_491:
[----:B------:R-:W-:Y:S05]  /*5a90*/  BSYNC.RECONVERGENT B0 ;  /* 0x0000000000007941 */ /* 0x000fea0003800200 */
.L_x_487:
        /* <DEDUP_REMOVED lines=14> */
.L_x_497:
[----:B------:R-:W-:Y:S05]  /*5b80*/  BSYNC.RECONVERGENT B1 ;  /* 0x0000000000017941 */ /* 0x000fea0003800200 */
.L_x_496:
[----:B-----5:R-:W-:-:S04]  /*5b90*/  IADD3 R6, P1, PT, R3, R4, RZ ;  /* 0x0000000403067210 */ /* 0x020fc80007f3e0ff */
[----:B------:R-:W-:Y:S01]  /*5ba0*/  LEA.HI.X.SX32 R5, R3, R5, 0x1, P1 ;  /* 0x0000000503057211 */ /* 0x000fe200008f0eff */
[----:B------:R-:W-:Y:S08]  /*5bb0*/  BRA `(.L_x_498) ;  /* 0x0000000000447947 */ /* 0x000ff00003800000 */
.L_x_495:
        /* <DEDUP_REMOVED lines=9> */
.L_x_500:
[----:B------:R-:W-:Y:S05]  /*5c50*/  BSYNC.RECONVERGENT B1 ;  /* 0x0000000000017941 */ /* 0x000fea0003800200 */
.L_x_499:
[----:B------:R-:W0:Y:S01]  /*5c60*/  LDCU.64 UR6, c[0x0][0x3e8] ;  /* 0x00007d00ff0677ac */ /* 0x000e220008000a00 */
[----:B------:R-:W-:-:S04]  /*5c70*/  IADD3 R3, P1, PT, R6, R3, RZ ;  /* 0x0000000306037210 */ /* 0x000fc80007f3e0ff */
[----:B------:R-:W-:Y:S01]  /*5c80*/  LOP3.LUT R3, RZ, R3, RZ, 0x33, !PT ;  /* 0x00000003ff037212 */ /* 0x000fe200078e33ff */
[----:B------:R-:W-:-:S03]  /*5c90*/  IMAD.X R4, RZ, RZ, R7, P1 ;  /* 0x000000ffff047224 */ /* 0x000fc600008e0607 */
[----:B0-----:R-:W-:Y:S02]  /*5ca0*/  IADD3 R6, P1, PT, R3, UR6, RZ ;  /* 0x0000000603067c10 */ /* 0x001fe4000ff3e0ff */
[----:B------:R-:W-:-:S04]  /*5cb0*/  LOP3.LUT R3, RZ, R4, RZ, 0x33, !PT ;  /* 0x00000004ff037212 */ /* 0x000fc800078e33ff */
[----:B------:R-:W-:-:S07]  /*5cc0*/  IADD3.X R5, PT, PT, R3, UR7, RZ, P1, !PT ;  /* 0x0000000703057c10 */ /* 0x000fce0008ffe4ff */
.L_x_498:
[----:B------:R-:W-:Y:S05]  /*5cd0*/  BSYNC.RECONVERGENT B0 ;  /* 0x0000000000007941 */ /* 0x000fea0003800200 */
.L_x_494:
        /* <DEDUP_REMOVED lines=14> */
.L_x_504:
[----:B------:R-:W-:Y:S05]  /*5dc0*/  BSYNC.RECONVERGENT B1 ;  /* 0x0000000000017941 */ /* 0x000fea0003800200 */
.L_x_503:
[----:B-----5:R-:W-:-:S04]  /*5dd0*/  IADD3 R6, P1, PT, R3, R4, RZ ;  /* 0x0000000403067210 */ /* 0x020fc80007f3e0ff */
[----:B------:R-:W-:Y:S01]  /*5de0*/  LEA.HI.X.SX32 R5, R3, R5, 0x1, P1 ;  /* 0x0000000503057211 */ /* 0x000fe200008f0eff */
[----:B------:R-:W-:Y:S08]  /*5df0*/  BRA `(.L_x_505) ;  /* 0x0000000000447947 */ /* 0x000ff00003800000 */
.L_x_502:
        /* <DEDUP_REMOVED lines=9> */
.L_x_507:
[----:B------:R-:W-:Y:S05]  /*5e90*/  BSYNC.RECONVERGENT B1 ;  /* 0x0000000000017941 */ /* 0x000fea0003800200 */
.L_x_506:
[----:B------:R-:W0:Y:S01]  /*5ea0*/  LDCU.64 UR6, c[0x0][0x3e8] ;  /* 0x00007d00ff0677ac */ /* 0x000e220008000a00 */
[----:B------:R-:W-:-:S04]  /*5eb0*/  IADD3 R3, P1, PT, R6, R3, RZ ;  /* 0x0000000306037210 */ /* 0x000fc80007f3e0ff */
[----:B------:R-:W-:Y:S01]  /*5ec0*/  LOP3.LUT R3, RZ, R3, RZ, 0x33, !PT ;  /* 0x00000003ff037212 */ /* 0x000fe200078e33ff */
[----:B------:R-:W-:-:S03]  /*5ed0*/  IMAD.X R4, RZ, RZ, R7, P1 ;  /* 0x000000ffff047224 */ /* 0x000fc600008e0607 */
[----:B0-----:R-:W-:Y:S02]  /*5ee0*/  IADD3 R6, P1, PT, R3, UR6, RZ ;  /* 0x0000000603067c10 */ /* 0x001fe4000ff3e0ff */
[----:B------:R-:W-:-:S04]  /*5ef0*/  LOP3.LUT R3, RZ, R4, RZ, 0x33, !PT ;  /* 0x00000004ff037212 */ /* 0x000fc800078e33ff */
[----:B------:R-:W-:-:S07]  /*5f00*/  IADD3.X R5, PT, PT, R3, UR7, RZ, P1, !PT ;  /* 0x0000000703057c10 */ /* 0x000fce0008ffe4ff */
.L_x_505:
[----:B------:R-:W-:Y:S05]  /*5f10*/  BSYNC.RECONVERGENT B0 ;  /* 0x0000000000007941 */ /* 0x000fea0003800200 */
.L_x_501:
        /* <DEDUP_REMOVED lines=14> */
.L_x_511:
[----:B------:R-:W-:Y:S05]  /*6000*/  BSYNC.RECONVERGENT B1 ;  /* 0x0000000000017941 */ /* 0x000fea0003800200 */
.L_x_510:
[----:B-----5:R-:W-:-:S04]  /*6010*/  IADD3 R6, P1, PT, R3, R4, RZ ;  /* 0x0000000403067210 */ /* 0x020fc80007f3e0ff */
[----:B------:R-:W-:Y:S01]  /*6020*/  LEA.HI.X.SX32 R5, R3, R5, 0x1, P1 ;  /* 0x0000000503057211 */ /* 0x000fe200008f0eff */
[----:B------:R-:W-:Y:S08]  /*6030*/  BRA `(.L_x_512) ;  /* 0x0000000000447947 */ /* 0x000ff00003800000 */
.L_x_509:
        /* <DEDUP_REMOVED lines=9> */
.L_x_514:
[----:B------:R-:W-:Y:S05]  /*60d0*/  BSYNC.RECONVERGENT B1 ;  /* 0x0000000000017941 */ /* 0x000fea0003800200 */
.L_x_513:
[----:B------:R-:W0:Y:S01]  /*60e0*/  LDCU.64 UR6, c[0x0][0x3e8] ;  /* 0x00007d00ff0677ac */ /* 0x000e220008000a00 */
[----:B------:R-:W-:-:S04]  /*60f0*/  IADD3 R3, P1, PT, R6, R3, RZ ;  /* 0x0000000306037210 */ /* 0x000fc80007f3e0ff */
[----:B------:R-:W-:Y:S01]  /*6100*/  LOP3.LUT R3, RZ, R3, RZ, 0x33, !PT ;  /* 0x00000003ff037212 */ /* 0x000fe200078e33ff */
[----:B------:R-:W-:-:S03]  /*6110*/  IMAD.X R4, RZ, RZ, R7, P1 ;  /* 0x000000ffff047224 */ /* 0x000fc600008e0607 */
[----:B0-----:R-:W-:Y:S02]  /*6120*/  IADD3 R6, P1, PT, R3, UR6, RZ ;  /* 0x0000000603067c10 */ /* 0x001fe4000ff3e0ff */
[----:B------:R-:W-:-:S04]  /*6130*/  LOP3.LUT R3, RZ, R4, RZ, 0x33, !PT ;  /* 0x00000004ff037212 */ /* 0x000fc800078e33ff */
[----:B------:R-:W-:-:S07]  /*6140*/  IADD3.X R5, PT, PT, R3, UR7, RZ, P1, !PT ;  /* 0x0000000703057c10 */ /* 0x000fce0008ffe4ff */
.L_x_512:
[----:B------:R-:W-:Y:S05]  /*6150*/  BSYNC.RECONVERGENT B0 ;  /* 0x0000000000007941 */ /* 0x000fea0003800200 */
.L_x_508:
        /* <DEDUP_REMOVED lines=14> */
.L_x_518:
[----:B------:R-:W-:Y:S05]  /*6240*/  BSYNC.RECONVERGENT B1 ;  /* 0x0000000000017941 */ /* 0x000fea0003800200 */
.L_x_517:
[----:B-----5:R-:W-:-:S04]  /*6250*/  IADD3 R6, P1, PT, R3, R4, RZ ;  /* 0x0000000403067210 */ /* 0x020fc80007f3e0ff */
[----:B------:R-:W-:Y:S01]  /*6260*/  LEA.HI.X.SX32 R5, R3, R5, 0x1, P1 ;  /* 0x0000000503057211 */ /* 0x000fe200008f0eff */
[----:B------:R-:W-:Y:S08]  /*6270*/  BRA `(.L_x_519) ;  /* 0x0000000000447947 */ /* 0x000ff00003800000 */
.L_x_516:
        /* <DEDUP_REMOVED lines=9> */
.L_x_521:
[----:B------:R-:W-:Y:S05]  /*6310*/  BSYNC.RECONVERGENT B1 ;  /* 0x0000000000017941 */ /* 0x000fea0003800200 */
.L_x_520:
[----:B------:R-:W0:Y:S01]  /*6320*/  LDCU.64 UR6, c[0x0][0x3e8] ;  /* 0x00007d00ff0677ac */ /* 0x000e220008000a00 */
[----:B------:R-:W-:-:S04]  /*6330*/  IADD3 R3, P1, PT, R6, R3, RZ ;  /* 0x0000000306037210 */ /* 0x000fc80007f3e0ff */
[----:B------:R-:W-:Y:S01]  /*6340*/  LOP3.LUT R3, RZ, R3, RZ, 0x33, !PT ;  /* 0x00000003ff037212 */ /* 0x000fe200078e33ff */
[----:B------:R-:W-:-:S03]  /*6350*/  IMAD.X R4, RZ, RZ, R7, P1 ;  /* 0x000000ffff047224 */ /* 0x000fc600008e0607 */
[----:B0-----:R-:W-:Y:S02]  /*6360*/  IADD3 R6, P1, PT, R3, UR6, RZ ;  /* 0x0000000603067c10 */ /* 0x001fe4000ff3e0ff */
[----:B------:R-:W-:-:S04]  /*6370*/  LOP3.LUT R3, RZ, R4, RZ, 0x33, !PT ;  /* 0x00000004ff037212 */ /* 0x000fc800078e33ff */
[----:B------:R-:W-:-:S07]  /*6380*/  IADD3.X R5, PT, PT, R3, UR7, RZ, P1, !PT ;  /* 0x0000000703057c10 */ /* 0x000fce0008ffe4ff */
.L_x_519:
[----:B------:R-:W-:Y:S05]  /*6390*/  BSYNC.RECONVERGENT B0 ;  /* 0x0000000000007941 */ /* 0x000fea0003800200 */
.L_x_515:
        /* <DEDUP_REMOVED lines=14> */
.L_x_525:
[----:B------:R-:W-:Y:S05]  /*6480*/  BSYNC.RECONVERGENT B1 ;  /* 0x0000000000017941 */ /* 0x000fea0003800200 */
.L_x_524:
[----:B-----5:R-:W-:-:S04]  /*6490*/  IADD3 R6, P1, PT, R3, R4, RZ ;  /* 0x0000000403067210 */ /* 0x020fc80007f3e0ff */
[----:B------:R-:W-:Y:S01]  /*64a0*/  LEA.HI.X.SX32 R5, R3, R5, 0x1, P1 ;  /* 0x0000000503057211 */ /* 0x000fe200008f0eff */
[----:B------:R-:W-:Y:S08]  /*64b0*/  BRA `(.L_x_526) ;  /* 0x0000000000447947 */ /* 0x000ff00003800000 */
.L_x_523:
        /* <DEDUP_REMOVED lines=9> */
.L_x_528:
[----:B------:R-:W-:Y:S05]  /*6550*/  BSYNC.RECONVERGENT B1 ;  /* 0x0000000000017941 */ /* 0x000fea0003800200 */
.L_x_527:
[----:B------:R-:W0:Y:S01]  /*6560*/  LDCU.64 UR6, c[0x0][0x3e8] ;  /* 0x00007d00ff0677ac */ /* 0x000e220008000a00 */
[----:B------:R-:W-:-:S04]  /*6570*/  IADD3 R3, P1, PT, R6, R3, RZ ;  /* 0x0000000306037210 */ /* 0x000fc80007f3e0ff */
[----:B------:R-:W-:Y:S01]  /*6580*/  LOP3.LUT R3, RZ, R3, RZ, 0x33, !PT ;  /* 0x00000003ff037212 */ /* 0x000fe200078e33ff */
[----:B------:R-:W-:-:S03]  /*6590*/  IMAD.X R4, RZ, RZ, R7, P1 ;  /* 0x000000ffff047224 */ /* 0x000fc600008e0607 */
[----:B0-----:R-:W-:Y:S02]  /*65a0*/  IADD3 R6, P1, PT, R3, UR6, RZ ;  /* 0x0000000603067c10 */ /* 0x001fe4000ff3e0ff */
[----:B------:R-:W-:-:S04]  /*65b0*/  LOP3.LUT R3, RZ, R4, RZ, 0x33, !PT ;  /* 0x00000004ff037212 */ /* 0x000fc800078e33ff */
[----:B------:R-:W-:-:S07]  /*65c0*/  IADD3.X R5, PT, PT, R3, UR7, RZ, P1, !PT ;  /* 0x0000000703057c10 */ /* 0x000fce0008ffe4ff */
.L_x_526:
[----:B------:R-:W-:Y:S05]  /*65d0*/  BSYNC.RECONVERGENT B0 ;  /* 0x0000000000007941 */ /* 0x000fea0003800200 */
.L_x_522:
        /* <DEDUP_REMOVED lines=14> */
.L_x_532:
[----:B------:R-:W-:Y:S05]  /*66c0*/  BSYNC.RECONVERGENT B1 ;  /* 0x0000000000017941 */ /* 0x000fea0003800200 */
.L_x_531:
[----:B-----5:R-:W-:-:S04]  /*66d0*/  IADD3 R6, P1, PT, R3, R4, RZ ;  /* 0x0000000403067210 */ /* 0x020fc80007f3e0ff */
[----:B------:R-:W-:Y:S01]  /*66e0*/  LEA.HI.X.SX32 R5, R3, R5, 0x1, P1 ;  /* 0x0000000503057211 */ /* 0x000fe200008f0eff */
[----:B------:R-:W-:Y:S08]  /*66f0*/  BRA `(.L_x_533) ;  /* 0x0000000000447947 */ /* 0x000ff00003800000 */
.L_x_530:
        /* <DEDUP_REMOVED lines=9> */
.L_x_535:
[----:B------:R-:W-:Y:S05]  /*6790*/  BSYNC.RECONVERGENT B1 ;  /* 0x0000000000017941 */ /* 0x000fea0003800200 */
.L_x_534:
[----:B------:R-:W0:Y:S01]  /*67a0*/  LDCU.64 UR6, c[0x0][0x3e8] ;  /* 0x00007d00ff0677ac */ /* 0x000e220008000a00 */
[----:B------:R-:W-:-:S04]  /*67b0*/  IADD3 R3, P1, PT, R6, R3, RZ ;  /* 0x0000000306037210 */ /* 0x000fc80007f3e0ff */
[----:B------:R-:W-:Y:S01]  /*67c0*/  LOP3.LUT R3, RZ, R3, RZ, 0x33, !PT ;  /* 0x00000003ff037212 */ /* 0x000fe200078e33ff */
[----:B------:R-:W-:-:S03]  /*67d0*/  IMAD.X R4, RZ, RZ, R7, P1 ;  /* 0x000000ffff047224 */ /* 0x000fc600008e0607 */
[----:B0-----:R-:W-:Y:S02]  /*67e0*/  IADD3 R6, P1, PT, R3, UR6, RZ ;  /* 0x0000000603067c10 */ /* 0x001fe4000ff3e0ff */
[----:B------:R-:W-:-:S04]  /*67f0*/  LOP3.LUT R3, RZ, R4, RZ, 0x33, !PT ;  /* 0x00000004ff037212 */ /* 0x000fc800078e33ff */
[----:B------:R-:W-:-:S07]  /*6800*/  IADD3.X R5, PT, PT, R3, UR7, RZ, P1, !PT ;  /* 0x0000000703057c10 */ /* 0x000fce0008ffe4ff */
.L_x_533:
[----:B------:R-:W-:Y:S05]  /*6810*/  BSYNC.RECONVERGENT B0 ;  /* 0x0000000000007941 */ /* 0x000fea0003800200 */
.L_x_529:
        /* <DEDUP_REMOVED lines=14> */
.L_x_539:
[----:B------:R-:W-:Y:S05]  /*6900*/  BSYNC.RECONVERGENT B1 ;  /* 0x0000000000017941 */ /* 0x000fea0003800200 */
.L_x_538:
[----:B-----5:R-:W-:-:S04]  /*6910*/  IADD3 R6, P1, PT, R3, R4, RZ ;  /* 0x0000000403067210 */ /* 0x020fc80007f3e0ff */
[----:B------:R-:W-:Y:S01]  /*6920*/  LEA.HI.X.SX32 R5, R3, R5, 0x1, P1 ;  /* 0x0000000503057211 */ /* 0x000fe200008f0eff */
[----:B------:R-:W-:Y:S08]  /*6930*/  BRA `(.L_x_540) ;  /* 0x0000000000447947 */ /* 0x000ff00003800000 */
.L_x_537:
        /* <DEDUP_REMOVED lines=9> */
.L_x_542:
[----:B------:R-:W-:Y:S05]  /*69d0*/  BSYNC.RECONVERGENT B1 ;  /* 0x0000000000017941 */ /* 0x000fea0003800200 */
.L_x_541:
[----:B------:R-:W0:Y:S01]  /*69e0*/  LDCU.64 UR6, c[0x0][0x3e8] ;  /* 0x00007d00ff0677ac */ /* 0x000e220008000a00 */
[----:B------:R-:W-:-:S04]  /*69f0*/  IADD3 R3, P1, PT, R6, R3, RZ ;  /* 0x0000000306037210 */ /* 0x000fc80007f3e0ff */
[----:B------:R-:W-:Y:S01]  /*6a00*/  LOP3.LUT R3, RZ, R3, RZ, 0x33, !PT ;  /* 0x00000003ff037212 */ /* 0x000fe200078e33ff */
[----:B------:R-:W-:-:S03]  /*6a10*/  IMAD.X R4, RZ, RZ, R7, P1 ;  /* 0x000000ffff047224 */ /* 0x000fc600008e0607 */
[----:B0-----:R-:W-:Y:S02]  /*6a20*/  IADD3 R6, P1, PT, R3, UR6, RZ ;  /* 0x0000000603067c10 */ /* 0x001fe4000ff3e0ff */
[----:B------:R-:W-:-:S04]  /*6a30*/  LOP3.LUT R3, RZ, R4, RZ, 0x33, !PT ;  /* 0x00000004ff037212 */ /* 0x000fc800078e33ff */
[----:B------:R-:W-:-:S07]  /*6a40*/  IADD3.X R5, PT, PT, R3, UR7, RZ, P1, !PT ;  /* 0x0000000703057c10 */ /* 0x000fce0008ffe4ff */
.L_x_540:
[----:B------:R-:W-:Y:S05]  /*6a50*/  BSYNC.RECONVERGENT B0 ;  /* 0x0000000000007941 */ /* 0x000fea0003800200 */
.L_x_536:
        /* <DEDUP_REMOVED lines=14> */
.L_x_546:
[----:B------:R-:W-:Y:S05]  /*6b40*/  BSYNC.RECONVERGENT B1 ;  /* 0x0000000000017941 */ /* 0x000fea0003800200 */
.L_x_545:
[----:B-----5:R-:W-:-:S04]  /*6b50*/  IADD3 R6, P1, PT, R3, R4, RZ ;  /* 0x0000000403067210 */ /* 0x020fc80007f3e0ff */
[----:B------:R-:W-:Y:S01]  /*6b60*/  LEA.HI.X.SX32 R5, R3, R5, 0x1, P1 ;  /* 0x0000000503057211 */ /* 0x000fe200008f0eff */
[----:B------:R-:W-:Y:S08]  /*6b70*/  BRA `(.L_x_547) ;  /* 0x0000000000447947 */ /* 0x000ff00003800000 */
.L_x_544:
        /* <DEDUP_REMOVED lines=9> */
.L_x_549:
[----:B------:R-:W-:Y:S05]  /*6c10*/  BSYNC.RECONVERGENT B1 ;  /* 0x0000000000017941 */ /* 0x000fea0003800200 */
.L_x_548:
[----:B------:R-:W0:Y:S01]  /*6c20*/  LDCU.64 UR6, c[0x0][0x3e8] ;  /* 0x00007d00ff0677ac */ /* 0x000e220008000a00 */
[----:B------:R-:W-:-:S04]  /*6c30*/  IADD3 R3, P1, PT, R6, R3, RZ ;  /* 0x0000000306037210 */ /* 0x000fc80007f3e0ff */
[----:B------:R-:W-:Y:S01]  /*6c40*/  LOP3.LUT R3, RZ, R3, RZ, 0x33, !PT ;  /* 0x00000003ff037212 */ /* 0x000fe200078e33ff */
[----:B------:R-:W-:-:S03]  /*6c50*/  IMAD.X R4, RZ, RZ, R7, P1 ;  /* 0x000000ffff047224 */ /* 0x000fc600008e0607 */
[----:B0-----:R-:W-:Y:S02]  /*6c60*/  IADD3 R6, P1, PT, R3, UR6, RZ ;  /* 0x0000000603067c10 */ /* 0x001fe4000ff3e0ff */
[----:B------:R-:W-:-:S04]  /*6c70*/  LOP3.LUT R3, RZ, R4, RZ, 0x33, !PT ;  /* 0x00000004ff037212 */ /* 0x000fc800078e33ff */
[----:B------:R-:W-:-:S07]  /*6c80*/  IADD3.X R5, PT, PT, R3, UR7, RZ, P1, !PT ;  /* 0x0000000703057c10 */ /* 0x000fce0008ffe4ff */
.L_x_547:
[----:B------:R-:W-:Y:S05]  /*6c90*/  BSYNC.RECONVERGENT B0 ;  /* 0x0000000000007941 */ /* 0x000fea0003800200 */
.L_x_543:
        /* <DEDUP_REMOVED lines=14> */
.L_x_553:
[----:B------:R-:W-:Y:S05]  /*6d80*/  BSYNC.RECONVERGENT B1 ;  /* 0x0000000000017941 */ /* 0x000fea0003800200 */
.L_x_552:
[----:B-----5:R-:W-:-:S04]  /*6d90*/  IADD3 R6, P1, PT, R3, R4, RZ ;  /* 0x0000000403067210 */ /* 0x020fc80007f3e0ff */
[----:B------:R-:W-:Y:S01]  /*6da0*/  LEA.HI.X.SX32 R5, R3, R5, 0x1, P1 ;  /* 0x0000000503057211 */ /* 0x000fe200008f0eff */
[----:B------:R-:W-:Y:S08]  /*6db0*/  BRA `(.L_x_554) ;  /* 0x0000000000447947 */ /* 0x000ff00003800000 */
.L_x_551:
        /* <DEDUP_REMOVED lines=9> */
.L_x_556:
[----:B------:R-:W-:Y:S05]  /*6e50*/  BSYNC.RECONVERGENT B1 ;  /* 0x0000000000017941 */ /* 0x000fea0003800200 */
.L_x_555:
[----:B------:R-:W0:Y:S01]  /*6e60*/  LDCU.64 UR6, c[0x0][0x3e8] ;  /* 0x00007d00ff0677ac */ /* 0x000e220008000a00 */
[----:B------:R-:W-:-:S04]  /*6e70*/  IADD3 R3, P1, PT, R6, R3, RZ ;  /* 0x0000000306037210 */ /* 0x000fc80007f3e0ff */
[----:B------:R-:W-:Y:S01]  /*6e80*/  LOP3.LUT R3, RZ, R3, RZ, 0x33, !PT ;  /* 0x00000003ff037212 */ /* 0x000fe200078e33ff */
[----:B------:R-:W-:-:S03]  /*6e90*/  IMAD.X R4, RZ, RZ, R7, P1 ;  /* 0x000000ffff047224 */ /* 0x000fc600008e0607 */
[----:B0-----:R-:W-:Y:S02]  /*6ea0*/  IADD3 R6, P1, PT, R3, UR6, RZ ;  /* 0x0000000603067c10 */ /* 0x001fe4000ff3e0ff */
[----:B------:R-:W-:-:S04]  /*6eb0*/  LOP3.LUT R3, RZ, R4, RZ, 0x33, !PT ;  /* 0x00000004ff037212 */ /* 0x000fc800078e33ff */
[----:B------:R-:W-:-:S07]  /*6ec0*/  IADD3.X R5, PT, PT, R3, UR7, RZ, P1, !PT ;  /* 0x0000000703057c10 */ /* 0x000fce0008ffe4ff */
.L_x_554:
[----:B------:R-:W-:Y:S05]  /*6ed0*/  BSYNC.RECONVERGENT B0 ;  /* 0x0000000000007941 */ /* 0x000fea0003800200 */
.L_x_550:
        /* <DEDUP_REMOVED lines=14> */
.L_x_560:
[----:B------:R-:W-:Y:S05]  /*6fc0*/  BSYNC.RECONVERGENT B1 ;  /* 0x0000000000017941 */ /* 0x000fea0003800200 */
.L_x_559:
[----:B-----5:R-:W-:-:S04]  /*6fd0*/  IADD3 R6, P1, PT, R3, R4, RZ ;  /* 0x0000000403067210 */ /* 0x020fc80007f3e0ff */
[----:B------:R-:W-:Y:S01]  /*6fe0*/  LEA.HI.X.SX32 R5, R3, R5, 0x1, P1 ;  /* 0x0000000503057211 */ /* 0x000fe200008f0eff */
[----:B------:R-:W-:Y:S08]  /*6ff0*/  BRA `(.L_x_561) ;  /* 0x0000000000447947 */ /* 0x000ff00003800000 */
.L_x_558:
        /* <DEDUP_REMOVED lines=9> */
.L_x_563:
[----:B------:R-:W-:Y:S05]  /*7090*/  BSYNC.RECONVERGENT B1 ;  /* 0x0000000000017941 */ /* 0x000fea0003800200 */
.L_x_562:
[----:B------:R-:W0:Y:S01]  /*70a0*/  LDCU.64 UR6, c[0x0][0x3e8] ;  /* 0x00007d00ff0677ac */ /* 0x000e220008000a00 */
[----:B------:R-:W-:-:S04]  /*70b0*/  IADD3 R3, P1, PT, R6, R3, RZ ;  /* 0x0000000306037210 */ /* 0x000fc80007f3e0ff */
[----:B------:R-:W-:Y:S01]  /*70c0*/  LOP3.LUT R3, RZ, R3, RZ, 0x33, !PT ;  /* 0x00000003ff037212 */ /* 0x000fe200078e33ff */
[----:B------:R-:W-:-:S03]  /*70d0*/  IMAD.X R4, RZ, RZ, R7, P1 ;  /* 0x000000ffff047224 */ /* 0x000fc600008e0607 */
[----:B0-----:R-:W-:Y:S02]  /*70e0*/  IADD3 R6, P1, PT, R3, UR6, RZ ;  /* 0x0000000603067c10 */ /* 0x001fe4000ff3e0ff */
[----:B------:R-:W-:-:S04]  /*70f0*/  LOP3.LUT R3, RZ, R4, RZ, 0x33, !PT ;  /* 0x00000004ff037212 */ /* 0x000fc800078e33ff */
[----:B------:R-:W-:-:S07]  /*7100*/  IADD3.X R5, PT, PT, R3, UR7, RZ, P1, !PT ;  /* 0x0000000703057c10 */ /* 0x000fce0008ffe4ff */
.L_x_561:
[----:B------:R-:W-:Y:S05]  /*7110*/  BSYNC.RECONVERGENT B0 ;  /* 0x0000000000007941 */ /* 0x000fea0003800200 */
.L_x_557:
        /* <DEDUP_REMOVED lines=14> */
.L_x_567:
[----:B------:R-:W-:Y:S05]  /*7200*/  BSYNC.RECONVERGENT B1 ;  /* 0x0000000000017941 */ /* 0x000fea0003800200 */
.L_x_566:
[----:B-----5:R-:W-:-:S04]  /*7210*/  IADD3 R6, P1, PT, R3, R4, RZ ;  /* 0x0000000403067210 */ /* 0x020fc80007f3e0ff */
[----:B------:R-:W-:Y:S01]  /*7220*/  LEA.HI.X.SX32 R5, R3, R5, 0x1, P1 ;  /* 0x0000000503057211 */ /* 0x000fe200008f0eff */
[----:B------:R-:W-:Y:S08]  /*7230*/  BRA `(.L_x_568) ;  /* 0x0000000000447947 */ /* 0x000ff00003800000 */
.L_x_565:
        /* <DEDUP_REMOVED lines=9> */
.L_x_570:
[----:B------:R-:W-:Y:S05]  /*72d0*/  BSYNC.RECONVERGENT B1 ;  /* 0x0000000000017941 */ /* 0x000fea0003800200 */
.L_x_569:
[----:B------:R-:W0:Y:S01]  /*72e0*/  LDCU.64 UR6, c[0x0][0x3e8] ;  /* 0x00007d00ff0677ac */ /* 0x000e220008000a00 */
[----:B------:R-:W-:-:S04]  /*72f0*/  IADD3 R3, P1, PT, R6, R3, RZ ;  /* 0x0000000306037210 */ /* 0x000fc80007f3e0ff */
[----:B------:R-:W-:Y:S01]  /*7300*/  LOP3.LUT R3, RZ, R3, RZ, 0x33, !PT ;  /* 0x00000003ff037212 */ /* 0x000fe200078e33ff */
[----:B------:R-:W-:-:S03]  /*7310*/  IMAD.X R4, RZ, RZ, R7, P1 ;  /* 0x000000ffff047224 */ /* 0x000fc600008e0607 */
[----:B0-----:R-:W-:Y:S02]  /*7320*/  IADD3 R6, P1, PT, R3, UR6, RZ ;  /* 0x0000000603067c10 */ /* 0x001fe4000ff3e0ff */
[----:B------:R-:W-:-:S04]  /*7330*/  LOP3.LUT R3, RZ, R4, RZ, 0x33, !PT ;  /* 0x00000004ff037212 */ /* 0x000fc800078e33ff */
[----:B------:R-:W-:-:S07]  /*7340*/  IADD3.X R5, PT, PT, R3, UR7, RZ, P1, !PT ;  /* 0x0000000703057c10 */ /* 0x000fce0008ffe4ff */
.L_x_568:
[----:B------:R-:W-:Y:S05]  /*7350*/  BSYNC.RECONVERGENT B0 ;  /* 0x0000000000007941 */ /* 0x000fea0003800200 */
.L_x_564:
        /* <DEDUP_REMOVED lines=14> */
.L_x_574:
[----:B------:R-:W-:Y:S05]  /*7440*/  BSYNC.RECONVERGENT B1 ;  /* 0x0000000000017941 */ /* 0x000fea0003800200 */
.L_x_573:
[----:B-----5:R-:W-:-:S04]  /*7450*/  IADD3 R6, P1, PT, R3, R4, RZ ;  /* 0x0000000403067210 */ /* 0x020fc80007f3e0ff */
[----:B------:R-:W-:Y:S01]  /*7460*/  LEA.HI.X.SX32 R5, R3, R5, 0x1, P1 ;  /* 0x0000000503057211 */ /* 0x000fe200008f0eff */
[----:B------:R-:W-:Y:S08]  /*7470*/  BRA `(.L_x_575) ;  /* 0x0000000000447947 */ /* 0x000ff00003800000 */
.L_x_572:
        /* <DEDUP_REMOVED lines=9> */
.L_x_577:
[----:B------:R-:W-:Y:S05]  /*7510*/  BSYNC.RECONVERGENT B1 ;  /* 0x0000000000017941 */ /* 0x000fea0003800200 */
.L_x_576:
[----:B------:R-:W0:Y:S01]  /*7520*/  LDCU.64 UR6, c[0x0][0x3e8] ;  /* 0x00007d00ff0677ac */ /* 0x000e220008000a00 */
[----:B------:R-:W-:-:S04]  /*7530*/  IADD3 R3, P1, PT, R6, R3, RZ ;  /* 0x0000000306037210 */ /* 0x000fc80007f3e0ff */
[----:B------:R-:W-:Y:S01]  /*7540*/  LOP3.LUT R3, RZ, R3, RZ, 0x33, !PT ;  /* 0x00000003ff037212 */ /* 0x000fe200078e33ff */
[----:B------:R-:W-:-:S03]  /*7550*/  IMAD.X R4, RZ, RZ, R7, P1 ;  /* 0x000000ffff047224 */ /* 0x000fc600008e0607 */
[----:B0-----:R-:W-:Y:S02]  /*7560*/  IADD3 R6, P1, PT, R3, UR6, RZ ;  /* 0x0000000603067c10 */ /* 0x001fe4000ff3e0ff */
[----:B------:R-:W-:-:S04]  /*7570*/  LOP3.LUT R3, RZ, R4, RZ, 0x33, !PT ;  /* 0x00000004ff037212 */ /* 0x000fc800078e33ff */
[----:B------:R-:W-:-:S07]  /*7580*/  IADD3.X R5, PT, PT, R3, UR7, RZ, P1, !PT ;  /* 0x0000000703057c10 */ /* 0x000fce0008ffe4ff */
.L_x_575:
[----:B------:R-:W-:Y:S05]  /*7590*/  BSYNC.RECONVERGENT B0 ;  /* 0x0000000000007941 */ /* 0x000fea0003800200 */
.L_x_571:
        /* <DEDUP_REMOVED lines=14> */
.L_x_581:
[----:B------:R-:W-:Y:S05]  /*7680*/  BSYNC.RECONVERGENT B1 ;  /* 0x0000000000017941 */ /* 0x000fea0003800200 */
.L_x_580:
[----:B-----5:R-:W-:-:S04]  /*7690*/  IADD3 R6, P1, PT, R3, R4, RZ ;  /* 0x0000000403067210 */ /* 0x020fc80007f3e0ff */
[----:B------:R-:W-:Y:S01]  /*76a0*/  LEA.HI.X.SX32 R5, R3, R5, 0x1, P1 ;  /* 0x0000000503057211 */ /* 0x000fe200008f0eff */
[----:B------:R-:W-:Y:S08]  /*76b0*/  BRA `(.L_x_582) ;  /* 0x0000000000447947 */ /* 0x000ff00003800000 */
.L_x_579:
        /* <DEDUP_REMOVED lines=9> */
.L_x_584:
[----:B------:R-:W-:Y:S05]  /*7750*/  BSYNC.RECONVERGENT B1 ;  /* 0x0000000000017941 */ /* 0x000fea0003800200 */
.L_x_583:
[----:B------:R-:W0:Y:S01]  /*7760*/  LDCU.64 UR6, c[0x0][0x3e8] ;  /* 0x00007d00ff0677ac */ /* 0x000e220008000a00 */
[----:B------:R-:W-:-:S04]  /*7770*/  IADD3 R3, P1, PT, R6, R3, RZ ;  /* 0x0000000306037210 */ /* 0x000fc80007f3e0ff */
[----:B------:R-:W-:Y:S01]  /*7780*/  LOP3.LUT R3, RZ, R3, RZ, 0x33, !PT ;  /* 0x00000003ff037212 */ /* 0x000fe200078e33ff */
[----:B------:R-:W-:-:S03]  /*7790*/  IMAD.X R4, RZ, RZ, R7, P1 ;  /* 0x000000ffff047224 */ /* 0x000fc600008e0607 */
[----:B0-----:R-:W-:Y:S02]  /*77a0*/  IADD3 R6, P1, PT, R3, UR6, RZ ;  /* 0x0000000603067c10 */ /* 0x001fe4000ff3e0ff */
[----:B------:R-:W-:-:S04]  /*77b0*/  LOP3.LUT R3, RZ, R4, RZ, 0x33, !PT ;  /* 0x00000004ff037212 */ /* 0x000fc800078e33ff */
[----:B------:R-:W-:-:S07]  /*77c0*/  IADD3.X R5, PT, PT, R3, UR7, RZ, P1, !PT ;  /* 0x0000000703057c10 */ /* 0x000fce0008ffe4ff */
.L_x_582:
[----:B------:R-:W-:Y:S05]  /*77d0*/  BSYNC.RECONVERGENT B0 ;  /* 0x0000000000007941 */ /* 0x000fea0003800200 */
.L_x_578:
[----:B------:R-:W0:Y:S01]  /*77e0*/  LDS R3, [R2+0xa180] ;  /* 0x00a1800002037984 */ /* 0x000e220000000800 */
[----:B------:R-:W-:Y:S01]  /*77f0*/  LEA R4, P1, R6, UR4, 0x2 ;  /* 0x0000000406047c11 */ /* 0x000fe2000f8210ff */
[----:B------:R-:W-:Y:S01]  /*7800*/  VIADD R0, R0, 0x2ac0 ;  /* 0x00002ac000007836 */ /* 0x000fe20000000000 */
[----:B------:R-:W-:Y:S02]  /*7810*/  BSSY.RECONVERGENT B0, `(.L_x_585) ;  /* 0x0000020000007945 */ /* 0x000fe40003800200 */
[----:B------:R-:W-:Y:S02]  /*7820*/  LEA.HI.X R5, R6, UR5, R5, 0x2, P1 ;  /* 0x0000000506057c11 */ /* 0x000fe400088f1405 */
[----:B------:R-:W-:-:S03]  /*7830*/  ISETP.GE.AND P1, PT, R0, R27, PT ;  /* 0x0000001b0000720c */ /* 0x000fc60003f26270 */
[----:B0-----:R0:W-:Y:S10]  /*7840*/  STG.E desc[UR10][R4.64], R3 ;  /* 0x0000000304007986 */ /* 0x0011f4000c10190a */
[----:B------:R-:W-:Y:S05]  /*7850*/  @!P1 BRA `(.L_x_586) ;  /* 0x0000000000289947 */ /* 0x000fea0003800000 */
[----:B------:R-:W-:Y:S01]  /*7860*/  BSSY.RECONVERGENT B1, `(.L_x_587) ;  /* 0x0000006000017945 */ /* 0x000fe20003800200 */
[----:B------:R-:W-:Y:S01]  /*7870*/  IMAD.IADD R27, R0, 0x1, -R27 ;  /* 0x00000001001b7824 */ /* 0x000fe200078e0a1b */
[----:B0-----:R-:W-:Y:S02]  /*7880*/  CS2R R4, SRZ ;  /* 0x0000000000047805 */ /* 0x001fe4000001ff00 */
[----:B------:R-:W-:Y:S05]  /*7890*/  @P0 BRA `(.L_x_588) ;  /* 0x0000000000080947 */ /* 0x000fea0003800000 */
[----:B------:R-:W0:Y:S02]  /*78a0*/  LDC.64 R4, c[0x0][0x3f8] ;  /* 0x0000fe00ff047b82 */ /* 0x000e240000000a00 */
[----:B0-----:R-:W5:Y:S02]  /*78b0*/  LDG.E.64 R4, desc[UR10][R4.64] ;  /* 0x0000000a04047981 */ /* 0x001f64000c1e1b00 */
.L_x_588:
[----:B------:R-:W-:Y:S05]  /*78c0*/  BSYNC.RECONVERGENT B1 ;  /* 0x0000000000017941 */ /* 0x000fea0003800200 */
.L_x_587:
[----:B-----5:R-:W-:-:S04]  /*78d0*/  IADD3 R6, P0, PT, R27, R4, RZ ;  /* 0x000000041b067210 */ /* 0x020fc80007f1e0ff */
[----:B------:R-:W-:Y:S01]  /*78e0*/  LEA.HI.X.SX32 R5, R27, R5, 0x1, P0 ;  /* 0x000000051b057211 */ /* 0x000fe200000f0eff */
[----:B------:R-:W-:Y:S08]  /*78f0*/  BRA `(.L_x_589) ;  /* 0x0000000000447947 */ /* 0x000ff00003800000 */
.L_x_586:
        /* <DEDUP_REMOVED lines=9> */
.L_x_591:
[----:B------:R-:W-:Y:S05]  /*7990*/  BSYNC.RECONVERGENT B1 ;  /* 0x0000000000017941 */ /* 0x000fea0003800200 */
.L_x_590:
[----:B------:R-:W0:Y:S01]  /*79a0*/  LDCU.64 UR6, c[0x0][0x3e8] ;  /* 0x00007d00ff0677ac */ /* 0x000e220008000a00 */
[----:B------:R-:W-:-:S04]  /*79b0*/  IADD3 R0, P0, PT, R0, R3, RZ ;  /* 0x0000000300007210 */ /* 0x000fc80007f1e0ff */
[----:B------:R-:W-:Y:S01]  /*79c0*/  LOP3.LUT R0, RZ, R0, RZ, 0x33, !PT ;  /* 0x00000000ff007212 */ /* 0x000fe200078e33ff */
[----:B------:R-:W-:-:S03]  /*79d0*/  IMAD.X R3, RZ, RZ, R6, P0 ;  /* 0x000000ffff037224 */ /* 0x000fc600000e0606 */
[----:B0-----:R-:W-:Y:S02]  /*79e0*/  IADD3 R6, P0, PT, R0, UR6, RZ ;  /* 0x0000000600067c10 */ /* 0x001fe4000ff1e0ff */
[----:B------:R-:W-:-:S04]  /*79f0*/  LOP3.LUT R0, RZ, R3, RZ, 0x33, !PT ;  /* 0x00000003ff007212 */ /* 0x000fc800078e33ff */
[----:B------:R-:W-:-:S07]  /*7a00*/  IADD3.X R5, PT, PT, R0, UR7, RZ, P0, !PT ;  /* 0x0000000700057c10 */ /* 0x000fce00087fe4ff */
.L_x_589:
[----:B------:R-:W-:Y:S05]  /*7a10*/  BSYNC.RECONVERGENT B0 ;  /* 0x0000000000007941 */ /* 0x000fea0003800200 */
.L_x_585:
[----:B------:R-:W0:Y:S01]  /*7a20*/  LDS R3, [R2+0xab00] ;  /* 0x00ab000002037984 */ /* 0x000e220000000800 */
[----:B------:R-:W-:-:S04]  /*7a30*/  LEA R4, P0, R6, UR4, 0x2 ;  /* 0x0000000406047c11 */ /* 0x000fc8000f8010ff */
[----:B------:R-:W-:-:S05]  /*7a40*/  LEA.HI.X R5, R6, UR5, R5, 0x2, P0 ;  /* 0x0000000506057c11 */ /* 0x000fca00080f1405 */
[----:B0-----:R-:W-:Y:S01]  /*7a50*/  STG.E desc[UR10][R4.64], R3 ;  /* 0x0000000304007986 */ /* 0x001fe2000c10190a */
[----:B------:R-:W-:Y:S05]  /*7a60*/  EXIT ;  /* 0x000000000000794d */ /* 0x000fea0003800000 */
.L_x_422:
[----:B------:R-:W1:Y:S01]  /*7a70*/  S2R R67, SR_TID.X ;  /* 0x0000000000437919 */ /* 0x000e620000002100 */
[----:B------:R-:W2:Y:S01]  /*7a80*/  LDC.64 R2, c[0x0][0x3f0] ;  /* 0x0000fc00ff027b82 */ /* 0x000ea20000000a00 */
[----:B------:R-:W3:Y:S01]  /*7a90*/  LDCU.U8 UR5, c[0x0][0x3e0] ;  /* 0x00007c00ff0577ac */ /* 0x000ee20008000000 */
[----:B------:R-:W4:Y:S01]  /*7aa0*/  LDCU.64 UR14, c[0x0][0x380] ;  /* 0x00007000ff0e77ac */ /* 0x000f220008000a00 */
[----:B---3--:R-:W-:Y:S01]  /*7ab0*/  ISETP.NE.AND P0, PT, RZ, UR5, PT ;  /* 0x00000005ff007c0c */ /* 0x008fe2000bf05270 */
[----:B------:R-:W-:-:S03]  /*7ac0*/  USHF.R.S32.HI UR5, URZ, 0x1f, UR9 ;  /* 0x0000001fff057899 */ /* 0x000fc60008011409 */
[----:B--2---:R-:W-:Y:S02]  /*7ad0*/  SEL R2, R2, RZ, !P0 ;  /* 0x000000ff02027207 */ /* 0x004fe40004000000 */
[C---:B-1----:R-:W-:Y:S02]  /*7ae0*/  LOP3.LUT R0, R67.reuse, 0x1f, RZ, 0xc0, !PT ;  /* 0x0000001f43007812 */ /* 0x042fe400078ec0ff */
[----:B------:R-:W-:-:S05]  /*7af0*/  LOP3.LUT R5, R67, 0x3e0, RZ, 0xc0, !PT ;  /* 0x000003e043057812 */ /* 0x000fca00078ec0ff */
[----:B------:R-:W-:Y:S01]  /*7b00*/  IMAD R5, R5, 0x13, R0 ;  /* 0x0000001305057824 */ /* 0x000fe200078e0200 */
[----:B------:R-:W-:-:S04]  /*7b10*/  SEL R0, R3, RZ, !P0 ;  /* 0x000000ff03007207 */ /* 0x000fc80004000000 */
[----:B------:R-:W-:-:S04]  /*7b20*/  IADD3 R5, P1, P2, R5, UR9, R2 ;  /* 0x0000000905057c10 */ /* 0x000fc8000fa3e002 */
[----:B------:R-:W-:Y:S02]  /*7b30*/  IADD3.X R0, PT, PT, RZ, UR5, R0, P1, P2 ;  /* 0x00000005ff007c10 */ /* 0x000fe40008fe4400 */
        /* <DEDUP_REMOVED lines=24> */
[----:B------:R-:W0:Y:S01]  /*7cc0*/  S2R R69, SR_LANEID ;  /* 0x0000000000457919 */ /* 0x000e220000000000 */
[----:B-1----:R-:W-:-:S02]  /*7cd0*/  ULEA UR5, UR8, UR5, 0x18 ;  /* 0x0000000508057291 */ /* 0x002fc4000f8ec0ff */
[----:B0-----:R-:W-:-:S05]  /*7ce0*/  IMAD R19, R42, 0x260, R69 ;  /* 0x000002602a137824 */ /* 0x001fca00078e0245 */
[----:B------:R-:W-:Y:S01]  /*7cf0*/  LEA R27, R19, UR5, 0x2 ;  /* 0x00000005131b7c11 */ /* 0x000fe2000f8e10ff */
[----:B------:R-:W-:-:S04]  /*7d00*/  UIADD3 UR5, UP0, UPT, UR12, -0x1, URZ ;  /* 0xffffffff0c057890 */ /* 0x000fc8000ff1e0ff */
[----:B------:R-:W-:Y:S02]  /*7d10*/  UIADD3.X UR8, UPT, UPT, UR13, -0x1, URZ, UP0, !UPT ;  /* 0xffffffff0d087890 */ /* 0x000fe400087fe4ff */
[----:B------:R-:W-:Y:S01]  /*7d20*/  UISETP.NE.U32.AND UP0, UPT, UR13, URZ, UPT ;  /* 0x000000ff0d00728c */ /* 0x000fe2000bf05070 */
[----:B--2---:R0:W-:Y:S04]  /*7d30*/  STS [R27], R0 ;  /* 0x000000001b007388 */ /* 0x0041e80000000800 */
[----:B---3--:R-:W-:Y:S04]  /*7d40*/  STS [R27+0x80], R4 ;  /* 0x000080041b007388 */ /* 0x008fe80000000800 */
[----:B----4-:R-:W-:Y:S01]  /*7d50*/  STS [R27+0x100], R5 ;  /* 0x000100051b007388 */ /* 0x010fe20000000800 */
[----:B0-----:R-:W-:-:S03]  /*7d60*/  IMAD R0, R69, 0x48, R27 ;  /* 0x0000004845007824 */ /* 0x001fc600078e021b */
        /* <DEDUP_REMOVED lines=43> */
[----:B------:R2:W3:Y:S02]  /*8020*/  F2I.FTZ.U32.TRUNC.NTZ R3, R2 ;  /* 0x0000000200037305 */ /* 0x0004e4000021f000 */
[----:B--2---:R-:W-:Y:S02]  /*8030*/  IMAD.MOV.U32 R2, RZ, RZ, RZ ;  /* 0x000000ffff027224 */ /* 0x004fe400078e00ff */
[----:B---3--:R-:W-:-:S04]  /*8040*/  IMAD.MOV R5, RZ, RZ, -R3 ;  /* 0x000000ffff057224 */ /* 0x008fc800078e0a03 */
[----:B------:R-:W-:-:S04]  /*8050*/  IMAD R5, R5, UR12, RZ ;  /* 0x0000000c05057c24 */ /* 0x000fc8000f8e02ff */
[----:B01----:R-:W-:-:S06]  /*8060*/  IMAD.HI.U32 R0, R3, R5, R2 ;  /* 0x0000000503007227 */ /* 0x003fcc00078e0002 */
        /* <DEDUP_REMOVED lines=9> */
.L_x_592:
[----:B------:R-:W-:-:S07]  /*8100*/  MOV R30, 0x8120 ;  /* 0x00008120001e7802 */ /* 0x000fce0000000f00 */
[----:B01----:R-:W-:Y:S05]  /*8110*/  CALL.REL.NOINC `($__internal_0_$__cuda_sm20_rem_u64) ;  /* 0x000001a4004c7944 */ /* 0x003fea0003c00000 */
.L_x_593:
        /* <DEDUP_REMOVED lines=32> */
[----:B0-----:R-:W-:-:S06]  /*8320*/  VIADD R2, R4, 0xffffffe ;  /* 0x0ffffffe04027836 */ /* 0x001fcc0000000000 */
        /* <DEDUP_REMOVED lines=14> */
.L_x_594:
[----:B------:R-:W-:-:S07]  /*8410*/  MOV R30, 0x8430 ;  /* 0x00008430001e7802 */ /* 0x000fce0000000f00 */
[----:B------:R-:W-:Y:S05]  /*8420*/  CALL.REL.NOINC `($__internal_0_$__cuda_sm20_rem_u64) ;  /* 0x000001a000887944 */ /* 0x000fea0003c00000 */
.L_x_595:
        /* <DEDUP_REMOVED lines=47> */
.L_x_596:
[----:B------:R-:W-:-:S07]  /*8720*/  MOV R30, 0x8740 ;  /* 0x00008740001e7802 */ /* 0x000fce0000000f00 */
[----:B------:R-:W-:Y:S05]  /*8730*/  CALL.REL.NOINC `($__internal_0_$__cuda_sm20_rem_u64) ;  /* 0x0000019c00c47944 */ /* 0x000fea0003c00000 */
.L_x_597:
        /* <DEDUP_REMOVED lines=47> */
.L_x_598:
[----:B------:R-:W-:-:S07]  /*8a30*/  MOV R30, 0x8a50 ;  /* 0x00008a50001e7802 */ /* 0x000fce0000000f00 */
[----:B------:R-:W-:Y:S05]  /*8a40*/  CALL.REL.NOINC `($__internal_0_$__cuda_sm20_rem_u64) ;  /* 0x0000019c00007944 */ /* 0x000fea0003c00000 */
.L_x_599:
        /* <DEDUP_REMOVED lines=47> */
.L_x_600:
[----:B------:R-:W-:-:S07]  /*8d40*/  MOV R30, 0x8d60 ;  /* 0x00008d60001e7802 */ /* 0x000fce0000000f00 */
[----:B------:R-:W-:Y:S05]  /*8d50*/  CALL.REL.NOINC `($__internal_0_$__cuda_sm20_rem_u64) ;  /* 0x00000198003c7944 */ /* 0x000fea0003c00000 */
.L_x_601:
        /* <DEDUP_REMOVED lines=47> */
.L_x_602:
[----:B------:R-:W-:-:S07]  /*9050*/  MOV R30, 0x9070 ;  /* 0x00009070001e7802 */ /* 0x000fce0000000f00 */
[----:B------:R-:W-:Y:S05]  /*9060*/  CALL.REL.NOINC `($__internal_0_$__cuda_sm20_rem_u64) ;  /* 0x0000019400787944 */ /* 0x000fea0003c00000 */
.L_x_603:
        /* <DEDUP_REMOVED lines=47> */
.L_x_604:
[----:B------:R-:W-:-:S07]  /*9360*/  MOV R30, 0x9380 ;  /* 0x00009380001e7802 */ /* 0x000fce0000000f00 */
[----:B------:R-:W-:Y:S05]  /*9370*/  CALL.REL.NOINC `($__internal_0_$__cuda_sm20_rem_u64) ;  /* 0x0000019000b47944 */ /* 0x000fea0003c00000 */
.L_x_605:
        /* <DEDUP_REMOVED lines=47> */
.L_x_606:
[----:B------:R-:W-:-:S07]  /*9670*/  MOV R30, 0x9690 ;  /* 0x00009690001e7802 */ /* 0x000fce0000000f00 */
[----:B------:R-:W-:Y:S05]  /*9680*/  CALL.REL.NOINC `($__internal_0_$__cuda_sm20_rem_u64) ;  /* 0x0000018c00f07944 */ /* 0x000fea0003c00000 */
.L_x_607:
        /* <DEDUP_REMOVED lines=47> */
.L_x_608:
[----:B------:R-:W-:-:S07]  /*9980*/  MOV R30, 0x99a0 ;  /* 0x000099a0001e7802 */ /* 0x000fce0000000f00 */
[----:B------:R-:W-:Y:S05]  /*9990*/  CALL.REL.NOINC `($__internal_0_$__cuda_sm20_rem_u64) ;  /* 0x0000018c002c7944 */ /* 0x000fea0003c00000 */
.L_x_609:
        /* <DEDUP_REMOVED lines=47> */
.L_x_610:
[----:B------:R-:W-:-:S07]  /*9c90*/  MOV R30, 0x9cb0 ;  /* 0x00009cb0001e7802 */ /* 0x000fce0000000f00 */
[----:B------:R-:W-:Y:S05]  /*9ca0*/  CALL.REL.NOINC `($__internal_0_$__cuda_sm20_rem_u64) ;  /* 0x0000018800687944 */ /* 0x000fea0003c00000 */
.L_x_611:
        /* <DEDUP_REMOVED lines=47> */
.L_x_612:
[----:B------:R-:W-:-:S07]  /*9fa0*/  MOV R30, 0x9fc0 ;  /* 0x00009fc0001e7802 */ /* 0x000fce0000000f00 */
[----:B------:R-:W-:Y:S05]  /*9fb0*/  CALL.REL.NOINC `($__internal_0_$__cuda_sm20_rem_u64) ;  /* 0x0000018400a47944 */ /* 0x000fea0003c00000 */
.L_x_613:
        /* <DEDUP_REMOVED lines=47> */
.L_x_614:
[----:B------:R-:W-:-:S07]  /*a2b0*/  MOV R30, 0xa2d0 ;  /* 0x0000a2d0001e7802 */ /* 0x000fce0000000f00 */
[----:B------:R-:W-:Y:S05]  /*a2c0*/  CALL.REL.NOINC `($__internal_0_$__cuda_sm20_rem_u64) ;  /* 0x0000018000e07944 */ /* 0x000fea0003c00000 */
.L_x_615:
        /* <DEDUP_REMOVED lines=47> */
.L_x_616:
[----:B------:R-:W-:-:S07]  /*a5c0*/  MOV R30, 0xa5e0 ;  /* 0x0000a5e0001e7802 */ /* 0x000fce0000000f00 */
[----:B------:R-:W-:Y:S05]  /*a5d0*/  CALL.REL.NOINC `($__internal_0_$__cuda_sm20_rem_u64) ;  /* 0x00000180001c7944 */ /* 0x000fea0003c00000 */
.L_x_617:
        /* <DEDUP_REMOVED lines=47> */
.L_x_618:
[----:B------:R-:W-:-:S07]  /*a8d0*/  MOV R30, 0xa8f0 ;  /* 0x0000a8f0001e7802 */ /* 0x000fce0000000f00 */
[----:B------:R-:W-:Y:S05]  /*a8e0*/  CALL.REL.NOINC `($__internal_0_$__cuda_sm20_rem_u64) ;  /* 0x0000017c00587944 */ /* 0x000fea0003c00000 */
.L_x_619:
        /* <DEDUP_REMOVED lines=45> */
.L_x_620:
[----:B------:R-:W-:-:S07]  /*abc0*/  MOV R30, 0xabe0 ;  /* 0x0000abe0001e7802 */ /* 0x000fce0000000f00 */
[----:B------:R-:W-:Y:S05]  /*abd0*/  CALL.REL.NOINC `($__internal_0_$__cuda_sm20_rem_u64) ;  /* 0x00000178009c7944 */ /* 0x000fea0003c00000 */
.L_x_621:
        /* <DEDUP_REMOVED lines=45> */
.L_x_622:
[----:B------:R-:W-:-:S07]  /*aeb0*/  MOV R30, 0xaed0 ;  /* 0x0000aed0001e7802 */ /* 0x000fce0000000f00 */
[----:B------:R-:W-:Y:S05]  /*aec0*/  CALL.REL.NOINC `($__internal_0_$__cuda_sm20_rem_u64) ;  /* 0x0000017400e07944 */ /* 0x000fea0003c00000 */
.L_x_623:
        /* <DEDUP_REMOVED lines=25> */
[----:B------:R-:W0:Y:S02]  /*b060*/  LDCU UR12, c[0x0][0x3c8] ;  /* 0x00007900ff0c77ac */ /* 0x000e240008000800 */
[----:B0-----:R-:W0:Y:S08]  /*b070*/  I2F.U32.RP R2, UR12 ;  /* 0x0000000c00027d06 */ /* 0x001e300008209000 */
[----:B0-----:R-:W0:Y:S02]  /*b080*/  MUFU.RCP R2, R2 ;  /* 0x0000000200027308 */ /* 0x001e240000001000 */
[----:B0-----:R-:W-:-:S06]  /*b090*/  VIADD R24, R2, 0xffffffe ;  /* 0x0ffffffe02187836 */ /* 0x001fcc0000000000 */
[----:B------:R0:W1:Y:S02]  /*b0a0*/  F2I.FTZ.U32.TRUNC.NTZ R25, R24 ;  /* 0x0000001800197305 */ /* 0x000064000021f000 */
[----:B0-----:R-:W-:Y:S02]  /*b0b0*/  IMAD.MOV.U32 R24, RZ, RZ, RZ ;  /* 0x000000ffff187224 */ /* 0x001fe400078e00ff */
[----:B-1----:R-:W-:-:S04]  /*b0c0*/  IMAD.MOV R27, RZ, RZ, -R25 ;  /* 0x000000ffff1b7224 */ /* 0x002fc800078e0a19 */
[----:B------:R-:W-:-:S04]  /*b0d0*/  IMAD R27, R27, UR12, RZ ;  /* 0x0000000c1b1b7c24 */ /* 0x000fc8000f8e02ff */
[----:B------:R-:W-:-:S04]  /*b0e0*/  IMAD.HI.U32 R0, R25, R27, R24 ;  /* 0x0000001b19007227 */ /* 0x000fc800078e0018 */
[----:B------:R-:W-:Y:S02]  /*b0f0*/  IMAD.MOV.U32 R27, RZ, RZ, RZ ;  /* 0x000000ffff1b7224 */ /* 0x000fe400078e00ff */
        /* <DEDUP_REMOVED lines=10> */
.L_x_624:
[----:B------:R-:W-:-:S07]  /*b1a0*/  MOV R30, 0xb1c0 ;  /* 0x0000b1c0001e7802 */ /* 0x000fce0000000f00 */
[----:B------:R-:W-:Y:S05]  /*b1b0*/  CALL.REL.NOINC `($__internal_0_$__cuda_sm20_rem_u64) ;  /* 0x0000017400247944 */ /* 0x000fea0003c00000 */
.L_x_625:
        /* <DEDUP_REMOVED lines=28> */
[----:B0-----:R-:W-:-:S02]  /*b380*/  VIADD R24, R27, 0xffffffe ;  /* 0x0ffffffe1b187836 */ /* 0x001fc40000000000 */
        /* <DEDUP_REMOVED lines=16> */
.L_x_626:
[----:B------:R-:W-:-:S07]  /*b490*/  MOV R30, 0xb4b0 ;  /* 0x0000b4b0001e7802 */ /* 0x000fce0000000f00 */
[----:B------:R-:W-:Y:S05]  /*b4a0*/  CALL.REL.NOINC `($__internal_0_$__cuda_sm20_rem_u64) ;  /* 0x0000017000687944 */ /* 0x000fea0003c00000 */
.L_x_627:
        /* <DEDUP_REMOVED lines=45> */
.L_x_628:
[----:B------:R-:W-:-:S07]  /*b780*/  MOV R30, 0xb7a0 ;  /* 0x0000b7a0001e7802 */ /* 0x000fce0000000f00 */
[----:B------:R-:W-:Y:S05]  /*b790*/  CALL.REL.NOINC `($__internal_0_$__cuda_sm20_rem_u64) ;  /* 0x0000016c00ac7944 */ /* 0x000fea0003c00000 */
.L_x_629:
[----:B------:R-:W0:Y:S01]  /*b7a0*/  LDCU.128 UR12, c[0x0][0x3b0] ;  /* 0x00007600ff0c77ac */ /* 0x000e220008000c00 */
[----:B------:R-:W1:Y:S01]  /*b7b0*/  LDCU.64 UR6, c[0x0][0x3c0] ;  /* 0x00007800ff0677ac */ /* 0x000e620008000a00 */
[----:B0-----:R-:W-:-:S05]  /*b7c0*/  IADD3 R30, P0, PT, R6, UR12, RZ ;  /* 0x0000000c061e7c10 */ /* 0x001fca000ff1e0ff */
[----:B------:R-:W-:-:S05]  /*b7d0*/  IMAD.X R31, RZ, RZ, UR13, P0 ;  /* 0x0000000dff1f7e24 */ /* 0x000fca00080e06ff */
[----:B------:R-:W1:Y:S02]  /*b7e0*/  LDG.E.U8 R30, desc[UR10][R30.64] ;  /* 0x0000000a1e1e7981 */ /* 0x000e64000c1e1100 */
[----:B-1----:R-:W-:-:S05]  /*b7f0*/  IADD3 R32, P0, PT, R30, UR6, RZ ;  /* 0x000000061e207c10 */ /* 0x002fca000ff1e0ff */
[----:B------:R-:W-:Y:S01]  /*b800*/  IMAD.X R33, RZ, RZ, UR7, P0 ;  /* 0x00000007ff217e24 */ /* 0x000fe200080e06ff */
[----:B------:R-:W0:Y:S04]  /*b810*/  LDCU.64 UR6, c[0x0][0x3a8] ;  /* 0x00007500ff0677ac */ /* 0x000e280008000a00 */
[----:B------:R1:W2:Y:S01]  /*b820*/  LDG.E.U8 R24, desc[UR10][R32.64] ;  /* 0x0000000a20187981 */ /* 0x0002a2000c1e1100 */
[----:B0-----:R-:W-:-:S04]  /*b830*/  IADD3 R26, P0, PT, R26, UR6, RZ ;  /* 0x000000061a1a7c10 */ /* 0x001fc8000ff1e0ff */
[----:B------:R-:W-:-:S06]  /*b840*/  IADD3.X R27, PT, PT, R27, UR7, RZ, P0, !PT ;  /* 0x000000071b1b7c10 */ /* 0x000fcc00087fe4ff */
[----:B------:R-:W3:Y:S01]  /*b850*/  LDG.E.U8 R27, desc[UR10][R26.64] ;  /* 0x0000000a1a1b7981 */ /* 0x000ee2000c1e1100 */
[----:B------:R-:W-:-:S04]  /*b860*/  IMAD.IADD R30, R5, 0x1, R66 ;  /* 0x00000001051e7824 */ /* 0x000fc800078e0242 */
[----:B-1----:R-:W-:Y:S02]  /*b870*/  IMAD.IADD R32, R65, 0x1, R30 ;  /* 0x0000000141207824 */ /* 0x002fe400078e021e */
        /* <DEDUP_REMOVED lines=18> */
[----:B------:R-:W-:-:S04]  /*b9a0*/  IMAD.IADD R48, R4, 0x1, R47 ;  /* 0x0000000104307824 */ /* 0x000fc800078e022f */
[----:B------:R-:W-:-:S04]  /*b9b0*/  IMAD.IADD R49, R3, 0x1, R48 ;  /* 0x0000000103317824 */ /* 0x000fc800078e0230 */
[----:B------:R-:W-:-:S04]  /*b9c0*/  IMAD.IADD R50, R2, 0x1, R49 ;  /* 0x0000000102327824 */ /* 0x000fc800078e0231 */
[----:B------:R-:W-:-:S04]  /*b9d0*/  IMAD.IADD R51, R0, 0x1, R50 ;  /* 0x0000000100337824 */ /* 0x000fc800078e0232 */
[----:B------:R-:W-:Y:S01]  /*b9e0*/  VIADD R68, R51, 0x1 ;  /* 0x0000000133447836 */ /* 0x000fe20000000000 */
[----:B------:R-:W0:Y:S01]  /*b9f0*/  S2UR UR5, SR_CgaCtaId ;  /* 0x00000000000579c3 */ /* 0x000e220000008800 */
[----:B------:R-:W-:Y:S02]  /*ba00*/  UMOV UR4, 0x400 ;  /* 0x0000040000047882 */ /* 0x000fe40000000000 */
[----:B0-----:R-:W-:Y:S01]  /*ba10*/  ULEA UR4, UR5, UR4, 0x18 ;  /* 0x0000000405047291 */ /* 0x001fe2000f8ec0ff */
[----:B--2---:R-:W-:-:S04]  /*ba20*/  ISETP.NE.AND P1, PT, R24, RZ, PT ;  /* 0x000000ff1800720c */ /* 0x004fc80003f25270 */
[----:B------:R-:W-:-:S13]  /*ba30*/  ISETP.EQ.OR.EX P0, PT, RZ, UR8, P1, P0 ;  /* 0x00000008ff007c0c */ /* 0x000fda0008f02700 */
[----:B------:R-:W-:-:S05]  /*ba40*/  @!P0 IMAD.MOV R68, RZ, RZ, R51 ;  /* 0x000000ffff448224 */ /* 0x000fca00078e0233 */
[----:B------:R-:W0:Y:S02]  /*ba50*/  SHFL.UP P1, R25, R68, 0x1, RZ ;  /* 0x0420000044197989 */ /* 0x000e2400000200ff */
[----:B0-----:R-:W-:-:S05]  /*ba60*/  @P1 IMAD.IADD R25, R25, 0x1, R68 ;  /* 0x0000000119191824 */ /* 0x001fca00078e0244 */
[----:B------:R-:W0:Y:S02]  /*ba70*/  SHFL.UP P1, R24, R25, 0x2, RZ ;  /* 0x0440000019187989 */ /* 0x000e2400000200ff */
[----:B0-----:R-:W-:-:S05]  /*ba80*/  @P1 IMAD.IADD R24, R25, 0x1, R24 ;  /* 0x0000000119181824 */ /* 0x001fca00078e0218 */
[----:B------:R-:W0:Y:S02]  /*ba90*/  SHFL.UP P1, R27, R24, 0x4, RZ ;  /* 0x04800000181b7989 */ /* 0x000e2400000200ff */
[----:B0-----:R-:W-:-:S05]  /*baa0*/  @P1 IMAD.IADD R27, R24, 0x1, R27 ;  /* 0x00000001181b1824 */ /* 0x001fca00078e021b */
[----:B------:R-:W0:Y:S02]  /*bab0*/  SHFL.UP P1, R26, R27, 0x8, RZ ;  /* 0x050000001b1a7989 */ /* 0x000e2400000200ff */
[----:B0-----:R-:W-:-:S05]  /*bac0*/  @P1 IMAD.IADD R26, R27, 0x1, R26 ;  /* 0x000000011b1a1824 */ /* 0x001fca00078e021a */
[----:B------:R-:W0:Y:S02]  /*bad0*/  SHFL.UP P1, R43, R26, 0x10, RZ ;  /* 0x060000001a2b7989 */ /* 0x000e2400000200ff */
[----:B0-----:R-:W-:Y:S01]  /*bae0*/  @P1 IMAD.IADD R43, R26, 0x1, R43 ;  /* 0x000000011a2b1824 */ /* 0x001fe200078e022b */
[----:B------:R-:W-:-:S13]  /*baf0*/  ISETP.NE.AND P1, PT, R69, 0x1f, PT ;  /* 0x0000001f4500780c */ /* 0x000fda0003f25270 */
[----:B------:R-:W-:-:S05]  /*bb00*/  @!P1 LEA R44, R42, UR4, 0x2 ;  /* 0x000000042a2c9c11 */ /* 0x000fca000f8e10ff */
[----:B------:R-:W-:Y:S01]  /*bb10*/  @!P1 STS [R44], R43 ;  /* 0x0000002b2c009388 */ /* 0x000fe20000000800 */
[----:B------:R-:W-:Y:S06]  /*bb20*/  BAR.SYNC.DEFER_BLOCKING 0x0 ;  /* 0x0000000000007b1d */ /* 0x000fec0000010000 */
[----:B------:R-:W0:Y:S01]  /*bb30*/  LDS.128 R24, [UR4] ;  /* 0x00000004ff187984 */ /* 0x000e220008000c00 */
[----:B------:R-:W-:Y:S01]  /*bb40*/  IMAD.IADD R68, R43, 0x1, -R68 ;  /* 0x000000012b447824 */ /* 0x000fe200078e0a44 */
[----:B------:R-:W-:-:S04]  /*bb50*/  ISETP.NE.AND P1, PT, R69, RZ, PT ;  /* 0x000000ff4500720c */ /* 0x000fc80003f25270 */
[----:B------:R-:W-:Y:S02]  /*bb60*/  SEL R31, R68, RZ, P1 ;  /* 0x000000ff441f7207 */ /* 0x000fe40000800000 */
        /* <DEDUP_REMOVED lines=55> */
[----:B------:R-:W-:-:S03]  /*bee0*/  ISETP.GE.U32.AND P1, PT, R67, 0x20, PT ;  /* 0x000000204300780c */ /* 0x000fc60003f26070 */
[----:B------:R-:W-:-:S05]  /*bef0*/  IMAD.IADD R44, R44, 0x1, R31 ;  /* 0x000000012c2c7824 */ /* 0x000fca00078e021f */
[----:B------:R-:W-:Y:S02]  /*bf00*/  SEL R68, R68, R44, !P1 ;  /* 0x0000002c44447207 */ /* 0x000fe40004800000 */
[----:B------:R-:W-:Y:S01]  /*bf10*/  ISETP.GT.U32.AND P1, PT, R67, 0x1f, PT ;  /* 0x0000001f4300780c */ /* 0x000fe20003f24070 */
[----:B------:R-:W-:-:S12]  /*bf20*/  IMAD.IADD R25, R26, 0x1, R25 ;  /* 0x000000011a197824 */ /* 0x000fd800078e0219 */
[----:B------:R-:W-:Y:S05]  /*bf30*/  @P1 BRA `(.L_x_630) ;  /* 0x0000000800b41947 */ /* 0x000fea0003800000 */
[----:B------:R-:W0:Y:S01]  /*bf40*/  LDC.64 R26, c[0x0][0x3a0] ;  /* 0x0000e800ff1a7b82 */ /* 0x000e220000000a00 */
[----:B------:R-:W-:Y:S02]  /*bf50*/  ISETP.NE.AND P1, PT, R67, RZ, PT ;  /* 0x000000ff4300720c */ /* 0x000fe40003f25270 */
[----:B------:R-:W-:-:S05]  /*bf60*/  LOP3.LUT R44, RZ, R67, RZ, 0x33, !PT ;  /* 0x00000043ff2c7212 */ /* 0x000fca00078e33ff */
[----:B------:R-:W-:-:S06]  /*bf70*/  IMAD.IADD R71, R55, 0x1, R44 ;  /* 0x0000000137477824 */ /* 0x000fcc00078e022c */
[----:B------:R-:W-:Y:S01]  /*bf80*/  @!P1 IMAD.MOV.U32 R24, RZ, RZ, 0x64 ;  /* 0x00000064ff189424 */ /* 0x000fe200078e00ff */
[----:B------:R1:W-:Y:S01]  /*bf90*/  @!P1 STS [UR4+0x8c], R25 ;  /* 0x00008c19ff009988 */ /* 0x0003e20008000804 */
[----:B0-----:R-:W-:-:S04]  /*bfa0*/  IMAD.WIDE R42, R55, 0x8, R26 ;  /* 0x00000008372a7825 */ /* 0x001fc800078e021a */
[----:B------:R-:W-:Y:S01]  /*bfb0*/  IMAD.WIDE R26, R71, 0x8, R26 ;  /* 0x00000008471a7825 */ /* 0x000fe200078e021a */
[----:B------:R1:W-:Y:S01]  /*bfc0*/  @!P1 ST.E.64.STRONG.GPU desc[UR10][R42.64+0x100], R24 ;  /* 0x000100182a009985 */ /* 0x0003e2000c10fb0a */
[----:B------:R-:W-:Y:S05]  /*bfd0*/  NANOSLEEP 0x3b6 ;  /* 0x000003b60000795d */ /* 0x000fea0003800000 */
[----:B------:R-:W2:Y:S01]  /*bfe0*/  LD.E.64.STRONG.GPU R44, desc[UR10][R26.64+0x100] ;  /* 0x0001000a1a2c7980 */ /* 0x000ea2000c10fb00 */
[----:B------:R-:W-:Y:S01]  /*bff0*/  UMOV UR5, 0xffffffff ;  /* 0xffffffff00057882 */ /* 0x000fe20000000000 */
[----:B--2---:R-:W-:Y:S02]  /*c000*/  ISETP.NE.AND P1, PT, R44, 0x63, PT ;  /* 0x000000632c00780c */ /* 0x004fe40003f25270 */
[----:B-1----:R-:W-:Y:S11]  /*c010*/  BRA.DIV UR5, `(.L_x_631) ;  /* 0x0000015205c87947 */ /* 0x002ff6000b800000 */
[----:B------:R-:W-:-:S13]  /*c020*/  VOTE.ANY P1, !P1 ;  /* 0x0000000000ff7806 */ /* 0x000fda0004820100 */
.L_x_1211:
[----:B------:R-:W-:Y:S05]  /*c030*/  @!P1 BRA `(.L_x_632) ;  /* 0x0000000000749947 */ /* 0x000fea0003800000 */
[----:B------:R-:W-:-:S07]  /*c040*/  IMAD.MOV.U32 R31, RZ, RZ, 0x3ae ;  /* 0x000003aeff1f7424 */ /* 0x000fce00078e00ff */
.L_x_634:
[----:B------:R-:W-:Y:S02]  /*c050*/  VIADD R24, R31, 0x1 ;  /* 0x000000011f187836 */ /* 0x000fe40000000000 */
[----:B------:R-:W-:Y:S02]  /*c060*/  IMAD R55, R55, 0x41a7, RZ ;  /* 0x000041a737377824 */ /* 0x000fe400078e02ff */
[----:B------:R-:W0:Y:S01]  /*c070*/  I2F.U32.RP R61, R24 ;  /* 0x00000018003d7306 */ /* 0x000e220000209000 */
[----:B------:R-:W-:Y:S02]  /*c080*/  IMAD.MOV R73, RZ, RZ, -R24 ;  /* 0x000000ffff497224 */ /* 0x000fe400078e0a18 */
[----:B------:R-:W-:-:S05]  /*c090*/  LOP3.LUT R55, R55, 0x7fffffff, RZ, 0xc0, !PT ;  /* 0x7fffffff37377812 */ /* 0x000fca00078ec0ff */
[----:B0-----:R-:W0:Y:S02]  /*c0a0*/  MUFU.RCP R61, R61 ;  /* 0x0000003d003d7308 */ /* 0x001e240000001000 */
[----:B0-----:R-:W-:-:S06]  /*c0b0*/  VIADD R44, R61, 0xffffffe ;  /* 0x0ffffffe3d2c7836 */ /* 0x001fcc0000000000 */
[----:B------:R0:W1:Y:S02]  /*c0c0*/  F2I.FTZ.U32.TRUNC.NTZ R45, R44 ;  /* 0x0000002c002d7305 */ /* 0x000064000021f000 */
[----:B0-----:R-:W-:Y:S02]  /*c0d0*/  IMAD.MOV.U32 R44, RZ, RZ, RZ ;  /* 0x000000ffff2c7224 */ /* 0x001fe400078e00ff */
[----:B-1----:R-:W-:-:S04]  /*c0e0*/  IMAD R73, R73, R45, RZ ;  /* 0x0000002d49497224 */ /* 0x002fc800078e02ff */
[----:B------:R-:W-:-:S06]  /*c0f0*/  IMAD.HI.U32 R70, R45, R73, R44 ;  /* 0x000000492d467227 */ /* 0x000fcc00078e002c */
[----:B------:R-:W-:-:S04]  /*c100*/  IMAD.HI.U32 R70, R70, R55, RZ ;  /* 0x0000003746467227 */ /* 0x000fc800078e00ff */
[----:B------:R-:W-:-:S04]  /*c110*/  IMAD.MOV R70, RZ, RZ, -R70 ;  /* 0x000000ffff467224 */ /* 0x000fc800078e0a46 */
[----:B------:R-:W-:-:S05]  /*c120*/  IMAD R45, R24, R70, R55 ;  /* 0x00000046182d7224 */ /* 0x000fca00078e0237 */
[----:B------:R-:W-:-:S13]  /*c130*/  ISETP.GE.U32.AND P1, PT, R45, R24, PT ;  /* 0x000000182d00720c */ /* 0x000fda0003f26070 */
[----:B------:R-:W-:-:S05]  /*c140*/  @P1 IMAD.IADD R45, R45, 0x1, -R24 ;  /* 0x000000012d2d1824 */ /* 0x000fca00078e0a18 */
[----:B------:R-:W-:-:S13]  /*c150*/  ISETP.GE.U32.AND P1, PT, R45, R24, PT ;  /* 0x000000182d00720c */ /* 0x000fda0003f26070 */
[----:B------:R-:W-:Y:S01]  /*c160*/  @P1 IMAD.IADD R45, R45, 0x1, -R24 ;  /* 0x000000012d2d1824 */ /* 0x000fe200078e0a18 */
[----:B------:R-:W-:-:S13]  /*c170*/  ISETP.NE.U32.AND P1, PT, R24, RZ, PT ;  /* 0x000000ff1800720c */ /* 0x000fda0003f25070 */
[----:B------:R-:W-:-:S04]  /*c180*/  @!P1 LOP3.LUT R45, RZ, R24, RZ, 0x33, !PT ;  /* 0x00000018ff2d9212 */ /* 0x000fc800078e33ff */
[----:B------:R-:W-:Y:S05]  /*c190*/  NANOSLEEP R45 ;  /* 0x0000002d0000735d */ /* 0x000fea0003800000 */
[----:B------:R-:W2:Y:S01]  /*c1a0*/  LD.E.64.STRONG.GPU R44, desc[UR10][R26.64+0x100] ;  /* 0x0001000a1a2c7980 */ /* 0x000ea2000c10fb00 */
[----:B------:R-:W-:Y:S01]  /*c1b0*/  UMOV UR5, 0xffffffff ;  /* 0xffffffff00057882 */ /* 0x000fe20000000000 */
[----:B------:R-:W-:Y:S02]  /*c1c0*/  SHF.R.U32.HI R31, RZ, 0x1, R31 ;  /* 0x00000001ff1f7819 */ /* 0x000fe4000001161f */
[----:B--2---:R-:W-:Y:S01]  /*c1d0*/  ISETP.NE.AND P1, PT, R44, 0x63, PT ;  /* 0x000000632c00780c */ /* 0x004fe20003f25270 */
[----:B------:R-:W-:-:S12]  /*c1e0*/  BRA.DIV UR5, `(.L_x_633) ;  /* 0x0000015205747947 */ /* 0x000fd8000b800000 */
[----:B------:R-:W-:-:S13]  /*c1f0*/  VOTE.ANY P1, !P1 ;  /* 0x0000000000ff7806 */ /* 0x000fda0004820100 */
.L_x_1214:
[----:B------:R-:W-:Y:S05]  /*c200*/  @P1 BRA `(.L_x_634) ;  /* 0xfffffffc00901947 */ /* 0x000fea000383ffff */
.L_x_632:
        /* <DEDUP_REMOVED lines=12> */
[----:B0-----:R-:W0:Y:S01]  /*c2d0*/  LDC.64 R26, c[0x0][0x3a0] ;  /* 0x0000e800ff1a7b82 */ /* 0x001e220000000a00 */
[----:B-1----:R-:W1:Y:S01]  /*c2e0*/  SHFL.DOWN PT, R61, R45, 0x1, R78 ;  /* 0x082000002d3d7989 */ /* 0x002e6200000e004e */
[----:B------:R-:W-:-:S04]  /*c2f0*/  ISETP.GE.AND P1, PT, R69, R78, PT ;  /* 0x0000004e4500720c */ /* 0x000fc80003f26270 */
        /* <DEDUP_REMOVED lines=9> */
[----:B------:R-:W-:-:S03]  /*c390*/  ISETP.GT.AND P1, PT, R72, R78, PT ;  /* 0x0000004e4800720c */ /* 0x000fc60003f24270 */
[----:B------:R-:W-:Y:S02]  /*c3a0*/  IMAD.IADD R45, R77, 0x1, R24 ;  /* 0x000000014d2d7824 */ /* 0x000fe400078e0218 */
[----:B------:R-:W-:-:S03]  /*c3b0*/  VIADD R77, R69, 0x10 ;  /* 0x00000010454d7836 */ /* 0x000fc60000000000 */
[----:B------:R-:W1:Y:S02]  /*c3c0*/  SHFL.DOWN PT, R61, R45, 0x8, R78 ;  /* 0x090000002d3d7989 */ /* 0x000e6400000e004e */
[----:B-1----:R-:W-:Y:S02]  /*c3d0*/  SEL R24, R61, RZ, !P1 ;  /* 0x000000ff3d187207 */ /* 0x002fe40004800000 */
[----:B0-----:R-:W-:-:S03]  /*c3e0*/  IADD3 R75, P1, PT, R26, 0x100, RZ ;  /* 0x000001001a4b7810 */ /* 0x001fc60007f3e0ff */
[----:B------:R-:W-:Y:S02]  /*c3f0*/  IMAD.IADD R79, R45, 0x1, R24 ;  /* 0x000000012d4f7824 */ /* 0x000fe400078e0218 */
[----:B------:R-:W-:Y:S01]  /*c400*/  IMAD.X R76, RZ, RZ, R27, P1 ;  /* 0x000000ffff4c7224 */ /* 0x000fe200008e061b */
[----:B------:R-:W-:Y:S02]  /*c410*/  ISETP.GT.AND P1, PT, R77, R78, PT ;  /* 0x0000004e4d00720c */ /* 0x000fe40003f24270 */
[----:B------:R-:W0:Y:S02]  /*c420*/  SHFL.DOWN PT, R61, R79, 0x10, R78 ;  /* 0x0a0000004f3d7989 */ /* 0x000e2400000e004e */
[----:B0-----:R-:W-:Y:S02]  /*c430*/  SEL R80, R61, RZ, !P1 ;  /* 0x000000ff3d507207 */ /* 0x001fe40004800000 */
[----:B------:R-:W-:-:S03]  /*c440*/  ISETP.NE.AND P1, PT, R44, 0x65, PT ;  /* 0x000000652c00780c */ /* 0x000fc60003f25270 */
[----:B------:R-:W-:-:S10]  /*c450*/  IMAD.IADD R80, R79, 0x1, R80 ;  /* 0x000000014f507824 */ /* 0x000fd400078e0250 */
[----:B------:R-:W-:-:S13]  /*c460*/  VOTE.ALL P1, P1 ;  /* 0x0000000000ff7806 */ /* 0x000fda0000820000 */
.L_x_1223:
[----:B------:R-:W-:Y:S05]  /*c470*/  @!P1 BRA `(.L_x_636) ;  /* 0x0000000400249947 */ /* 0x000fea0003800000 */
[----:B------:R-:W-:-:S07]  /*c480*/  IMAD.MOV.U32 R78, RZ, RZ, 0x3ae ;  /* 0x000003aeff4e7424 */ /* 0x000fce00078e00ff */
.L_x_642:
[----:B------:R-:W-:Y:S02]  /*c490*/  IMAD.MOV.U32 R26, RZ, RZ, R75 ;  /* 0x000000ffff1a7224 */ /* 0x000fe400078e004b */
[----:B------:R-:W-:Y:S02]  /*c4a0*/  IMAD.MOV.U32 R27, RZ, RZ, R76 ;  /* 0x000000ffff1b7224 */ /* 0x000fe400078e004c */
[----:B------:R-:W-:-:S05]  /*c4b0*/  IMAD.WIDE R26, R71, 0x8, R26 ;  /* 0x00000008471a7825 */ /* 0x000fca00078e021a */
[----:B------:R-:W2:Y:S01]  /*c4c0*/  LD.E.64.STRONG.GPU R44, desc[UR10][R26.64+-0x100] ;  /* 0xffff000a1a2c7980 */ /* 0x000ea2000c10fb00 */
[----:B------:R-:W-:Y:S05]  /*c4d0*/  YIELD ;  /* 0x0000000000007946 */ /* 0x000fea0003800000 */
[----:B------:R-:W-:Y:S01]  /*c4e0*/  UMOV UR5, 0xffffffff ;  /* 0xffffffff00057882 */ /* 0x000fe20000000000 */
[----:B------:R-:W-:Y:S02]  /*c4f0*/  SHF.R.U32.HI R78, RZ, 0x1, R78 ;  /* 0x00000001ff4e7819 */ /* 0x000fe4000001164e */
[----:B--2---:R-:W-:Y:S01]  /*c500*/  ISETP.NE.AND P1, PT, R44, 0x63, PT ;  /* 0x000000632c00780c */ /* 0x004fe20003f25270 */
[----:B------:R-:W-:-:S12]  /*c510*/  BRA.DIV UR5, `(.L_x_637) ;  /* 0x0000015205d47947 */ /* 0x000fd8000b800000 */
[----:B------:R-:W-:-:S13]  /*c520*/  VOTE.ANY P1, !P1 ;  /* 0x0000000000ff7806 */ /* 0x000fda0004820100 */
.L_x_1226:
[----:B------:R-:W-:Y:S05]  /*c530*/  @!P1 BRA `(.L_x_638) ;  /* 0x0000000000749947 */ /* 0x000fea0003800000 */
[----:B------:R-:W-:-:S07]  /*c540*/  IMAD.MOV.U32 R31, RZ, RZ, R78 ;  /* 0x000000ffff1f7224 */ /* 0x000fce00078e004e */
.L_x_640:
[----:B------:R-:W-:Y:S02]  /*c550*/  VIADD R24, R31, 0x1 ;  /* 0x000000011f187836 */ /* 0x000fe40000000000 */
[----:B------:R-:W-:Y:S02]  /*c560*/  IMAD R79, R55, 0x41a7, RZ ;  /* 0x000041a7374f7824 */ /* 0x000fe400078e02ff */
[----:B------:R-:W0:Y:S01]  /*c570*/  I2F.U32.RP R61, R24 ;  /* 0x00000018003d7306 */ /* 0x000e220000209000 */
[----:B------:R-:W-:-:S07]  /*c580*/  IMAD.MOV R81, RZ, RZ, -R24 ;  /* 0x000000ffff517224 */ /* 0x000fce00078e0a18 */
[----:B0-----:R-:W0:Y:S02]  /*c590*/  MUFU.RCP R61, R61 ;  /* 0x0000003d003d7308 */ /* 0x001e240000001000 */
[----:B0-----:R-:W-:-:S06]  /*c5a0*/  VIADD R44, R61, 0xffffffe ;  /* 0x0ffffffe3d2c7836 */ /* 0x001fcc0000000000 */
[----:B------:R0:W1:Y:S02]  /*c5b0*/  F2I.FTZ.U32.TRUNC.NTZ R45, R44 ;  /* 0x0000002c002d7305 */ /* 0x000064000021f000 */
[----:B0-----:R-:W-:Y:S02]  /*c5c0*/  IMAD.MOV.U32 R44, RZ, RZ, RZ ;  /* 0x000000ffff2c7224 */ /* 0x001fe400078e00ff */
[----:B-1----:R-:W-:-:S04]  /*c5d0*/  IMAD R55, R81, R45, RZ ;  /* 0x0000002d51377224 */ /* 0x002fc800078e02ff */
[----:B------:R-:W-:Y:S01]  /*c5e0*/  IMAD.HI.U32 R82, R45, R55, R44 ;  /* 0x000000372d527227 */ /* 0x000fe200078e002c */
[----:B------:R-:W-:-:S05]  /*c5f0*/  LOP3.LUT R55, R79, 0x7fffffff, RZ, 0xc0, !PT ;  /* 0x7fffffff4f377812 */ /* 0x000fca00078ec0ff */
        /* <DEDUP_REMOVED lines=16> */
.L_x_1229:
[----:B------:R-:W-:Y:S05]  /*c700*/  @P1 BRA `(.L_x_640) ;  /* 0xfffffffc00901947 */ /* 0x000fea000383ffff */
.L_x_638:
        /* <DEDUP_REMOVED lines=10> */
[----:B------:R-:W-:-:S04]  /*c7b0*/  ISETP.GE.AND P1, PT, R69, R27, PT ;  /* 0x0000001b4500720c */ /* 0x000fc80003f26270 */
        /* <DEDUP_REMOVED lines=17> */
[----:B------:R-:W-:Y:S02]  /*c8d0*/  ISETP.NE.AND P1, PT, R44, 0x65, PT ;  /* 0x000000652c00780c */ /* 0x000fe40003f25270 */
[----:B------:R-:W-:-:S11]  /*c8e0*/  IADD3 R80, PT, PT, R45, R61, R80 ;  /* 0x0000003d2d507210 */ /* 0x000fd60007ffe050 */
[----:B------:R-:W-:-:S13]  /*c8f0*/  VOTE.ALL P1, P1 ;  /* 0x0000000000ff7806 */ /* 0x000fda0000820000 */
.L_x_1238:
[----:B------:R-:W-:Y:S05]  /*c900*/  @P1 BRA `(.L_x_642) ;  /* 0xfffffff800e01947 */ /* 0x000fea000383ffff */
.L_x_636:
[----:B------:R-:W-:-:S13]  /*c910*/  ISETP.NE.AND P1, PT, R67, RZ, PT ;  /* 0x000000ff4300720c */ /* 0x000fda0003f25270 */
[----:B------:R-:W0:Y:S01]  /*c920*/  @!P1 S2R R27, SR_CgaCtaId ;  /* 0x00000000001b9919 */ /* 0x000e220000008800 */
[----:B------:R-:W-:Y:S01]  /*c930*/  @!P1 MOV R26, 0x400 ;  /* 0x00000400001a9802 */ /* 0x000fe20000000f00 */
[----:B------:R-:W-:Y:S02]  /*c940*/  @!P1 IMAD.IADD R25, R25, 0x1, R80 ;  /* 0x0000000119199824 */ /* 0x000fe400078e0250 */
[----:B------:R-:W-:-:S05]  /*c950*/  @!P1 IMAD.MOV.U32 R24, RZ, RZ, 0x65 ;  /* 0x00000065ff189424 */ /* 0x000fca00078e00ff */
[----:B------:R1:W-:Y:S01]  /*c960*/  @!P1 ST.E.64.STRONG.GPU desc[UR10][R42.64+0x100], R24 ;  /* 0x000100182a009985 */ /* 0x0003e2000c10fb0a */
[----:B0-----:R-:W-:-:S05]  /*c970*/  @!P1 LEA R26, R27, R26, 0x18 ;  /* 0x0000001a1b1a9211 */ /* 0x001fca00078ec0ff */
[----:B------:R1:W-:Y:S04]  /*c980*/  @!P1 STS [R26+0x88], R25 ;  /* 0x000088191a009388 */ /* 0x0003e80000000800 */
[----:B------:R1:W-:Y:S01]  /*c990*/  @!P1 STS [R26+0x84], R80 ;  /* 0x000084501a009388 */ /* 0x0003e20000000800 */
[----:B------:R-:W-:-:S13]  /*c9a0*/  ISETP.NE.AND P1, PT, R69, RZ, PT ;  /* 0x000000ff4500720c */ /* 0x000fda0003f25270 */
[----:B------:R-:W0:Y:S01]  /*c9b0*/  @!P1 S2R R44, SR_CgaCtaId ;  /* 0x00000000002c9919 */ /* 0x000e220000008800 */
[----:B------:R-:W-:-:S04]  /*c9c0*/  @!P1 MOV R27, 0x400 ;  /* 0x00000400001b9802 */ /* 0x000fc80000000f00 */
[----:B0-----:R-:W-:Y:S01]  /*c9d0*/  @!P1 LEA R27, R44, R27, 0x18 ;  /* 0x0000001b2c1b9211 */ /* 0x001fe200078ec0ff */
[----:B------:R-:W-:Y:S02]  /*c9e0*/  IMAD.MOV.U32 R44, RZ, RZ, R68 ;  /* 0x000000ffff2c7224 */ /* 0x000fe400078e0044 */
[----:B------:R-:W-:Y:S02]  /*c9f0*/  @!P1 IMAD.MOV.U32 R44, RZ, RZ, R80 ;  /* 0x000000ffff2c9224 */ /* 0x000fe400078e0050 */
[----:B------:R1:W-:Y:S05]  /*ca00*/  @!P1 STS [R27+0x60], R80 ;  /* 0x000060501b009388 */ /* 0x0003ea0000000800 */
.L_x_630:
[----:B------:R-:W-:Y:S05]  /*ca10*/  WARPSYNC.ALL ;  /* 0x0000000000007948 */ /* 0x000fea0003800000 */
[----:B------:R-:W0:Y:S08]  /*ca20*/  S2UR UR5, SR_CgaCtaId ;  /* 0x00000000000579c3 */ /* 0x000e300000008800 */
[----:B------:R-:W-:Y:S01]  /*ca30*/  BAR.SYNC.DEFER_BLOCKING 0x0 ;  /* 0x0000000000007b1d */ /* 0x000fe20000010000 */
[----:B------:R-:W-:-:S02]  /*ca40*/  ISETP.NE.AND P1, PT, R67, RZ, PT ;  /* 0x000000ff4300720c */ /* 0x000fc40003f25270 */
[----:B------:R-:W-:Y:S02]  /*ca50*/  P2R R45, PR, RZ, 0x1 ;  /* 0x00000001ff2d7803 */ /* 0x000fe40000000000 */
[C---:B------:R-:W-:Y:S01]  /*ca60*/  LOP3.LUT P0, RZ, R29.reuse, 0x1000, RZ, 0xc0, !PT ;  /* 0x000010001dff7812 */ /* 0x040fe2000780c0ff */
[----:B------:R-:W-:Y:S01]  /*ca70*/  UMOV UR4, 0x400 ;  /* 0x0000040000047882 */ /* 0x000fe20000000000 */
[----:B-1----:R-:W-:Y:S01]  /*ca80*/  P2R R43, PR, RZ, 0x10 ;  /* 0x00000010ff2b7803 */ /* 0x002fe20000000000 */
[----:B------:R-:W-:Y:S01]  /*ca90*/  BSSY.RECONVERGENT B0, `(.L_x_643) ;  /* 0x00000be000007945 */ /* 0x000fe20003800200 */
[C---:B------:R-:W-:Y:S02]  /*caa0*/  LOP3.LUT P4, RZ, R29.reuse, 0x800, RZ, 0xc0, !PT ;  /* 0x000008001dff7812 */ /* 0x040fe4000788c0ff */
[----:B------:R-:W-:Y:S02]  /*cab0*/  P2R R55, PR, RZ, 0x8 ;  /* 0x00000008ff377803 */ /* 0x000fe40000000000 */
[C---:B------:R-:W-:Y:S01]  /*cac0*/  LOP3.LUT P3, RZ, R29.reuse, 0x400, RZ, 0xc0, !PT ;  /* 0x000004001dff7812 */ /* 0x040fe2000786c0ff */
[----:B0-----:R-:W-:Y:S01]  /*cad0*/  ULEA UR4, UR5, UR4, 0x18 ;  /* 0x0000000405047291 */ /* 0x001fe2000f8ec0ff */
[----:B------:R-:W0:Y:S08]  /*cae0*/  LDCU.U8 UR5, c[0x0][0x3e0] ;  /* 0x00007c00ff0577ac */ /* 0x000e300008000000 */
[----:B------:R-:W1:Y:S04]  /*caf0*/  @P1 LDS R25, [UR4+0x60] ;  /* 0x00006004ff191984 */ /* 0x000e680008000800 */
[----:B------:R-:W2:Y:S01]  /*cb00*/  LDS R24, [UR4+0x8c] ;  /* 0x00008c04ff187984 */ /* 0x000ea20008000800 */
[----:B-1----:R-:W-:Y:S01]  /*cb10*/  @P1 IMAD.IADD R44, R44, 0x1, R25 ;  /* 0x000000012c2c1824 */ /* 0x002fe200078e0219 */
[----:B------:R-:W-:-:S02]  /*cb20*/  LOP3.LUT P1, RZ, R29, 0x100, RZ, 0xc0, !PT ;  /* 0x000001001dff7812 */ /* 0x000fc4000782c0ff */
[----:B------:R-:W1:Y:S01]  /*cb30*/  LDS R25, [UR4+0x84] ;  /* 0x00008404ff197984 */ /* 0x000e620008000800 */
[----:B--2---:R-:W-:Y:S01]  /*cb40*/  IADD3 R24, PT, PT, -R24, 0x2d20, RZ ;  /* 0x00002d2018187810 */ /* 0x004fe20007ffe1ff */
[----:B-1----:R-:W-:Y:S01]  /*cb50*/  IMAD.IADD R26, R44, 0x1, -R25 ;  /* 0x000000012c1a7824 */ /* 0x002fe200078e0a19 */
[C---:B------:R-:W-:Y:S02]  /*cb60*/  IADD3 R68, PT, PT, R25.reuse, -R44, -R5 ;  /* 0x8000002c19447210 */ /* 0x040fe40007ffe805 */
[----:B------:R-:W-:Y:S01]  /*cb70*/  IADD3 R30, PT, PT, R25, -R30, -R44 ;  /* 0x8000001e191e7210 */ /* 0x000fe20007ffe82c */
[----:B------:R-:W-:Y:S01]  /*cb80*/  IMAD R27, R67, 0x13, -R26 ;  /* 0x00000013431b7824 */ /* 0x000fe200078e0a1a */
[C---:B------:R-:W-:Y:S01]  /*cb90*/  IADD3 R32, PT, PT, R25.reuse, -R32, -R44 ;  /* 0x8000002019207210 */ /* 0x040fe20007ffe82c */
[----:B------:R-:W-:Y:S01]  /*cba0*/  IMAD.IADD R42, R24, 0x1, R26 ;  /* 0x00000001182a7824 */ /* 0x000fe200078e021a */
[----:B------:R-:W-:Y:S01]  /*cbb0*/  IADD3 R34, PT, PT, R25, -R34, -R44 ;  /* 0x8000002219227210 */ /* 0x000fe20007ffe82c */
[----:B------:R-:W-:Y:S01]  /*cbc0*/  IMAD R68, R67, 0x13, R68 ;  /* 0x0000001343447824 */ /* 0x000fe200078e0244 */
[----:B------:R-:W-:Y:S01]  /*cbd0*/  IADD3 R36, PT, PT, R25, -R36, -R44 ;  /* 0x8000002419247210 */ /* 0x000fe20007ffe82c */
[----:B------:R-:W-:Y:S01]  /*cbe0*/  IMAD R30, R67, 0x13, R30 ;  /* 0x00000013431e7824 */ /* 0x000fe200078e021e */
[----:B------:R-:W-:Y:S01]  /*cbf0*/  SEL R26, R42, R27, P0 ;  /* 0x0000001b2a1a7207 */ /* 0x000fe20000000000 */
[----:B------:R-:W-:Y:S01]  /*cc00*/  IMAD.IADD R42, R5, 0x1, R42 ;  /* 0x00000001052a7824 */ /* 0x000fe200078e022a */
[----:B------:R-:W-:Y:S01]  /*cc10*/  IADD3 R40, PT, PT, R25, -R40, -R44 ;  /* 0x8000002819287210 */ /* 0x000fe20007ffe82c */
[----:B------:R-:W-:Y:S01]  /*cc20*/  VIADD R5, R68, 0x1 ;  /* 0x0000000144057836 */ /* 0x000fe20000000000 */
[----:B------:R-:W-:Y:S01]  /*cc30*/  LOP3.LUT P0, RZ, R29, 0x200, RZ, 0xc0, !PT ;  /* 0x000002001dff7812 */ /* 0x000fe2000780c0ff */
[----:B------:R-:W-:Y:S01]  /*cc40*/  IMAD R32, R67, 0x13, R32 ;  /* 0x0000001343207824 */ /* 0x000fe200078e0220 */
[----:B------:R-:W-:Y:S01]  /*cc50*/  IADD3 R38, PT, PT, R25, -R38, -R44 ;  /* 0x8000002619267210 */ /* 0x000fe20007ffe82c */
[----:B------:R-:W-:Y:S01]  /*cc60*/  VIADD R27, R30, 0x2 ;  /* 0x000000021e1b7836 */ /* 0x000fe20000000000 */
[----:B------:R-:W-:Y:S01]  /*cc70*/  SEL R5, R42, R5, P4 ;  /* 0x000000052a057207 */ /* 0x000fe20002000000 */
[----:B------:R-:W-:Y:S01]  /*cc80*/  IMAD.IADD R42, R66, 0x1, R42 ;  /* 0x00000001422a7824 */ /* 0x000fe200078e022a */
[----:B------:R-:W-:Y:S01]  /*cc90*/  LOP3.LUT P4, RZ, R29, 0x4, RZ, 0xc0, !PT ;  /* 0x000000041dff7812 */ /* 0x000fe2000788c0ff */
[----:B------:R-:W-:Y:S01]  /*cca0*/  VIADD R30, R32, 0x3 ;  /* 0x00000003201e7836 */ /* 0x000fe20000000000 */
[----:B------:R-:W-:Y:S01]  /*ccb0*/  IADD3 R32, PT, PT, R25, -R33, -R44 ;  /* 0x8000002119207210 */ /* 0x000fe20007ffe82c */
[----:B------:R-:W-:Y:S01]  /*ccc0*/  IMAD.IADD R65, R65, 0x1, R42 ;  /* 0x0000000141417824 */ /* 0x000fe200078e022a */
[----:B------:R-:W-:Y:S01]  /*ccd0*/  SEL R27, R42, R27, P3 ;  /* 0x0000001b2a1b7207 */ /* 0x000fe20001800000 */
[----:B------:R-:W-:Y:S01]  /*cce0*/  IMAD R34, R67, 0x13, R34 ;  /* 0x0000001343227824 */ /* 0x000fe200078e0222 */
[----:B------:R-:W-:Y:S01]  /*ccf0*/  IADD3 R42, PT, PT, R25, -R39, -R44 ;  /* 0x80000027192a7210 */ /* 0x000fe20007ffe82c */
[----:B------:R-:W-:Y:S01]  /*cd00*/  IMAD.IADD R64, R64, 0x1, R65 ;  /* 0x0000000140407824 */ /* 0x000fe200078e0241 */
[----:B------:R-:W-:Y:S01]  /*cd10*/  SEL R30, R65, R30, P0 ;  /* 0x0000001e411e7207 */ /* 0x000fe20000000000 */
[----:B------:R-:W-:Y:S01]  /*cd20*/  IMAD R32, R67, 0x13, R32 ;  /* 0x0000001343207824 */ /* 0x000fe200078e0220 */
[----:B------:R-:W-:Y:S01]  /*cd30*/  IADD3 R46, PT, PT, R25, -R46, -R44 ;  /* 0x8000002e192e7210 */ /* 0x000fe20007ffe82c */
[----:B------:R-:W-:Y:S01]  /*cd40*/  IMAD.IADD R63, R63, 0x1, R64 ;  /* 0x000000013f3f7824 */ /* 0x000fe200078e0240 */
[C---:B------:R-:W-:Y:S01]  /*cd50*/  LOP3.LUT P3, RZ, R29.reuse, 0x80, RZ, 0xc0, !PT ;  /* 0x000000801dff7812 */ /* 0x040fe2000786c0ff */
[----:B------:R-:W-:Y:S01]  /*cd60*/  VIADD R31, R32, 0x4 ;  /* 0x00000004201f7836 */ /* 0x000fe20000000000 */
[----:B------:R-:W-:Y:S01]  /*cd70*/  LOP3.LUT P0, RZ, R29, 0x40, RZ, 0xc0, !PT ;  /* 0x000000401dff7812 */ /* 0x000fe2000780c0ff */
[----:B------:R-:W-:Y:S01]  /*cd80*/  IMAD.IADD R62, R62, 0x1, R63 ;  /* 0x000000013e3e7824 */ /* 0x000fe200078e023f */
[----:B------:R-:W-:Y:S01]  /*cd90*/  LEA R27, R27, UR4, 0x2 ;  /* 0x000000041b1b7c11 */ /* 0x000fe2000f8e10ff */
[----:B------:R-:W-:Y:S01]  /*cda0*/  VIADD R32, R34, 0x5 ;  /* 0x0000000522207836 */ /* 0x000fe20000000000 */
[----:B------:R-:W-:Y:S01]  /*cdb0*/  IADD3 R34, PT, PT, R25, -R35, -R44 ;  /* 0x8000002319227210 */ /* 0x000fe20007ffe82c */
[----:B------:R-:W-:Y:S01]  /*cdc0*/  IMAD.IADD R60, R60, 0x1, R62 ;  /* 0x000000013c3c7824 */ /* 0x000fe200078e023e */
[----:B------:R-:W-:Y:S01]  /*cdd0*/  SEL R31, R64, R31, P1 ;  /* 0x0000001f401f7207 */ /* 0x000fe20000800000 */
[----:B------:R-:W-:Y:S01]  /*cde0*/  IMAD R42, R67, 0x13, R42 ;  /* 0x00000013432a7824 */ /* 0x000fe200078e022a */
[----:B------:R-:W-:Y:S01]  /*cdf0*/  LOP3.LUT P1, RZ, R29, 0x20, RZ, 0xc0, !PT ;  /* 0x000000201dff7812 */ /* 0x000fe2000782c0ff */
[----:B------:R-:W-:Y:S01]  /*ce00*/  IMAD.IADD R59, R59, 0x1, R60 ;  /* 0x000000013b3b7824 */ /* 0x000fe200078e023c */
[----:B------:R-:W-:Y:S01]  /*ce10*/  SEL R32, R63, R32, P3 ;  /* 0x000000203f207207 */ /* 0x000fe20001800000 */
[----:B------:R-:W-:Y:S01]  /*ce20*/  IMAD R36, R67, 0x13, R36 ;  /* 0x0000001343247824 */ /* 0x000fe200078e0224 */
[----:B------:R-:W-:Y:S01]  /*ce30*/  LOP3.LUT P3, RZ, R29, 0x10, RZ, 0xc0, !PT ;  /* 0x000000101dff7812 */ /* 0x000fe2000786c0ff */
[----:B------:R-:W-:Y:S01]  /*ce40*/  IMAD.IADD R58, R58, 0x1, R59 ;  /* 0x000000013a3a7824 */ /* 0x000fe200078e023b */
[----:B------:R-:W-:Y:S01]  /*ce50*/  LEA R30, R30, UR4, 0x2 ;  /* 0x000000041e1e7c11 */ /* 0x000fe2000f8e10ff */
[----:B------:R-:W-:Y:S01]  /*ce60*/  IMAD R34, R67, 0x13, R34 ;  /* 0x0000001343227824 */ /* 0x000fe200078e0222 */
[----:B------:R-:W-:Y:S01]  /*ce70*/  LEA R31, R31, UR4, 0x2 ;  /* 0x000000041f1f7c11 */ /* 0x000fe2000f8e10ff */
[----:B------:R-:W-:Y:S01]  /*ce80*/  IMAD.IADD R57, R57, 0x1, R58 ;  /* 0x0000000139397824 */ /* 0x000fe200078e023a */
[----:B------:R-:W-:Y:S01]  /*ce90*/  LEA R32, R32, UR4, 0x2 ;  /* 0x0000000420207c11 */ /* 0x000fe2000f8e10ff */
[----:B------:R-:W-:Y:S01]  /*cea0*/  VIADD R42, R42, 0xa ;  /* 0x0000000a2a2a7836 */ /* 0x000fe20000000000 */
[C-C-:B------:R-:W-:Y:S01]  /*ceb0*/  IADD3 R48, PT, PT, R25.reuse, -R48, -R44.reuse ;  /* 0x8000003019307210 */ /* 0x140fe20007ffe82c */
[----:B------:R-:W-:Y:S01]  /*cec0*/  VIADD R36, R36, 0x7 ;  /* 0x0000000724247836 */ /* 0x000fe20000000000 */
[C-C-:B------:R-:W-:Y:S01]  /*ced0*/  IADD3 R50, PT, PT, R25.reuse, -R50, -R44.reuse ;  /* 0x8000003219327210 */ /* 0x140fe20007ffe82c */
[----:B------:R-:W-:Y:S01]  /*cee0*/  VIADD R33, R34, 0x6 ;  /* 0x0000000622217836 */ /* 0x000fe20000000000 */
[----:B------:R-:W-:Y:S01]  /*cef0*/  IADD3 R34, PT, PT, R25, -R37, -R44 ;  /* 0x8000002519227210 */ /* 0x000fe20007ffe82c */
[----:B------:R-:W-:Y:S01]  /*cf00*/  IMAD R40, R67, 0x13, R40 ;  /* 0x0000001343287824 */ /* 0x000fe200078e0228 */
[----:B------:R-:W-:Y:S01]  /*cf10*/  SEL R42, R57, R42, P4 ;  /* 0x0000002a392a7207 */ /* 0x000fe20002000000 */
[----:B------:R-:W-:Y:S01]  /*cf20*/  IMAD.IADD R57, R56, 0x1, R57 ;  /* 0x0000000138397824 */ /* 0x000fe200078e0239 */
[----:B------:R-:W-:Y:S01]  /*cf30*/  SEL R36, R60, R36, P1 ;  /* 0x000000243c247207 */ /* 0x000fe20000800000 */
[----:B------:R-:W-:Y:S01]  /*cf40*/  VIADD R40, R40, 0xb ;  /* 0x0000000b28287836 */ /* 0x000fe20000000000 */
[----:B------:R-:W-:Y:S01]  /*cf50*/  LOP3.LUT P1, RZ, R29, 0x2, RZ, 0xc0, !PT ;  /* 0x000000021dff7812 */ /* 0x000fe2000782c0ff */
[----:B------:R-:W-:Y:S01]  /*cf60*/  IMAD R34, R67, 0x13, R34 ;  /* 0x0000001343227824 */ /* 0x000fe200078e0222 */
[----:B------:R-:W-:Y:S01]  /*cf70*/  IADD3 R56, PT, PT, R25, -R41, -R44 ;  /* 0x8000002919387210 */ /* 0x000fe20007ffe82c */
[C---:B------:R-:W-:Y:S01]  /*cf80*/  IMAD R38, R67.reuse, 0x13, R38 ;  /* 0x0000001343267824 */ /* 0x040fe200078e0226 */
[----:B------:R-:W-:Y:S01]  /*cf90*/  SEL R33, R62, R33, P0 ;  /* 0x000000213e217207 */ /* 0x000fe20000000000 */
[----:B------:R-:W-:Y:S01]  /*cfa0*/  IMAD R46, R67, 0x13, R46 ;  /* 0x00000013432e7824 */ /* 0x000fe200078e022e */
[----:B------:R-:W-:Y:S01]  /*cfb0*/  SEL R40, R57, R40, P1 ;  /* 0x0000002839287207 */ /* 0x000fe20000800000 */
[----:B------:R-:W-:Y:S01]  /*cfc0*/  IMAD.IADD R54, R54, 0x1, R57 ;  /* 0x0000000136367824 */ /* 0x000fe200078e0239 */
[C---:B------:R-:W-:Y:S01]  /*cfd0*/  LOP3.LUT P0, RZ, R29.reuse, 0x8, RZ, 0xc0, !PT ;  /* 0x000000081dff7812 */ /* 0x040fe2000780c0ff */
[----:B------:R-:W-:Y:S01]  /*cfe0*/  VIADD R34, R34, 0x8 ;  /* 0x0000000822227836 */ /* 0x000fe20000000000 */
[----:B------:R-:W-:Y:S01]  /*cff0*/  LOP3.LUT P1, RZ, R29, 0x1, RZ, 0xc0, !PT ;  /* 0x000000011dff7812 */ /* 0x000fe2000782c0ff */
[----:B------:R-:W-:Y:S01]  /*d000*/  IMAD R56, R67, 0x13, R56 ;  /* 0x0000001343387824 */ /* 0x000fe200078e0238 */
[----:B------:R-:W-:Y:S01]  /*d010*/  LEA R29, R26, UR4, 0x2 ;  /* 0x000000041a1d7c11 */ /* 0x000fe2000f8e10ff */
[----:B------:R-:W-:Y:S01]  /*d020*/  BAR.SYNC.DEFER_BLOCKING 0x0 ;  /* 0x0000000000007b1d */ /* 0x000fe20000010000 */
[----:B------:R-:W-:Y:S01]  /*d030*/  LEA R26, R5, UR4, 0x2 ;  /* 0x00000004051a7c11 */ /* 0x000fe2000f8e10ff */
[----:B------:R-:W-:Y:S01]  /*d040*/  VIADD R38, R38, 0x9 ;  /* 0x0000000926267836 */ /* 0x000fe20000000000 */
[----:B------:R-:W-:Y:S01]  /*d050*/  SEL R34, R59, R34, P3 ;  /* 0x000000223b227207 */ /* 0x000fe20001800000 */
[----:B------:R-:W-:Y:S01]  /*d060*/  VIADD R46, R46, 0xd ;  /* 0x0000000d2e2e7836 */ /* 0x000fe20000000000 */
[----:B------:R-:W-:Y:S01]  /*d070*/  LEA R33, R33, UR4, 0x2 ;  /* 0x0000000421217c11 */ /* 0x000fe2000f8e10ff */
[----:B------:R-:W-:Y:S01]  /*d080*/  IMAD.IADD R53, R53, 0x1, R54 ;  /* 0x0000000135357824 */ /* 0x000fe200078e0236 */
[----:B------:R-:W-:Y:S01]  /*d090*/  SEL R38, R58, R38, P0 ;  /* 0x000000263a267207 */ /* 0x000fe20000000000 */
[----:B------:R-:W-:Y:S01]  /*d0a0*/  VIADD R56, R56, 0xc ;  /* 0x0000000c38387836 */ /* 0x000fe20000000000 */
[----:B------:R-:W-:Y:S01]  /*d0b0*/  LEA R36, R36, UR4, 0x2 ;  /* 0x0000000424247c11 */ /* 0x000fe2000f8e10ff */
[----:B------:R-:W-:Y:S01]  /*d0c0*/  IMAD R48, R67, 0x13, R48 ;  /* 0x0000001343307824 */ /* 0x000fe200078e0230 */
[----:B------:R-:W-:Y:S01]  /*d0d0*/  SEL R46, R53, R46, P6 ;  /* 0x0000002e352e7207 */ /* 0x000fe20003000000 */
[----:B------:R-:W-:Y:S01]  /*d0e0*/  IMAD.IADD R53, R52, 0x1, R53 ;  /* 0x0000000134357824 */ /* 0x000fe200078e0235 */
[----:B------:R-:W-:Y:S01]  /*d0f0*/  LEA R5, R34, UR4, 0x2 ;  /* 0x0000000422057c11 */ /* 0x000fe2000f8e10ff */
[----:B------:R-:W-:Y:S01]  /*d100*/  IMAD R50, R67, 0x13, R50 ;  /* 0x0000001343327824 */ /* 0x000fe200078e0232 */
[----:B------:R-:W-:Y:S01]  /*d110*/  IADD3 R58, PT, PT, R25, -R47, -R44 ;  /* 0x8000002f193a7210 */ /* 0x000fe20007ffe82c */
[----:B------:R-:W-:Y:S01]  /*d120*/  IMAD.IADD R4, R4, 0x1, R53 ;  /* 0x0000000104047824 */ /* 0x000fe200078e0235 */
[----:B------:R-:W-:Y:S01]  /*d130*/  SEL R56, R54, R56, P1 ;  /* 0x0000003836387207 */ /* 0x000fe20000800000 */
[----:B------:R-:W-:Y:S01]  /*d140*/  VIADD R48, R48, 0xf ;  /* 0x0000000f30307836 */ /* 0x000fe20000000000 */
[----:B------:R-:W-:Y:S01]  /*d150*/  ISETP.NE.AND P0, PT, R45, RZ, PT ;  /* 0x000000ff2d00720c */ /* 0x000fe20003f05270 */
[----:B------:R-:W-:Y:S01]  /*d160*/  IMAD R58, R67, 0x13, R58 ;  /* 0x00000013433a7824 */ /* 0x000fe200078e023a */
[----:B------:R-:W-:Y:S01]  /*d170*/  IADD3 R60, PT, PT, R25, -R49, -R44 ;  /* 0x80000031193c7210 */ /* 0x000fe20007ffe82c */
[----:B------:R-:W-:Y:S01]  /*d180*/  IMAD.IADD R3, R3, 0x1, R4 ;  /* 0x0000000103037824 */ /* 0x000fe200078e0204 */
[----:B------:R-:W-:Y:S01]  /*d190*/  LEA R38, R38, UR4, 0x2 ;  /* 0x0000000426267c11 */ /* 0x000fe2000f8e10ff */
[----:B------:R-:W-:Y:S01]  /*d1a0*/  STS [R29], R28 ;  /* 0x0000001c1d007388 */ /* 0x000fe20000000800 */
[----:B------:R-:W-:Y:S01]  /*d1b0*/  LEA R40, R40, UR4, 0x2 ;  /* 0x0000000428287c11 */ /* 0x000fe2000f8e10ff */
[----:B------:R-:W-:Y:S01]  /*d1c0*/  IMAD R60, R67, 0x13, R60 ;  /* 0x00000013433c7824 */ /* 0x000fe200078e023c */
[----:B------:R-:W-:Y:S01]  /*d1d0*/  IADD3 R44, PT, PT, R25, -R51, -R44 ;  /* 0x80000033192c7210 */ /* 0x000fe20007ffe82c */
[----:B------:R-:W-:Y:S01]  /*d1e0*/  STS [R26], R23 ;  /* 0x000000171a007388 */ /* 0x000fe20000000800 */
[----:B------:R-:W-:Y:S01]  /*d1f0*/  VIADD R58, R58, 0xe ;  /* 0x0000000e3a3a7836 */ /* 0x000fe20000000000 */
[----:B------:R-:W-:Y:S01]  /*d200*/  ISETP.NE.AND P3, PT, R55, RZ, PT ;  /* 0x000000ff3700720c */ /* 0x000fe20003f65270 */
[----:B------:R-:W-:Y:S01]  /*d210*/  VIADD R60, R60, 0x10 ;  /* 0x000000103c3c7836 */ /* 0x000fe20000000000 */
[----:B------:R-:W-:Y:S01]  /*d220*/  STS [R27], R22 ;  /* 0x000000161b007388 */ /* 0x000fe20000000800 */
[----:B------:R-:W-:Y:S01]  /*d230*/  IMAD R44, R67, 0x13, R44 ;  /* 0x00000013432c7824 */ /* 0x000fe200078e022c */
[----:B------:R-:W-:Y:S01]  /*d240*/  ISETP.NE.AND P4, PT, R43, RZ, PT ;  /* 0x000000ff2b00720c */ /* 0x000fe20003f85270 */
[----:B------:R-:W-:Y:S01]  /*d250*/  VIADD R50, R50, 0x11 ;  /* 0x0000001132327836 */ /* 0x000fe20000000000 */
[----:B------:R1:W-:Y:S01]  /*d260*/  STS [R30], R21 ;  /* 0x000000151e007388 */ /* 0x0003e20000000800 */
[----:B------:R-:W-:Y:S01]  /*d270*/  LEA R46, R46, UR4, 0x2 ;  /* 0x000000042e2e7c11 */ /* 0x000fe2000f8e10ff */
[----:B------:R-:W-:Y:S01]  /*d280*/  VIADD R44, R44, 0x12 ;  /* 0x000000122c2c7836 */ /* 0x000fe20000000000 */
[----:B------:R-:W-:Y:S01]  /*d290*/  SEL R58, R53, R58, P5 ;  /* 0x0000003a353a7207 */ /* 0x000fe20002800000 */
[----:B------:R-:W-:Y:S01]  /*d2a0*/  STS [R31], R20 ;  /* 0x000000141f007388 */ /* 0x000fe20000000800 */
[----:B------:R-:W-:-:S02]  /*d2b0*/  SEL R48, R4, R48, P2 ;  /* 0x0000003004307207 */ /* 0x000fc40001000000 */
[----:B------:R-:W-:Y:S01]  /*d2c0*/  SEL R60, R3, R60, P3 ;  /* 0x0000003c033c7207 */ /* 0x000fe20001800000 */
[----:B------:R-:W-:Y:S01]  /*d2d0*/  STS [R32], R19 ;  /* 0x0000001320007388 */ /* 0x000fe20000000800 */
[----:B------:R-:W-:Y:S02]  /*d2e0*/  LEA R48, R48, UR4, 0x2 ;  /* 0x0000000430307c11 */ /* 0x000fe4000f8e10ff */
[----:B-1----:R-:W-:Y:S01]  /*d2f0*/  LEA R21, R42, UR4, 0x2 ;  /* 0x000000042a157c11 */ /* 0x002fe2000f8e10ff */
[----:B------:R-:W-:Y:S04]  /*d300*/  STS [R33], R18 ;  /* 0x0000001221007388 */ /* 0x000fe80000000800 */
[----:B------:R-:W-:Y:S04]  /*d310*/  STS [R36], R17 ;  /* 0x0000001124007388 */ /* 0x000fe80000000800 */
[----:B------:R1:W-:Y:S04]  /*d320*/  STS [R5], R16 ;  /* 0x0000001005007388 */ /* 0x0003e80000000800 */
[----:B------:R-:W-:Y:S04]  /*d330*/  STS [R38], R15 ;  /* 0x0000000f26007388 */ /* 0x000fe80000000800 */
[----:B------:R-:W-:Y:S01]  /*d340*/  STS [R21], R14 ;  /* 0x0000000e15007388 */ /* 0x000fe20000000800 */
[----:B-1----:R-:W-:-:S03]  /*d350*/  LEA R5, R56, UR4, 0x2 ;  /* 0x0000000438057c11 */ /* 0x002fc6000f8e10ff */
[----:B------:R-:W-:Y:S04]  /*d360*/  STS [R40], R13 ;  /* 0x0000000d28007388 */ /* 0x000fe80000000800 */
[----:B------:R1:W-:Y:S04]  /*d370*/  STS [R5], R12 ;  /* 0x0000000c05007388 */ /* 0x0003e80000000800 */
[----:B------:R2:W-:Y:S01]  /*d380*/  STS [R46], R11 ;  /* 0x0000000b2e007388 */ /* 0x0005e20000000800 */
[----:B-1----:R-:W-:Y:S01]  /*d390*/  IMAD.IADD R5, R2, 0x1, R3 ;  /* 0x0000000102057824 */ /* 0x002fe200078e0203 */
[----:B------:R-:W-:-:S03]  /*d3a0*/  IADD3 R2, PT, PT, -R25, UR9, RZ ;  /* 0x0000000919027c10 */ /* 0x000fc6000fffe1ff */
[----:B------:R-:W-:Y:S01]  /*d3b0*/  @P0 IMAD.IADD R44, R0, 0x1, R5 ;  /* 0x00000001002c0824 */ /* 0x000fe200078e0205 */
[----:B------:R-:W-:Y:S02]  /*d3c0*/  ISETP.GE.AND P0, PT, R67, R24, PT ;  /* 0x000000184300720c */ /* 0x000fe40003f06270 */
[----:B------:R-:W-:Y:S02]  /*d3d0*/  SEL R50, R5, R50, P4 ;  /* 0x0000003205327207 */ /* 0x000fe40002000000 */
[----:B------:R-:W-:Y:S02]  /*d3e0*/  LEA R5, R58, UR4, 0x2 ;  /* 0x000000043a057c11 */ /* 0x000fe4000f8e10ff */
[----:B--2---:R-:W-:Y:S02]  /*d3f0*/  LEA R11, R60, UR4, 0x2 ;  /* 0x000000043c0b7c11 */ /* 0x004fe4000f8e10ff */
[----:B------:R-:W-:Y:S01]  /*d400*/  LEA R50, R50, UR4, 0x2 ;  /* 0x0000000432327c11 */ /* 0x000fe2000f8e10ff */
[----:B------:R1:W-:Y:S01]  /*d410*/  STS [R5], R10 ;  /* 0x0000000a05007388 */ /* 0x0003e20000000800 */
[----:B------:R-:W-:-:S02]  /*d420*/  LEA R13, R44, UR4, 0x2 ;  /* 0x000000042c0d7c11 */ /* 0x000fc4000f8e10ff */
[----:B------:R-:W-:Y:S01]  /*d430*/  SHF.R.S32.HI R0, RZ, 0x1f, R25 ;  /* 0x0000001fff007819 */ /* 0x000fe20000011419 */
[----:B------:R1:W-:Y:S01]  /*d440*/  STS [R48], R9 ;  /* 0x0000000930007388 */ /* 0x0003e20000000800 */
[----:B------:R-:W-:-:S03]  /*d450*/  SHF.R.S32.HI R3, RZ, 0x1f, R2 ;  /* 0x0000001fff037819 */ /* 0x000fc60000011402 */
[----:B------:R1:W-:Y:S04]  /*d460*/  STS [R11], R8 ;  /* 0x000000080b007388 */ /* 0x0003e80000000800 */
[----:B------:R1:W-:Y:S04]  /*d470*/  STS [R50], R7 ;  /* 0x0000000732007388 */ /* 0x0003e80000000800 */
[----:B------:R1:W-:Y:S01]  /*d480*/  STS [R13], R6 ;  /* 0x000000060d007388 */ /* 0x0003e20000000800 */
[----:B------:R-:W-:Y:S06]  /*d490*/  BAR.SYNC.DEFER_BLOCKING 0x0 ;  /* 0x0000000000007b1d */ /* 0x000fec0000010000 */
[----:B0-----:R-:W-:Y:S05]  /*d4a0*/  @P0 BRA `(.L_x_644) ;  /* 0x0000000000480947 */ /* 0x001fea0003800000 */
[----:B------:R-:W-:Y:S01]  /*d4b0*/  UISETP.NE.AND UP0, UPT, UR5, URZ, UPT ;  /* 0x000000ff0500728c */ /* 0x000fe2000bf05270 */
[----:B-1----:R-:W-:Y:S01]  /*d4c0*/  IMAD.MOV.U32 R8, RZ, RZ, RZ ;  /* 0x000000ffff087224 */ /* 0x002fe200078e00ff */
[----:B------:R-:W0:Y:S01]  /*d4d0*/  LDCU.64 UR6, c[0x0][0x3e8] ;  /* 0x00007d00ff0677ac */ /* 0x000e220008000a00 */
[----:B------:R-:W-:-:S03]  /*d4e0*/  IMAD.MOV.U32 R6, RZ, RZ, RZ ;  /* 0x000000ffff067224 */ /* 0x000fc600078e00ff */
[----:B------:R-:W-:-:S13]  /*d4f0*/  PLOP3.LUT P0, PT, PT, PT, UP0, 0x80, 0x8 ;  /* 0x000000000008781c */ /* 0x000fda0003f0f008 */
[----:B------:R-:W-:Y:S05]  /*d500*/  @P0 BRA `(.L_x_645) ;  /* 0x0000000000140947 */ /* 0x000fea0003800000 */
[----:B------:R-:W1:Y:S08]  /*d510*/  LDC.64 R4, c[0x0][0x3f8] ;  /* 0x0000fe00ff047b82 */ /* 0x000e700000000a00 */
[----:B------:R-:W2:Y:S01]  /*d520*/  LDC.64 R8, c[0x0][0x3f0] ;  /* 0x0000fc00ff087b82 */ /* 0x000ea20000000a00 */
[----:B-1----:R-:W2:Y:S02]  /*d530*/  LDG.E.64 R4, desc[UR10][R4.64] ;  /* 0x0000000a04047981 */ /* 0x002ea4000c1e1b00 */
[----:B--2---:R-:W-:-:S05]  /*d540*/  IADD3 R8, P1, PT, -R4, R8, RZ ;  /* 0x0000000804087210 */ /* 0x004fca0007f3e1ff */
[----:B------:R-:W-:-:S08]  /*d550*/  IMAD.X R6, R9, 0x1, ~R5, P1 ;  /* 0x0000000109067824 */ /* 0x000fd000008e0e05 */
.L_x_645:
[----:B------:R-:W-:-:S04]  /*d560*/  IADD3 R8, P1, P2, R8, R67, R2 ;  /* 0x0000004308087210 */ /* 0x000fc80007a3e002 */
[----:B------:R-:W-:Y:S02]  /*d570*/  LOP3.LUT R8, RZ, R8, RZ, 0x33, !PT ;  /* 0x00000008ff087212 */ /* 0x000fe400078e33ff */
[----:B------:R-:W-:Y:S02]  /*d580*/  IADD3.X R7, PT, PT, R6, RZ, R3, P1, P2 ;  /* 0x000000ff06077210 */ /* 0x000fe40000fe4403 */
[----:B0-----:R-:W-:Y:S02]  /*d590*/  IADD3 R8, P1, PT, R8, UR6, RZ ;  /* 0x0000000608087c10 */ /* 0x001fe4000ff3e0ff */
[----:B------:R-:W-:-:S04]  /*d5a0*/  LOP3.LUT R7, RZ, R7, RZ, 0x33, !PT ;  /* 0x00000007ff077212 */ /* 0x000fc800078e33ff */
[----:B------:R-:W-:Y:S01]  /*d5b0*/  IADD3.X R7, PT, PT, R7, UR7, RZ, P1, !PT ;  /* 0x0000000707077c10 */ /* 0x000fe20008ffe4ff */
[----:B------:R-:W-:Y:S06]  /*d5c0*/  BRA `(.L_x_646) ;  /* 0x0000000000287947 */ /* 0x000fec0003800000 */
.L_x_644:
[----:B------:R-:W-:Y:S01]  /*d5d0*/  UISETP.NE.AND UP0, UPT, UR5, URZ, UPT ;  /* 0x000000ff0500728c */ /* 0x000fe2000bf05270 */
[----:B-1----:R-:W-:Y:S01]  /*d5e0*/  IMAD.IADD R6, R67, 0x1, -R24 ;  /* 0x0000000143067824 */ /* 0x002fe200078e0a18 */
[----:B------:R-:W-:-:S04]  /*d5f0*/  CS2R R4, SRZ ;  /* 0x0000000000047805 */ /* 0x000fc8000001ff00 */
[----:B------:R-:W-:-:S13]  /*d600*/  PLOP3.LUT P0, PT, PT, PT, UP0, 0x80, 0x8 ;  /* 0x000000000008781c */ /* 0x000fda0003f0f008 */
[----:B------:R-:W-:Y:S05]  /*d610*/  @P0 BRA `(.L_x_647) ;  /* 0x0000000000080947 */ /* 0x000fea0003800000 */
[----:B------:R-:W0:Y:S02]  /*d620*/  LDC.64 R4, c[0x0][0x3f8] ;  /* 0x0000fe00ff047b82 */ /* 0x000e240000000a00 */
[----:B0-----:R-:W5:Y:S02]  /*d630*/  LDG.E.64 R4, desc[UR10][R4.64] ;  /* 0x0000000a04047981 */ /* 0x001f64000c1e1b00 */
.L_x_647:
[----:B-----5:R-:W-:Y:S02]  /*d640*/  IADD3 R8, P1, P2, R4, R6, R25 ;  /* 0x0000000604087210 */ /* 0x020fe40007a3e019 */
[----:B------:R-:W-:-:S04]  /*d650*/  SHF.R.S32.HI R7, RZ, 0x1f, R6 ;  /* 0x0000001fff077819 */ /* 0x000fc80000011406 */
[----:B------:R-:W-:-:S07]  /*d660*/  IADD3.X R7, PT, PT, R5, R7, R0, P1, P2 ;  /* 0x0000000705077210 */ /* 0x000fce0000fe4400 */
.L_x_646:
[----:B------:R-:W-:Y:S05]  /*d670*/  BSYNC.RECONVERGENT B0 ;  /* 0x0000000000007941 */ /* 0x000fea0003800200 */
.L_x_643:
[C---:B------:R-:W-:Y:S01]  /*d680*/  LEA R4, R67.reuse, UR4, 0x2 ;  /* 0x0000000443047c11 */ /* 0x040fe2000f8e10ff */
[----:B------:R-:W0:Y:S01]  /*d690*/  LDCU.64 UR4, c[0x0][0x390] ;  /* 0x00007200ff0477ac */ /* 0x000e220008000a00 */
[----:B------:R-:W-:Y:S01]  /*d6a0*/  VIADD R9, R67, 0x260 ;  /* 0x0000026043097836 */ /* 0x000fe20000000000 */
[----:B------:R-:W-:Y:S02]  /*d6b0*/  BSSY.RECONVERGENT B0, `(.L_x_648) ;  /* 0x0000023000007945 */ /* 0x000fe40003800200 */
[----:B------:R-:W1:Y:S01]  /*d6c0*/  LDS R5, [R4] ;  /* 0x0000000004057984 */ /* 0x000e620000000800 */
[----:B0-----:R-:W-:-:S04]  /*d6d0*/  LEA R6, P1, R8, UR4, 0x2 ;  /* 0x0000000408067c11 */ /* 0x001fc8000f8210ff */
[----:B------:R-:W-:Y:S02]  /*d6e0*/  LEA.HI.X R7, R8, UR5, R7, 0x2, P1 ;  /* 0x0000000508077c11 */ /* 0x000fe400088f1407 */
[----:B------:R-:W-:-:S03]  /*d6f0*/  ISETP.GE.AND P1, PT, R9, R24, PT ;  /* 0x000000180900720c */ /* 0x000fc60003f26270 */
[----:B-1----:R0:W-:Y:S10]  /*d700*/  STG.E desc[UR10][R6.64], R5 ;  /* 0x0000000506007986 */ /* 0x0021f4000c10190a */
[----:B------:R-:W-:Y:S05]  /*d710*/  @!P1 BRA `(.L_x_649) ;  /* 0x00000000002c9947 */ /* 0x000fea0003800000 */
[----:B------:R-:W-:Y:S01]  /*d720*/  BSSY.RECONVERGENT B1, `(.L_x_650) ;  /* 0x0000006000017945 */ /* 0x000fe20003800200 */
[----:B0-----:R-:W-:Y:S01]  /*d730*/  IMAD.IADD R5, R9, 0x1, -R24 ;  /* 0x0000000109057824 */ /* 0x001fe200078e0a18 */
[----:B------:R-:W-:Y:S02]  /*d740*/  CS2R R6, SRZ ;  /* 0x0000000000067805 */ /* 0x000fe4000001ff00 */
[----:B------:R-:W-:Y:S05]  /*d750*/  @P0 BRA `(.L_x_651) ;  /* 0x0000000000080947 */ /* 0x000fea0003800000 */
[----:B------:R-:W0:Y:S02]  /*d760*/  LDC.64 R6, c[0x0][0x3f8] ;  /* 0x0000fe00ff067b82 */ /* 0x000e240000000a00 */
[----:B0-----:R-:W5:Y:S02]  /*d770*/  LDG.E.64 R6, desc[UR10][R6.64] ;  /* 0x0000000a06067981 */ /* 0x001f64000c1e1b00 */
.L_x_651:
[----:B------:R-:W-:Y:S05]  /*d780*/  BSYNC.RECONVERGENT B1 ;  /* 0x0000000000017941 */ /* 0x000fea0003800200 */
.L_x_650:
[----:B-----5:R-:W-:Y:S02]  /*d790*/  IADD3 R8, P1, P2, R6, R5, R25 ;  /* 0x0000000506087210 */ /* 0x020fe40007a3e019 */
[----:B------:R-:W-:-:S04]  /*d7a0*/  SHF.R.S32.HI R5, RZ, 0x1f, R5 ;  /* 0x0000001fff057819 */ /* 0x000fc80000011405 */
[----:B------:R-:W-:Y:S01]  /*d7b0*/  IADD3.X R7, PT, PT, R7, R5, R0, P1, P2 ;  /* 0x0000000507077210 */ /* 0x000fe20000fe4400 */
[----:B------:R-:W-:Y:S06]  /*d7c0*/  BRA `(.L_x_652) ;  /* 0x0000000000447947 */ /* 0x000fec0003800000 */
.L_x_649:
        /* <DEDUP_REMOVED lines=9> */
.L_x_654:
[----:B------:R-:W-:Y:S05]  /*d860*/  BSYNC.RECONVERGENT B1 ;  /* 0x0000000000017941 */ /* 0x000fea0003800200 */
.L_x_653:
[----:B------:R-:W0:Y:S01]  /*d870*/  LDCU.64 UR6, c[0x0][0x3e8] ;  /* 0x00007d00ff0677ac */ /* 0x000e220008000a00 */
[----:B------:R-:W-:-:S04]  /*d880*/  IADD3 R5, P1, P2, R5, R9, R2 ;  /* 0x0000000905057210 */ /* 0x000fc80007a3e002 */
[----:B------:R-:W-:Y:S02]  /*d890*/  LOP3.LUT R5, RZ, R5, RZ, 0x33, !PT ;  /* 0x00000005ff057212 */ /* 0x000fe400078e33ff */
[----:B------:R-:W-:Y:S02]  /*d8a0*/  IADD3.X R6, PT, PT, R8, RZ, R3, P1, P2 ;  /* 0x000000ff08067210 */ /* 0x000fe40000fe4403 */
[----:B0-----:R-:W-:Y:S02]  /*d8b0*/  IADD3 R8, P1, PT, R5, UR6, RZ ;  /* 0x0000000605087c10 */ /* 0x001fe4000ff3e0ff */
[----:B------:R-:W-:-:S04]  /*d8c0*/  LOP3.LUT R5, RZ, R6, RZ, 0x33, !PT ;  /* 0x00000006ff057212 */ /* 0x000fc800078e33ff */
[----:B------:R-:W-:-:S07]  /*d8d0*/  IADD3.X R7, PT, PT, R5, UR7, RZ, P1, !PT ;  /* 0x0000000705077c10 */ /* 0x000fce0008ffe4ff */
.L_x_652:
[----:B------:R-:W-:Y:S05]  /*d8e0*/  BSYNC.RECONVERGENT B0 ;  /* 0x0000000000007941 */ /* 0x000fea0003800200 */
.L_x_648:
[----:B------:R-:W0:Y:S01]  /*d8f0*/  LDS R5, [R4+0x980] ;  /* 0x0009800004057984 */ /* 0x000e220000000800 */
[C---:B------:R-:W-:Y:S01]  /*d900*/  LEA R6, P1, R8.reuse, UR4, 0x2 ;  /* 0x0000000408067c11 */ /* 0x040fe2000f8210ff */
[----:B------:R-:W-:Y:S01]  /*d910*/  VIADD R9, R67, 0x4c0 ;  /* 0x000004c043097836 */ /* 0x000fe20000000000 */
[----:B------:R-:W-:Y:S02]  /*d920*/  BSSY.RECONVERGENT B0, `(.L_x_655) ;  /* 0x0000021000007945 */ /* 0x000fe40003800200 */
[----:B------:R-:W-:Y:S02]  /*d930*/  LEA.HI.X R7, R8, UR5, R7, 0x2, P1 ;  /* 0x0000000508077c11 */ /* 0x000fe400088f1407 */
[----:B------:R-:W-:-:S03]  /*d940*/  ISETP.GE.AND P1, PT, R9, R24, PT ;  /* 0x000000180900720c */ /* 0x000fc60003f26270 */
[----:B0-----:R0:W-:Y:S10]  /*d950*/  STG.E desc[UR10][R6.64], R5 ;  /* 0x0000000506007986 */ /* 0x0011f4000c10190a */
[----:B------:R-:W-:Y:S05]  /*d960*/  @!P1 BRA `(.L_x_656) ;  /* 0x00000000002c9947 */ /* 0x000fea0003800000 */
[----:B------:R-:W-:Y:S01]  /*d970*/  BSSY.RECONVERGENT B1, `(.L_x_657) ;  /* 0x0000006000017945 */ /* 0x000fe20003800200 */
[----:B0-----:R-:W-:Y:S01]  /*d980*/  IMAD.IADD R5, R9, 0x1, -R24 ;  /* 0x0000000109057824 */ /* 0x001fe200078e0a18 */
[----:B------:R-:W-:Y:S02]  /*d990*/  CS2R R6, SRZ ;  /* 0x0000000000067805 */ /* 0x000fe4000001ff00 */
[----:B------:R-:W-:Y:S05]  /*d9a0*/  @P0 BRA `(.L_x_658) ;  /* 0x0000000000080947 */ /* 0x000fea0003800000 */
[----:B------:R-:W0:Y:S02]  /*d9b0*/  LDC.64 R6, c[0x0][0x3f8] ;  /* 0x0000fe00ff067b82 */ /* 0x000e240000000a00 */
[----:B0-----:R-:W5:Y:S02]  /*d9c0*/  LDG.E.64 R6, desc[UR10][R6.64] ;  /* 0x0000000a06067981 */ /* 0x001f64000c1e1b00 */
.L_x_658:
[----:B------:R-:W-:Y:S05]  /*d9d0*/  BSYNC.RECONVERGENT B1 ;  /* 0x0000000000017941 */ /* 0x000fea0003800200 */
.L_x_657:
[----:B-----5:R-:W-:Y:S02]  /*d9e0*/  IADD3 R8, P1, P2, R6, R5, R25 ;  /* 0x0000000506087210 */ /* 0x020fe40007a3e019 */
[----:B------:R-:W-:-:S04]  /*d9f0*/  SHF.R.S32.HI R5, RZ, 0x1f, R5 ;  /* 0x0000001fff057819 */ /* 0x000fc80000011405 */
[----:B------:R-:W-:Y:S01]  /*da00*/  IADD3.X R7, PT, PT, R7, R5, R0, P1, P2 ;  /* 0x0000000507077210 */ /* 0x000fe20000fe4400 */
[----:B------:R-:W-:Y:S06]  /*da10*/  BRA `(.L_x_659) ;  /* 0x0000000000447947 */ /* 0x000fec0003800000 */
.L_x_656:
        /* <DEDUP_REMOVED lines=9> */
.L_x_661:
[----:B------:R-:W-:Y:S05]  /*dab0*/  BSYNC.RECONVERGENT B1 ;  /* 0x0000000000017941 */ /* 0x000fea0003800200 */
.L_x_660:
[----:B------:R-:W0:Y:S01]  /*dac0*/  LDCU.64 UR6, c[0x0][0x3e8] ;  /* 0x00007d00ff0677ac */ /* 0x000e220008000a00 */
[----:B------:R-:W-:-:S04]  /*dad0*/  IADD3 R5, P1, P2, R5, R9, R2 ;  /* 0x0000000905057210 */ /* 0x000fc80007a3e002 */
[----:B------:R-:W-:Y:S02]  /*dae0*/  LOP3.LUT R5, RZ, R5, RZ, 0x33, !PT ;  /* 0x00000005ff057212 */ /* 0x000fe400078e33ff */
[----:B------:R-:W-:Y:S02]  /*daf0*/  IADD3.X R6, PT, PT, R8, RZ, R3, P1, P2 ;  /* 0x000000ff08067210 */ /* 0x000fe40000fe4403 */
[----:B0-----:R-:W-:Y:S02]  /*db00*/  IADD3 R8, P1, PT, R5, UR6, RZ ;  /* 0x0000000605087c10 */ /* 0x001fe4000ff3e0ff */
[----:B------:R-:W-:-:S04]  /*db10*/  LOP3.LUT R5, RZ, R6, RZ, 0x33, !PT ;  /* 0x00000006ff057212 */ /* 0x000fc800078e33ff */
[----:B------:R-:W-:-:S07]  /*db20*/  IADD3.X R7, PT, PT, R5, UR7, RZ, P1, !PT ;  /* 0x0000000705077c10 */ /* 0x000fce0008ffe4ff */
.L_x_659:
[----:B------:R-:W-:Y:S05]  /*db30*/  BSYNC.RECONVERGENT B0 ;  /* 0x0000000000007941 */ /* 0x000fea0003800200 */
.L_x_655:
        /* <DEDUP_REMOVED lines=14> */
.L_x_665:
[----:B------:R-:W-:Y:S05]  /*dc20*/  BSYNC.RECONVERGENT B1 ;  /* 0x0000000000017941 */ /* 0x000fea0003800200 */
.L_x_664:
[----:B-----5:R-:W-:Y:S02]  /*dc30*/  IADD3 R8, P1, P2, R6, R5, R25 ;  /* 0x0000000506087210 */ /* 0x020fe40007a3e019 */
[----:B------:R-:W-:-:S04]  /*dc40*/  SHF.R.S32.HI R5, RZ, 0x1f, R5 ;  /* 0x0000001fff057819 */ /* 0x000fc80000011405 */
[----:B------:R-:W-:Y:S01]  /*dc50*/  IADD3.X R7, PT, PT, R7, R5, R0, P1, P2 ;  /* 0x0000000507077210 */ /* 0x000fe20000fe4400 */
[----:B------:R-:W-:Y:S06]  /*dc60*/  BRA `(.L_x_666) ;  /* 0x0000000000447947 */ /* 0x000fec0003800000 */
.L_x_663:
        /* <DEDUP_REMOVED lines=9> */
.L_x_668:
[----:B------:R-:W-:Y:S05]  /*dd00*/  BSYNC.RECONVERGENT B1 ;  /* 0x0000000000017941 */ /* 0x000fea0003800200 */
.L_x_667:
[----:B------:R-:W0:Y:S01]  /*dd10*/  LDCU.64 UR6, c[0x0][0x3e8] ;  /* 0x00007d00ff0677ac */ /* 0x000e220008000a00 */
[----:B------:R-:W-:-:S04]  /*dd20*/  IADD3 R5, P1, P2, R5, R9, R2 ;  /* 0x0000000905057210 */ /* 0x000fc80007a3e002 */
[----:B------:R-:W-:Y:S02]  /*dd30*/  LOP3.LUT R5, RZ, R5, RZ, 0x33, !PT ;  /* 0x00000005ff057212 */ /* 0x000fe400078e33ff */
[----:B------:R-:W-:Y:S02]  /*dd40*/  IADD3.X R6, PT, PT, R8, RZ, R3, P1, P2 ;  /* 0x000000ff08067210 */ /* 0x000fe40000fe4403 */
[----:B0-----:R-:W-:Y:S02]  /*dd50*/  IADD3 R8, P1, PT, R5, UR6, RZ ;  /* 0x0000000605087c10 */ /* 0x001fe4000ff3e0ff */
[----:B------:R-:W-:-:S04]  /*dd60*/  LOP3.LUT R5, RZ, R6, RZ, 0x33, !PT ;  /* 0x00000006ff057212 */ /* 0x000fc800078e33ff */
[----:B------:R-:W-:-:S07]  /*dd70*/  IADD3.X R7, PT, PT, R5, UR7, RZ, P1, !PT ;  /* 0x0000000705077c10 */ /* 0x000fce0008ffe4ff */
.L_x_666:
[----:B------:R-:W-:Y:S05]  /*dd80*/  BSYNC.RECONVERGENT B0 ;  /* 0x0000000000007941 */ /* 0x000fea0003800200 */
.L_x_662:
        /* <DEDUP_REMOVED lines=14> */
.L_x_672:
[----:B------:R-:W-:Y:S05]  /*de70*/  BSYNC.RECONVERGENT B1 ;  /* 0x0000000000017941 */ /* 0x000fea0003800200 */
.L_x_671:
[----:B-----5:R-:W-:Y:S02]  /*de80*/  IADD3 R8, P1, P2, R6, R5, R25 ;  /* 0x0000000506087210 */ /* 0x020fe40007a3e019 */
[----:B------:R-:W-:-:S04]  /*de90*/  SHF.R.S32.HI R5, RZ, 0x1f, R5 ;  /* 0x0000001fff057819 */ /* 0x000fc80000011405 */
[----:B------:R-:W-:Y:S01]  /*dea0*/  IADD3.X R7, PT, PT, R7, R5, R0, P1, P2 ;  /* 0x0000000507077210 */ /* 0x000fe20000fe4400 */
[----:B------:R-:W-:Y:S06]  /*deb0*/  BRA `(.L_x_673) ;  /* 0x0000000000447947 */ /* 0x000fec0003800000 */
.L_x_670:
        /* <DEDUP_REMOVED lines=9> */
.L_x_675:
[----:B------:R-:W-:Y:S05]  /*df50*/  BSYNC.RECONVERGENT B1 ;  /* 0x0000000000017941 */ /* 0x000fea0003800200 */
.L_x_674:
[----:B------:R-:W0:Y:S01]  /*df60*/  LDCU.64 UR6, c[0x0][0x3e8] ;  /* 0x00007d00ff0677ac */ /* 0x000e220008000a00 */
[----:B------:R-:W-:-:S04]  /*df70*/  IADD3 R5, P1, P2, R5, R9, R2 ;  /* 0x0000000905057210 */ /* 0x000fc80007a3e002 */
[----:B------:R-:W-:Y:S02]  /*df80*/  LOP3.LUT R5, RZ, R5, RZ, 0x33, !PT ;  /* 0x00000005ff057212 */ /* 0x000fe400078e33ff */
[----:B------:R-:W-:Y:S02]  /*df90*/  IADD3.X R6, PT, PT, R8, RZ, R3, P1, P2 ;  /* 0x000000ff08067210 */ /* 0x000fe40000fe4403 */
[----:B0-----:R-:W-:Y:S02]  /*dfa0*/  IADD3 R8, P1, PT, R5, UR6, RZ ;  /* 0x0000000605087c10 */ /* 0x001fe4000ff3e0ff */
[----:B------:R-:W-:-:S04]  /*dfb0*/  LOP3.LUT R5, RZ, R6, RZ, 0x33, !PT ;  /* 0x00000006ff057212 */ /* 0x000fc800078e33ff */
[----:B------:R-:W-:-:S07]  /*dfc0*/  IADD3.X R7, PT, PT, R5, UR7, RZ, P1, !PT ;  /* 0x0000000705077c10 */ /* 0x000fce0008ffe4ff */
.L_x_673:
[----:B------:R-:W-:Y:S05]  /*dfd0*/  BSYNC.RECONVERGENT B0 ;  /* 0x0000000000007941 */ /* 0x000fea0003800200 */
.L_x_669:
        /* <DEDUP_REMOVED lines=14> */
.L_x_679:
[----:B------:R-:W-:Y:S05]  /*e0c0*/  BSYNC.RECONVERGENT B1 ;  /* 0x0000000000017941 */ /* 0x000fea0003800200 */
.L_x_678:
[----:B-----5:R-:W-:Y:S02]  /*e0d0*/  IADD3 R8, P1, P2, R6, R5, R25 ;  /* 0x0000000506087210 */ /* 0x020fe40007a3e019 */
[----:B------:R-:W-:-:S04]  /*e0e0*/  SHF.R.S32.HI R5, RZ, 0x1f, R5 ;  /* 0x0000001fff057819 */ /* 0x000fc80000011405 */
[----:B------:R-:W-:Y:S01]  /*e0f0*/  IADD3.X R7, PT, PT, R7, R5, R0, P1, P2 ;  /* 0x0000000507077210 */ /* 0x000fe20000fe4400 */
[----:B------:R-:W-:Y:S06]  /*e100*/  BRA `(.L_x_680) ;  /* 0x0000000000447947 */ /* 0x000fec0003800000 */
.L_x_677:
        /* <DEDUP_REMOVED lines=9> */
.L_x_682:
[----:B------:R-:W-:Y:S05]  /*e1a0*/  BSYNC.RECONVERGENT B1 ;  /* 0x0000000000017941 */ /* 0x000fea0003800200 */
.L_x_681:
[----:B------:R-:W0:Y:S01]  /*e1b0*/  LDCU.64 UR6, c[0x0][0x3e8] ;  /* 0x00007d00ff0677ac */ /* 0x000e220008000a00 */
[----:B------:R-:W-:-:S04]  /*e1c0*/  IADD3 R5, P1, P2, R5, R9, R2 ;  /* 0x0000000905057210 */ /* 0x000fc80007a3e002 */
[----:B------:R-:W-:Y:S02]  /*e1d0*/  LOP3.LUT R5, RZ, R5, RZ, 0x33, !PT ;  /* 0x00000005ff057212 */ /* 0x000fe400078e33ff */
[----:B------:R-:W-:Y:S02]  /*e1e0*/  IADD3.X R6, PT, PT, R8, RZ, R3, P1, P2 ;  /* 0x000000ff08067210 */ /* 0x000fe40000fe4403 */
[----:B0-----:R-:W-:Y:S02]  /*e1f0*/  IADD3 R8, P1, PT, R5, UR6, RZ ;  /* 0x0000000605087c10 */ /* 0x001fe4000ff3e0ff */
[----:B------:R-:W-:-:S04]  /*e200*/  LOP3.LUT R5, RZ, R6, RZ, 0x33, !PT ;  /* 0x00000006ff057212 */ /* 0x000fc800078e33ff */
[----:B------:R-:W-:-:S07]  /*e210*/  IADD3.X R7, PT, PT, R5, UR7, RZ, P1, !PT ;  /* 0x0000000705077c10 */ /* 0x000fce0008ffe4ff */
.L_x_680:
[----:B------:R-:W-:Y:S05]  /*e220*/  BSYNC.RECONVERGENT B0 ;  /* 0x0000000000007941 */ /* 0x000fea0003800200 */
.L_x_676:
        /* <DEDUP_REMOVED lines=14> */
.L_x_686:
[----:B------:R-:W-:Y:S05]  /*e310*/  BSYNC.RECONVERGENT B1 ;  /* 0x0000000000017941 */ /* 0x000fea0003800200 */
.L_x_685:
[----:B-----5:R-:W-:Y:S02]  /*e320*/  IADD3 R8, P1, P2, R6, R5, R25 ;  /* 0x0000000506087210 */ /* 0x020fe40007a3e019 */
[----:B------:R-:W-:-:S04]  /*e330*/  SHF.R.S32.HI R5, RZ, 0x1f, R5 ;  /* 0x0000001fff057819 */ /* 0x000fc80000011405 */
[----:B------:R-:W-:Y:S01]  /*e340*/  IADD3.X R7, PT, PT, R7, R5, R0, P1, P2 ;  /* 0x0000000507077210 */ /* 0x000fe20000fe4400 */
[----:B------:R-:W-:Y:S06]  /*e350*/  BRA `(.L_x_687) ;  /* 0x0000000000447947 */ /* 0x000fec0003800000 */
.L_x_684:
        /* <DEDUP_REMOVED lines=9> */
.L_x_689:
[----:B------:R-:W-:Y:S05]  /*e3f0*/  BSYNC.RECONVERGENT B1 ;  /* 0x0000000000017941 */ /* 0x000fea0003800200 */
.L_x_688:
[----:B------:R-:W0:Y:S01]  /*e400*/  LDCU.64 UR6, c[0x0][0x3e8] ;  /* 0x00007d00ff0677ac */ /* 0x000e220008000a00 */
[----:B------:R-:W-:-:S04]  /*e410*/  IADD3 R5, P1, P2, R5, R9, R2 ;  /* 0x0000000905057210 */ /* 0x000fc80007a3e002 */
[----:B------:R-:W-:Y:S02]  /*e420*/  LOP3.LUT R5, RZ, R5, RZ, 0x33, !PT ;  /* 0x00000005ff057212 */ /* 0x000fe400078e33ff */
[----:B------:R-:W-:Y:S02]  /*e430*/  IADD3.X R6, PT, PT, R8, RZ, R3, P1, P2 ;  /* 0x000000ff08067210 */ /* 0x000fe40000fe4403 */
[----:B0-----:R-:W-:Y:S02]  /*e440*/  IADD3 R8, P1, PT, R5, UR6, RZ ;  /* 0x0000000605087c10 */ /* 0x001fe4000ff3e0ff */
[----:B------:R-:W-:-:S04]  /*e450*/  LOP3.LUT R5, RZ, R6, RZ, 0x33, !PT ;  /* 0x00000006ff057212 */ /* 0x000fc800078e33ff */
[----:B------:R-:W-:-:S07]  /*e460*/  IADD3.X R7, PT, PT, R5, UR7, RZ, P1, !PT ;  /* 0x0000000705077c10 */ /* 0x000fce0008ffe4ff */
.L_x_687:
[----:B------:R-:W-:Y:S05]  /*e470*/  BSYNC.RECONVERGENT B0 ;  /* 0x0000000000007941 */ /* 0x000fea0003800200 */
.L_x_683:
        /* <DEDUP_REMOVED lines=14> */
.L_x_693:
[----:B------:R-:W-:Y:S05]  /*e560*/  BSYNC.RECONVERGENT B1 ;  /* 0x0000000000017941 */ /* 0x000fea0003800200 */
.L_x_692:
[----:B-----5:R-:W-:Y:S02]  /*e570*/  IADD3 R8, P1, P2, R6, R5, R25 ;  /* 0x0000000506087210 */ /* 0x020fe40007a3e019 */
[----:B------:R-:W-:-:S04]  /*e580*/  SHF.R.S32.HI R5, RZ, 0x1f, R5 ;  /* 0x0000001fff057819 */ /* 0x000fc80000011405 */
[----:B------:R-:W-:Y:S01]  /*e590*/  IADD3.X R7, PT, PT, R7, R5, R0, P1, P2 ;  /* 0x0000000507077210 */ /* 0x000fe20000fe4400 */
[----:B------:R-:W-:Y:S06]  /*e5a0*/  BRA `(.L_x_694) ;  /* 0x0000000000447947 */ /* 0x000fec0003800000 */
.L_x_691:
        /* <DEDUP_REMOVED lines=9> */
.L_x_696:
[----:B------:R-:W-:Y:S05]  /*e640*/  BSYNC.RECONVERGENT B1 ;  /* 0x0000000000017941 */ /* 0x000fea0003800200 */
.L_x_695:
[----:B------:R-:W0:Y:S01]  /*e650*/  LDCU.64 UR6, c[0x0][0x3e8] ;  /* 0x00007d00ff0677ac */ /* 0x000e220008000a00 */
[----:B------:R-:W-:-:S04]  /*e660*/  IADD3 R5, P1, P2, R5, R9, R2 ;  /* 0x0000000905057210 */ /* 0x000fc80007a3e002 */
[----:B------:R-:W-:Y:S02]  /*e670*/  LOP3.LUT R5, RZ, R5, RZ, 0x33, !PT ;  /* 0x00000005ff057212 */ /* 0x000fe400078e33ff */
[----:B------:R-:W-:Y:S02]  /*e680*/  IADD3.X R6, PT, PT, R8, RZ, R3, P1, P2 ;  /* 0x000000ff08067210 */ /* 0x000fe40000fe4403 */
[----:B0-----:R-:W-:Y:S02]  /*e690*/  IADD3 R8, P1, PT, R5, UR6, RZ ;  /* 0x0000000605087c10 */ /* 0x001fe4000ff3e0ff */
[----:B------:R-:W-:-:S04]  /*e6a0*/  LOP3.LUT R5, RZ, R6, RZ, 0x33, !PT ;  /* 0x00000006ff057212 */ /* 0x000fc800078e33ff */
[----:B------:R-:W-:-:S07]  /*e6b0*/  IADD3.X R7, PT, PT, R5, UR7, RZ, P1, !PT ;  /* 0x0000000705077c10 */ /* 0x000fce0008ffe4ff */
.L_x_694:
[----:B------:R-:W-:Y:S05]  /*e6c0*/  BSYNC.RECONVERGENT B0 ;  /* 0x0000000000007941 */ /* 0x000fea0003800200 */
.L_x_690:
        /* <DEDUP_REMOVED lines=14> */
.L_x_700:
[----:B------:R-:W-:Y:S05]  /*e7b0*/  BSYNC.RECONVERGENT B1 ;  /* 0x0000000000017941 */ /* 0x000fea0003800200 */
.L_x_699:
[----:B-----5:R-:W-:Y:S02]  /*e7c0*/  IADD3 R8, P1, P2, R6, R5, R25 ;  /* 0x0000000506087210 */ /* 0x020fe40007a3e019 */
[----:B------:R-:W-:-:S04]  /*e7d0*/  SHF.R.S32.HI R5, RZ, 0x1f, R5 ;  /* 0x0000001fff057819 */ /* 0x000fc80000011405 */
[----:B------:R-:W-:Y:S01]  /*e7e0*/  IADD3.X R7, PT, PT, R7, R5, R0, P1, P2 ;  /* 0x0000000507077210 */ /* 0x000fe20000fe4400 */
[----:B------:R-:W-:Y:S06]  /*e7f0*/  BRA `(.L_x_701) ;  /* 0x0000000000447947 */ /* 0x000fec0003800000 */
.L_x_698:
        /* <DEDUP_REMOVED lines=9> */
.L_x_703:
[----:B------:R-:W-:Y:S05]  /*e890*/  BSYNC.RECONVERGENT B1 ;  /* 0x0000000000017941 */ /* 0x000fea0003800200 */
.L_x_702:
[----:B------:R-:W0:Y:S01]  /*e8a0*/  LDCU.64 UR6, c[0x0][0x3e8] ;  /* 0x00007d00ff0677ac */ /* 0x000e220008000a00 */
[----:B------:R-:W-:-:S04]  /*e8b0*/  IADD3 R5, P1, P2, R5, R9, R2 ;  /* 0x0000000905057210 */ /* 0x000fc80007a3e002 */
[----:B------:R-:W-:Y:S02]  /*e8c0*/  LOP3.LUT R5, RZ, R5, RZ, 0x33, !PT ;  /* 0x00000005ff057212 */ /* 0x000fe400078e33ff */
[----:B------:R-:W-:Y:S02]  /*e8d0*/  IADD3.X R6, PT, PT, R8, RZ, R3, P1, P2 ;  /* 0x000000ff08067210 */ /* 0x000fe40000fe4403 */
[----:B0-----:R-:W-:Y:S02]  /*e8e0*/  IADD3 R8, P1, PT, R5, UR6, RZ ;  /* 0x0000000605087c10 */ /* 0x001fe4000ff3e0ff */
[----:B------:R-:W-:-:S04]  /*e8f0*/  LOP3.LUT R5, RZ, R6, RZ, 0x33, !PT ;  /* 0x00000006ff057212 */ /* 0x000fc800078e33ff */
[----:B------:R-:W-:-:S07]  /*e900*/  IADD3.X R7, PT, PT, R5, UR7, RZ, P1, !PT ;  /* 0x0000000705077c10 */ /* 0x000fce0008ffe4ff */
.L_x_701:
[----:B------:R-:W-:Y:S05]  /*e910*/  BSYNC.RECONVERGENT B0 ;  /* 0x0000000000007941 */ /* 0x000fea0003800200 */
.L_x_697:
        /* <DEDUP_REMOVED lines=14> */
.L_x_707:
[----:B------:R-:W-:Y:S05]  /*ea00*/  BSYNC.RECONVERGENT B1 ;  /* 0x0000000000017941 */ /* 0x000fea0003800200 */
.L_x_706:
[----:B-----5:R-:W-:Y:S02]  /*ea10*/  IADD3 R8, P1, P2, R6, R5, R25 ;  /* 0x0000000506087210 */ /* 0x020fe40007a3e019 */
[----:B------:R-:W-:-:S04]  /*ea20*/  SHF.R.S32.HI R5, RZ, 0x1f, R5 ;  /* 0x0000001fff057819 */ /* 0x000fc80000011405 */
[----:B------:R-:W-:Y:S01]  /*ea30*/  IADD3.X R7, PT, PT, R7, R5, R0, P1, P2 ;  /* 0x0000000507077210 */ /* 0x000fe20000fe4400 */
[----:B------:R-:W-:Y:S06]  /*ea40*/  BRA `(.L_x_708) ;  /* 0x0000000000447947 */ /* 0x000fec0003800000 */
.L_x_705:
        /* <DEDUP_REMOVED lines=9> */
.L_x_710:
[----:B------:R-:W-:Y:S05]  /*eae0*/  BSYNC.RECONVERGENT B1 ;  /* 0x0000000000017941 */ /* 0x000fea0003800200 */
.L_x_709:
[----:B------:R-:W0:Y:S01]  /*eaf0*/  LDCU.64 UR6, c[0x0][0x3e8] ;  /* 0x00007d00ff0677ac */ /* 0x000e220008000a00 */
[----:B------:R-:W-:-:S04]  /*eb00*/  IADD3 R5, P1, P2, R5, R9, R2 ;  /* 0x0000000905057210 */ /* 0x000fc80007a3e002 */
[----:B------:R-:W-:Y:S02]  /*eb10*/  LOP3.LUT R5, RZ, R5, RZ, 0x33, !PT ;  /* 0x00000005ff057212 */ /* 0x000fe400078e33ff */
[----:B------:R-:W-:Y:S02]  /*eb20*/  IADD3.X R6, PT, PT, R8, RZ, R3, P1, P2 ;  /* 0x000000ff08067210 */ /* 0x000fe40000fe4403 */
[----:B0-----:R-:W-:Y:S02]  /*eb30*/  IADD3 R8, P1, PT, R5, UR6, RZ ;  /* 0x0000000605087c10 */ /* 0x001fe4000ff3e0ff */
[----:B------:R-:W-:-:S04]  /*eb40*/  LOP3.LUT R5, RZ, R6, RZ, 0x33, !PT ;  /* 0x00000006ff057212 */ /* 0x000fc800078e33ff */
[----:B------:R-:W-:-:S07]  /*eb50*/  IADD3.X R7, PT, PT, R5, UR7, RZ, P1, !PT ;  /* 0x0000000705077c10 */ /* 0x000fce0008ffe4ff */
.L_x_708:
[----:B------:R-:W-:Y:S05]  /*eb60*/  BSYNC.RECONVERGENT B0 ;  /* 0x0000000000007941 */ /* 0x000fea0003800200 */
.L_x_704:
        /* <DEDUP_REMOVED lines=14> */
.L_x_714:
[----:B------:R-:W-:Y:S05]  /*ec50*/  BSYNC.RECONVERGENT B1 ;  /* 0x0000000000017941 */ /* 0x000fea0003800200 */
.L_x_713:
[----:B-----5:R-:W-:Y:S02]  /*ec60*/  IADD3 R8, P1, P2, R6, R5, R25 ;  /* 0x0000000506087210 */ /* 0x020fe40007a3e019 */
[----:B------:R-:W-:-:S04]  /*ec70*/  SHF.R.S32.HI R5, RZ, 0x1f, R5 ;  /* 0x0000001fff057819 */ /* 0x000fc80000011405 */
[----:B------:R-:W-:Y:S01]  /*ec80*/  IADD3.X R7, PT, PT, R7, R5, R0, P1, P2 ;  /* 0x0000000507077210 */ /* 0x000fe20000fe4400 */
[----:B------:R-:W-:Y:S06]  /*ec90*/  BRA `(.L_x_715) ;  /* 0x0000000000447947 */ /* 0x000fec0003800000 */
.L_x_712:
        /* <DEDUP_REMOVED lines=9> */
.L_x_717:
[----:B------:R-:W-:Y:S05]  /*ed30*/  BSYNC.RECONVERGENT B1 ;  /* 0x0000000000017941 */ /* 0x000fea0003800200 */
.L_x_716:
[----:B------:R-:W0:Y:S01]  /*ed40*/  LDCU.64 UR6, c[0x0][0x3e8] ;  /* 0x00007d00ff0677ac */ /* 0x000e220008000a00 */
[----:B------:R-:W-:-:S04]  /*ed50*/  IADD3 R5, P1, P2, R5, R9, R2 ;  /* 0x0000000905057210 */ /* 0x000fc80007a3e002 */
[----:B------:R-:W-:Y:S02]  /*ed60*/  LOP3.LUT R5, RZ, R5, RZ, 0x33, !PT ;  /* 0x00000005ff057212 */ /* 0x000fe400078e33ff */
[----:B------:R-:W-:Y:S02]  /*ed70*/  IADD3.X R6, PT, PT, R8, RZ, R3, P1, P2 ;  /* 0x000000ff08067210 */ /* 0x000fe40000fe4403 */
[----:B0-----:R-:W-:Y:S02]  /*ed80*/  IADD3 R8, P1, PT, R5, UR6, RZ ;  /* 0x0000000605087c10 */ /* 0x001fe4000ff3e0ff */
[----:B------:R-:W-:-:S04]  /*ed90*/  LOP3.LUT R5, RZ, R6, RZ, 0x33, !PT ;  /* 0x00000006ff057212 */ /* 0x000fc800078e33ff */
[----:B------:R-:W-:-:S07]  /*eda0*/  IADD3.X R7, PT, PT, R5, UR7, RZ, P1, !PT ;  /* 0x0000000705077c10 */ /* 0x000fce0008ffe4ff */
.L_x_715:
[----:B------:R-:W-:Y:S05]  /*edb0*/  BSYNC.RECONVERGENT B0 ;  /* 0x0000000000007941 */ /* 0x000fea0003800200 */
.L_x_711:
        /* <DEDUP_REMOVED lines=14> */
.L_x_721:
[----:B------:R-:W-:Y:S05]  /*eea0*/  BSYNC.RECONVERGENT B1 ;  /* 0x0000000000017941 */ /* 0x000fea0003800200 */
.L_x_720:
[----:B-----5:R-:W-:Y:S02]  /*eeb0*/  IADD3 R8, P1, P2, R6, R5, R25 ;  /* 0x0000000506087210 */ /* 0x020fe40007a3e019 */
[----:B------:R-:W-:-:S04]  /*eec0*/  SHF.R.S32.HI R5, RZ, 0x1f, R5 ;  /* 0x0000001fff057819 */ /* 0x000fc80000011405 */
[----:B------:R-:W-:Y:S01]  /*eed0*/  IADD3.X R7, PT, PT, R7, R5, R0, P1, P2 ;  /* 0x0000000507077210 */ /* 0x000fe20000fe4400 */
[----:B------:R-:W-:Y:S06]  /*eee0*/  BRA `(.L_x_722) ;  /* 0x0000000000447947 */ /* 0x000fec0003800000 */
.L_x_719:
        /* <DEDUP_REMOVED lines=9> */
.L_x_724:
[----:B------:R-:W-:Y:S05]  /*ef80*/  BSYNC.RECONVERGENT B1 ;  /* 0x0000000000017941 */ /* 0x000fea0003800200 */
.L_x_723:
[----:B------:R-:W0:Y:S01]  /*ef90*/  LDCU.64 UR6, c[0x0][0x3e8] ;  /* 0x00007d00ff0677ac */ /* 0x000e220008000a00 */
[----:B------:R-:W-:-:S04]  /*efa0*/  IADD3 R5, P1, P2, R5, R9, R2 ;  /* 0x0000000905057210 */ /* 0x000fc80007a3e002 */
[----:B------:R-:W-:Y:S02]  /*efb0*/  LOP3.LUT R5, RZ, R5, RZ, 0x33, !PT ;  /* 0x00000005ff057212 */ /* 0x000fe400078e33ff */
[----:B------:R-:W-:Y:S02]  /*efc0*/  IADD3.X R6, PT, PT, R8, RZ, R3, P1, P2 ;  /* 0x000000ff08067210 */ /* 0x000fe40000fe4403 */
[----:B0-----:R-:W-:Y:S02]  /*efd0*/  IADD3 R8, P1, PT, R5, UR6, RZ ;  /* 0x0000000605087c10 */ /* 0x001fe4000ff3e0ff */
[----:B------:R-:W-:-:S04]  /*efe0*/  LOP3.LUT R5, RZ, R6, RZ, 0x33, !PT ;  /* 0x00000006ff057212 */ /* 0x000fc800078e33ff */
[----:B------:R-:W-:-:S07]  /*eff0*/  IADD3.X R7, PT, PT, R5, UR7, RZ, P1, !PT ;  /* 0x0000000705077c10 */ /* 0x000fce0008ffe4ff */
.L_x_722:
[----:B------:R-:W-:Y:S05]  /*f000*/  BSYNC.RECONVERGENT B0 ;  /* 0x0000000000007941 */ /* 0x000fea0003800200 */
.L_x_718:
        /* <DEDUP_REMOVED lines=14> */
.L_x_728:
[----:B------:R-:W-:Y:S05]  /*f0f0*/  BSYNC.RECONVERGENT B1 ;  /* 0x0000000000017941 */ /* 0x000fea0003800200 */
.L_x_727:
[----:B-----5:R-:W-:Y:S02]  /*f100*/  IADD3 R8, P1, P2, R6, R5, R25 ;  /* 0x0000000506087210 */ /* 0x020fe40007a3e019 */
[----:B------:R-:W-:-:S04]  /*f110*/  SHF.R.S32.HI R5, RZ, 0x1f, R5 ;  /* 0x0000001fff057819 */ /* 0x000fc80000011405 */
[----:B------:R-:W-:Y:S01]  /*f120*/  IADD3.X R7, PT, PT, R7, R5, R0, P1, P2 ;  /* 0x0000000507077210 */ /* 0x000fe20000fe4400 */
[----:B------:R-:W-:Y:S06]  /*f130*/  BRA `(.L_x_729) ;  /* 0x0000000000447947 */ /* 0x000fec0003800000 */
.L_x_726:
        /* <DEDUP_REMOVED lines=9> */
.L_x_731:
[----:B------:R-:W-:Y:S05]  /*f1d0*/  BSYNC.RECONVERGENT B1 ;  /* 0x0000000000017941 */ /* 0x000fea0003800200 */
.L_x_730:
[----:B------:R-:W0:Y:S01]  /*f1e0*/  LDCU.64 UR6, c[0x0][0x3e8] ;  /* 0x00007d00ff0677ac */ /* 0x000e220008000a00 */
[----:B------:R-:W-:-:S04]  /*f1f0*/  IADD3 R5, P1, P2, R5, R9, R2 ;  /* 0x0000000905057210 */ /* 0x000fc80007a3e002 */
[----:B------:R-:W-:Y:S02]  /*f200*/  LOP3.LUT R5, RZ, R5, RZ, 0x33, !PT ;  /* 0x00000005ff057212 */ /* 0x000fe400078e33ff */
[----:B------:R-:W-:Y:S02]  /*f210*/  IADD3.X R6, PT, PT, R8, RZ, R3, P1, P2 ;  /* 0x000000ff08067210 */ /* 0x000fe40000fe4403 */
[----:B0-----:R-:W-:Y:S02]  /*f220*/  IADD3 R8, P1, PT, R5, UR6, RZ ;  /* 0x0000000605087c10 */ /* 0x001fe4000ff3e0ff */
[----:B------:R-:W-:-:S04]  /*f230*/  LOP3.LUT R5, RZ, R6, RZ, 0x33, !PT ;  /* 0x00000006ff057212 */ /* 0x000fc800078e33ff */
[----:B------:R-:W-:-:S07]  /*f240*/  IADD3.X R7, PT, PT, R5, UR7, RZ, P1, !PT ;  /* 0x0000000705077c10 */ /* 0x000fce0008ffe4ff */
.L_x_729:
[----:B------:R-:W-:Y:S05]  /*f250*/  BSYNC.RECONVERGENT B0 ;  /* 0x0000000000007941 */ /* 0x000fea0003800200 */
.L_x_725:
        /* <DEDUP_REMOVED lines=14> */
.L_x_735:
[----:B------:R-:W-:Y:S05]  /*f340*/  BSYNC.RECONVERGENT B1 ;  /* 0x0000000000017941 */ /* 0x000fea0003800200 */
.L_x_734:
[----:B-----5:R-:W-:Y:S02]  /*f350*/  IADD3 R8, P1, P2, R6, R5, R25 ;  /* 0x0000000506087210 */ /* 0x020fe40007a3e019 */
[----:B------:R-:W-:-:S04]  /*f360*/  SHF.R.S32.HI R5, RZ, 0x1f, R5 ;  /* 0x0000001fff057819 */ /* 0x000fc80000011405 */
[----:B------:R-:W-:Y:S01]  /*f370*/  IADD3.X R7, PT, PT, R7, R5, R0, P1, P2 ;  /* 0x0000000507077210 */ /* 0x000fe20000fe4400 */
[----:B------:R-:W-:Y:S06]  /*f380*/  BRA `(.L_x_736) ;  /* 0x0000000000447947 */ /* 0x000fec0003800000 */
.L_x_733:
        /* <DEDUP_REMOVED lines=9> */
.L_x_738:
[----:B------:R-:W-:Y:S05]  /*f420*/  BSYNC.RECONVERGENT B1 ;  /* 0x0000000000017941 */ /* 0x000fea0003800200 */
.L_x_737:
[----:B------:R-:W0:Y:S01]  /*f430*/  LDCU.64 UR6, c[0x0][0x3e8] ;  /* 0x00007d00ff0677ac */ /* 0x000e220008000a00 */
[----:B------:R-:W-:-:S04]  /*f440*/  IADD3 R5, P1, P2, R5, R9, R2 ;  /* 0x0000000905057210 */ /* 0x000fc80007a3e002 */
[----:B------:R-:W-:Y:S02]  /*f450*/  LOP3.LUT R5, RZ, R5, RZ, 0x33, !PT ;  /* 0x00000005ff057212 */ /* 0x000fe400078e33ff */
[----:B------:R-:W-:Y:S02]  /*f460*/  IADD3.X R6, PT, PT, R8, RZ, R3, P1, P2 ;  /* 0x000000ff08067210 */ /* 0x000fe40000fe4403 */
[----:B0-----:R-:W-:Y:S02]  /*f470*/  IADD3 R8, P1, PT, R5, UR6, RZ ;  /* 0x0000000605087c10 */ /* 0x001fe4000ff3e0ff */
[----:B------:R-:W-:-:S04]  /*f480*/  LOP3.LUT R5, RZ, R6, RZ, 0x33, !PT ;  /* 0x00000006ff057212 */ /* 0x000fc800078e33ff */
[----:B------:R-:W-:-:S07]  /*f490*/  IADD3.X R7, PT, PT, R5, UR7, RZ, P1, !PT ;  /* 0x0000000705077c10 */ /* 0x000fce0008ffe4ff */
.L_x_736:
[----:B------:R-:W-:Y:S05]  /*f4a0*/  BSYNC.RECONVERGENT B0 ;  /* 0x0000000000007941 */ /* 0x000fea0003800200 */
.L_x_732:
        /* <DEDUP_REMOVED lines=14> */
.L_x_742:
[----:B------:R-:W-:Y:S05]  /*f590*/  BSYNC.RECONVERGENT B1 ;  /* 0x0000000000017941 */ /* 0x000fea0003800200 */
.L_x_741:
[----:B-----5:R-:W-:Y:S02]  /*f5a0*/  IADD3 R8, P1, P2, R6, R5, R25 ;  /* 0x0000000506087210 */ /* 0x020fe40007a3e019 */
[----:B------:R-:W-:-:S04]  /*f5b0*/  SHF.R.S32.HI R5, RZ, 0x1f, R5 ;  /* 0x0000001fff057819 */ /* 0x000fc80000011405 */
[----:B------:R-:W-:Y:S01]  /*f5c0*/  IADD3.X R7, PT, PT, R7, R5, R0, P1, P2 ;  /* 0x0000000507077210 */ /* 0x000fe20000fe4400 */
[----:B------:R-:W-:Y:S06]  /*f5d0*/  BRA `(.L_x_743) ;  /* 0x0000000000447947 */ /* 0x000fec0003800000 */
.L_x_740:
        /* <DEDUP_REMOVED lines=9> */
.L_x_745:
[----:B------:R-:W-:Y:S05]  /*f670*/  BSYNC.RECONVERGENT B1 ;  /* 0x0000000000017941 */ /* 0x000fea0003800200 */
.L_x_744:
[----:B------:R-:W0:Y:S01]  /*f680*/  LDCU.64 UR6, c[0x0][0x3e8] ;  /* 0x00007d00ff0677ac */ /* 0x000e220008000a00 */
[----:B------:R-:W-:-:S04]  /*f690*/  IADD3 R5, P1, P2, R5, R9, R2 ;  /* 0x0000000905057210 */ /* 0x000fc80007a3e002 */
[----:B------:R-:W-:Y:S02]  /*f6a0*/  LOP3.LUT R5, RZ, R5, RZ, 0x33, !PT ;  /* 0x00000005ff057212 */ /* 0x000fe400078e33ff */
[----:B------:R-:W-:Y:S02]  /*f6b0*/  IADD3.X R6, PT, PT, R8, RZ, R3, P1, P2 ;  /* 0x000000ff08067210 */ /* 0x000fe40000fe4403 */
[----:B0-----:R-:W-:Y:S02]  /*f6c0*/  IADD3 R8, P1, PT, R5, UR6, RZ ;  /* 0x0000000605087c10 */ /* 0x001fe4000ff3e0ff */
[----:B------:R-:W-:-:S04]  /*f6d0*/  LOP3.LUT R5, RZ, R6, RZ, 0x33, !PT ;  /* 0x00000006ff057212 */ /* 0x000fc800078e33ff */
[----:B------:R-:W-:-:S07]  /*f6e0*/  IADD3.X R7, PT, PT, R5, UR7, RZ, P1, !PT ;  /* 0x0000000705077c10 */ /* 0x000fce0008ffe4ff */
.L_x_743:
[----:B------:R-:W-:Y:S05]  /*f6f0*/  BSYNC.RECONVERGENT B0 ;  /* 0x0000000000007941 */ /* 0x000fea0003800200 */
.L_x_739:
        /* <DEDUP_REMOVED lines=14> */
.L_x_749:
[----:B------:R-:W-:Y:S05]  /*f7e0*/  BSYNC.RECONVERGENT B1 ;  /* 0x0000000000017941 */ /* 0x000fea0003800200 */
.L_x_748:
[----:B-----5:R-:W-:Y:S02]  /*f7f0*/  IADD3 R8, P1, P2, R6, R5, R25 ;  /* 0x0000000506087210 */ /* 0x020fe40007a3e019 */
[----:B------:R-:W-:-:S04]  /*f800*/  SHF.R.S32.HI R5, RZ, 0x1f, R5 ;  /* 0x0000001fff057819 */ /* 0x000fc80000011405 */
[----:B------:R-:W-:Y:S01]  /*f810*/  IADD3.X R7, PT, PT, R7, R5, R0, P1, P2 ;  /* 0x0000000507077210 */ /* 0x000fe20000fe4400 */
[----:B------:R-:W-:Y:S06]  /*f820*/  BRA `(.L_x_750) ;  /* 0x0000000000447947 */ /* 0x000fec0003800000 */
.L_x_747:
        /* <DEDUP_REMOVED lines=9> */
.L_x_752:
[----:B------:R-:W-:Y:S05]  /*f8c0*/  BSYNC.RECONVERGENT B1 ;  /* 0x0000000000017941 */ /* 0x000fea0003800200 */
.L_x_751:
[----:B------:R-:W0:Y:S01]  /*f8d0*/  LDCU.64 UR6, c[0x0][0x3e8] ;  /* 0x00007d00ff0677ac */ /* 0x000e220008000a00 */
[----:B------:R-:W-:-:S04]  /*f8e0*/  IADD3 R5, P1, P2, R5, R9, R2 ;  /* 0x0000000905057210 */ /* 0x000fc80007a3e002 */
[----:B------:R-:W-:Y:S02]  /*f8f0*/  LOP3.LUT R5, RZ, R5, RZ, 0x33, !PT ;  /* 0x00000005ff057212 */ /* 0x000fe400078e33ff */
[----:B------:R-:W-:Y:S02]  /*f900*/  IADD3.X R6, PT, PT, R8, RZ, R3, P1, P2 ;  /* 0x000000ff08067210 */ /* 0x000fe40000fe4403 */
[----:B0-----:R-:W-:Y:S02]  /*f910*/  IADD3 R8, P1, PT, R5, UR6, RZ ;  /* 0x0000000605087c10 */ /* 0x001fe4000ff3e0ff */
[----:B------:R-:W-:-:S04]  /*f920*/  LOP3.LUT R5, RZ, R6, RZ, 0x33, !PT ;  /* 0x00000006ff057212 */ /* 0x000fc800078e33ff */
[----:B------:R-:W-:-:S07]  /*f930*/  IADD3.X R7, PT, PT, R5, UR7, RZ, P1, !PT ;  /* 0x0000000705077c10 */ /* 0x000fce0008ffe4ff */
.L_x_750:
[----:B------:R-:W-:Y:S05]  /*f940*/  BSYNC.RECONVERGENT B0 ;  /* 0x0000000000007941 */ /* 0x000fea0003800200 */
.L_x_746:
        /* <DEDUP_REMOVED lines=14> */
.L_x_756:
[----:B------:R-:W-:Y:S05]  /*fa30*/  BSYNC.RECONVERGENT B1 ;  /* 0x0000000000017941 */ /* 0x000fea0003800200 */
.L_x_755:
[----:B-----5:R-:W-:Y:S02]  /*fa40*/  IADD3 R8, P1, P2, R6, R5, R25 ;  /* 0x0000000506087210 */ /* 0x020fe40007a3e019 */
[----:B------:R-:W-:-:S04]  /*fa50*/  SHF.R.S32.HI R5, RZ, 0x1f, R5 ;  /* 0x0000001fff057819 */ /* 0x000fc80000011405 */
[----:B------:R-:W-:Y:S01]  /*fa60*/  IADD3.X R7, PT, PT, R7, R5, R0, P1, P2 ;  /* 0x0000000507077210 */ /* 0x000fe20000fe4400 */
[----:B------:R-:W-:Y:S06]  /*fa70*/  BRA `(.L_x_757) ;  /* 0x0000000000447947 */ /* 0x000fec0003800000 */
.L_x_754:
        /* <DEDUP_REMOVED lines=9> */
.L_x_759:
[----:B------:R-:W-:Y:S05]  /*fb10*/  BSYNC.RECONVERGENT B1 ;  /* 0x0000000000017941 */ /* 0x000fea0003800200 */
.L_x_758:
[----:B------:R-:W0:Y:S01]  /*fb20*/  LDCU.64 UR6, c[0x0][0x3e8] ;  /* 0x00007d00ff0677ac */ /* 0x000e220008000a00 */
[----:B------:R-:W-:-:S04]  /*fb30*/  IADD3 R5, P1, P2, R5, R9, R2 ;  /* 0x0000000905057210 */ /* 0x000fc80007a3e002 */
[----:B------:R-:W-:Y:S02]  /*fb40*/  LOP3.LUT R5, RZ, R5, RZ, 0x33, !PT ;  /* 0x00000005ff057212 */ /* 0x000fe400078e33ff */
[----:B------:R-:W-:Y:S02]  /*fb50*/  IADD3.X R6, PT, PT, R8, RZ, R3, P1, P2 ;  /* 0x000000ff08067210 */ /* 0x000fe40000fe4403 */
[----:B0-----:R-:W-:Y:S02]  /*fb60*/  IADD3 R8, P1, PT, R5, UR6, RZ ;  /* 0x0000000605087c10 */ /* 0x001fe4000ff3e0ff */
[----:B------:R-:W-:-:S04]  /*fb70*/  LOP3.LUT R5, RZ, R6, RZ, 0x33, !PT ;  /* 0x00000006ff057212 */ /* 0x000fc800078e33ff */
[----:B------:R-:W-:-:S07]  /*fb80*/  IADD3.X R7, PT, PT, R5, UR7, RZ, P1, !PT ;  /* 0x0000000705077c10 */ /* 0x000fce0008ffe4ff */
.L_x_757:
[----:B------:R-:W-:Y:S05]  /*fb90*/  BSYNC.RECONVERGENT B0 ;  /* 0x0000000000007941 */ /* 0x000fea0003800200 */
.L_x_753:
        /* <DEDUP_REMOVED lines=14> */
.L_x_763:
[----:B------:R-:W-:Y:S05]  /*fc80*/  BSYNC.RECONVERGENT B1 ;  /* 0x0000000000017941 */ /* 0x000fea0003800200 */
.L_x_762:
[----:B-----5:R-:W-:Y:S02]  /*fc90*/  IADD3 R8, P1, P2, R6, R5, R25 ;  /* 0x0000000506087210 */ /* 0x020fe40007a3e019 */
[----:B------:R-:W-:-:S04]  /*fca0*/  SHF.R.S32.HI R5, RZ, 0x1f, R5 ;  /* 0x0000001fff057819 */ /* 0x000fc80000011405 */
[----:B------:R-:W-:Y:S01]  /*fcb0*/  IADD3.X R7, PT, PT, R7, R5, R0, P1, P2 ;  /* 0x0000000507077210 */ /* 0x000fe20000fe4400 */
[----:B------:R-:W-:Y:S06]  /*fcc0*/  BRA `(.L_x_764) ;  /* 0x0000000000447947 */ /* 0x000fec0003800000 */
.L_x_761:
        /* <DEDUP_REMOVED lines=9> */
.L_x_766:
[----:B------:R-:W-:Y:S05]  /*fd60*/  BSYNC.RECONVERGENT B1 ;  /* 0x0000000000017941 */ /* 0x000fea0003800200 */
.L_x_765:
[----:B------:R-:W0:Y:S01]  /*fd70*/  LDCU.64 UR6, c[0x0][0x3e8] ;  /* 0x00007d00ff0677ac */ /* 0x000e220008000a00 */
[----:B------:R-:W-:-:S04]  /*fd80*/  IADD3 R5, P1, P2, R5, R9, R2 ;  /* 0x0000000905057210 */ /* 0x000fc80007a3e002 */
[----:B------:R-:W-:Y:S02]  /*fd90*/  LOP3.LUT R5, RZ, R5, RZ, 0x33, !PT ;  /* 0x00000005ff057212 */ /* 0x000fe400078e33ff */
[----:B------:R-:W-:Y:S02]  /*fda0*/  IADD3.X R6, PT, PT, R8, RZ, R3, P1, P2 ;  /* 0x000000ff08067210 */ /* 0x000fe40000fe4403 */
[----:B0-----:R-:W-:Y:S02]  /*fdb0*/  IADD3 R8, P1, PT, R5, UR6, RZ ;  /* 0x0000000605087c10 */ /* 0x001fe4000ff3e0ff */
[----:B------:R-:W-:-:S04]  /*fdc0*/  LOP3.LUT R5, RZ, R6, RZ, 0x33, !PT ;  /* 0x00000006ff057212 */ /* 0x000fc800078e33ff */
[----:B------:R-:W-:-:S07]  /*fdd0*/  IADD3.X R7, PT, PT, R5, UR7, RZ, P1, !PT ;  /* 0x0000000705077c10 */ /* 0x000fce0008ffe4ff */
.L_x_764:
[----:B------:R-:W-:Y:S05]  /*fde0*/  BSYNC.RECONVERGENT B0 ;  /* 0x0000000000007941 */ /* 0x000fea0003800200 */
.L_x_760:
        /* <DEDUP_REMOVED lines=10> */
[----:B------:R-:W-:Y:S02]  /*fe90*/  CS2R R2, SRZ ;  /* 0x0000000000027805 */ /* 0x000fe4000001ff00 */
[----:B------:R-:W-:Y:S05]  /*fea0*/  @P0 BRA `(.L_x_770) ;  /* 0x0000000000080947 */ /* 0x000fea0003800000 */
[----:B------:R-:W1:Y:S02]  /*feb0*/  LDC.64 R2, c[0x0][0x3f8] ;  /* 0x0000fe00ff027b82 */ /* 0x000e640000000a00 */
[----:B-1----:R-:W5:Y:S02]  /*fec0*/  LDG.E.64 R2, desc[UR10][R2.64] ;  /* 0x0000000a02027981 */ /* 0x002f64000c1e1b00 */
.L_x_770:
[----:B------:R-:W-:Y:S05]  /*fed0*/  BSYNC.RECONVERGENT B1 ;  /* 0x0000000000017941 */ /* 0x000fea0003800200 */
.L_x_769:
[----:B-----5:R-:W-:Y:S02]  /*fee0*/  IADD3 R25, P0, P1, R2, R24, R25 ;  /* 0x0000001802197210 */ /* 0x020fe4000791e019 */
[----:B0-----:R-:W-:-:S04]  /*fef0*/  SHF.R.S32.HI R5, RZ, 0x1f, R24 ;  /* 0x0000001fff057819 */ /* 0x001fc80000011418 */
[----:B------:R-:W-:Y:S01]  /*ff00*/  IADD3.X R0, PT, PT, R3, R5, R0, P0, P1 ;  /* 0x0000000503007210 */ /* 0x000fe200007e2400 */
[----:B------:R-:W-:Y:S06]  /*ff10*/  BRA `(.L_x_771) ;  /* 0x0000000000447947 */ /* 0x000fec0003800000 */
.L_x_768:
        /* <DEDUP_REMOVED lines=9> */
.L_x_773:
[----:B------:R-:W-:Y:S05]  /*ffb0*/  BSYNC.RECONVERGENT B1 ;  /* 0x0000000000017941 */ /* 0x000fea0003800200 */
.L_x_772:
[----:B------:R-:W0:Y:S01]  /*ffc0*/  LDCU.64 UR6, c[0x0][0x3e8] ;  /* 0x00007d00ff0677ac */ /* 0x000e220008000a00 */
[----:B------:R-:W-:-:S04]  /*ffd0*/  IADD3 R0, P0, P1, R5, R67, R2 ;  /* 0x0000004305007210 */ /* 0x000fc8000791e002 */
[----:B------:R-:W-:Y:S02]  /*ffe0*/  LOP3.LUT R0, RZ, R0, RZ, 0x33, !PT ;  /* 0x00000000ff007212 */ /* 0x000fe400078e33ff */
[----:B------:R-:W-:Y:S02]  /*fff0*/  IADD3.X R3, PT, PT, R8, RZ, R3, P0, P1 ;  /* 0x000000ff08037210 */ /* 0x000fe400007e2403 */
[----:B0-----:R-:W-:Y:S02]  /*10000*/  IADD3 R25, P0, PT, R0, UR6, RZ ;  /* 0x0000000600197c10 */ /* 0x001fe4000ff1e0ff */
[----:B------:R-:W-:-:S04]  /*10010*/  LOP3.LUT R0, RZ, R3, RZ, 0x33, !PT ;  /* 0x00000003ff007212 */ /* 0x000fc800078e33ff */
[----:B------:R-:W-:-:S07]  /*10020*/  IADD3.X R0, PT, PT, R0, UR7, RZ, P0, !PT ;  /* 0x0000000700007c10 */ /* 0x000fce00087fe4ff */
.L_x_771:
[----:B------:R-:W-:Y:S05]  /*10030*/  BSYNC.RECONVERGENT B0 ;  /* 0x0000000000007941 */ /* 0x000fea0003800200 */
.L_x_767:
[----:B------:R-:W0:Y:S01]  /*10040*/  LDS R5, [R4+0xab00] ;  /* 0x00ab000004057984 */ /* 0x000e220000000800 */
[----:B------:R-:W-:-:S04]  /*10050*/  LEA R2, P0, R25, UR4, 0x2 ;  /* 0x0000000419027c11 */ /* 0x000fc8000f8010ff */
[----:B------:R-:W-:-:S05]  /*10060*/  LEA.HI.X R3, R25, UR5, R0, 0x2, P0 ;  /* 0x0000000519037c11 */ /* 0x000fca00080f1400 */
[----:B0-----:R-:W-:Y:S01]  /*10070*/  STG.E desc[UR10][R2.64], R5 ;  /* 0x0000000502007986 */ /* 0x001fe2000c10190a */
[----:B------:R-:W-:Y:S05]  /*10080*/  EXIT ;  /* 0x000000000000794d */ /* 0x000fea0003800000 */
.L_x_421:
[----:B------:R-:W0:Y:S01]  /*10090*/  LDC R47, c[0x0][0x3d4] ;  /* 0x0000f500ff2f7b82 */ /* 0x000e220000000800 */
[----:B------:R-:W-:Y:S01]  /*100a0*/  ISETP.NE.AND P0, PT, R55, RZ, PT ;  /* 0x000000ff3700720c */ /* 0x000fe20003f05270 */
[----:B------:R-:W-:Y:S01]  /*100b0*/  BSSY.RECONVERGENT B0, `(.L_x_774) ;  /* 0x000110c000007945 */ /* 0x000fe20003800200 */
[----:B0-----:R-:W-:-:S11]  /*100c0*/  VIADD R47, R47, -UR9 ;  /* 0x800000092f2f7c36 */ /* 0x001fd60008000000 */
[----:B------:R-:W-:Y:S05]  /*100d0*/  @P0 BRA `(.L_x_775) ;  /* 0x0000008000440947 */ /* 0x000fea0003800000 */
[----:B------:R-:W0:Y:S01]  /*100e0*/  S2R R0, SR_TID.X ;  /* 0x0000000000007919 */ /* 0x000e220000002100 */
[----:B------:R-:W1:Y:S01]  /*100f0*/  LDC.64 R6, c[0x0][0x3f0] ;  /* 0x0000fc00ff067b82 */ /* 0x000e620000000a00 */
[----:B------:R-:W2:Y:S01]  /*10100*/  LDCU.U8 UR5, c[0x0][0x3e0] ;  /* 0x00007c00ff0577ac */ /* 0x000ea20008000000 */
[----:B------:R-:W3:Y:S01]  /*10110*/  LDCU.64 UR12, c[0x0][0x380] ;  /* 0x00007000ff0c77ac */ /* 0x000ee20008000a00 */
[----:B--2---:R-:W-:-:S04]  /*10120*/  ISETP.NE.AND P0, PT, RZ, UR5, PT ;  /* 0x00000005ff007c0c */ /* 0x004fc8000bf05270 */
[----:B-1----:R-:W-:Y:S02]  /*10130*/  SEL R6, R6, RZ, !P0 ;  /* 0x000000ff06067207 */ /* 0x002fe40004000000 */
[----:B------:R-:W-:Y:S02]  /*10140*/  SEL R7, R7, RZ, !P0 ;  /* 0x000000ff07077207 */ /* 0x000fe40004000000 */
[C---:B0-----:R-:W-:Y:S02]  /*10150*/  LOP3.LUT R2, R0.reuse, 0x1f, RZ, 0xc0, !PT ;  /* 0x0000001f00027812 */ /* 0x041fe400078ec0ff */
[----:B------:R-:W-:-:S05]  /*10160*/  LOP3.LUT R3, R0, 0x3e0, RZ, 0xc0, !PT ;  /* 0x000003e000037812 */ /* 0x000fca00078ec0ff */
[----:B------:R-:W-:-:S04]  /*10170*/  IMAD R18, R3, 0x13, R2 ;  /* 0x0000001303127824 */ /* 0x000fc800078e0202 */
[C---:B------:R-:W-:Y:S01]  /*10180*/  VIADD R2, R18.reuse, 0x20 ;  /* 0x0000002012027836 */ /* 0x040fe20000000000 */
[C---:B------:R-:W-:Y:S01]  /*10190*/  IADD3 R3, P0, P5, R18.reuse, UR9, R6 ;  /* 0x0000000912037c10 */ /* 0x040fe2000fd1e006 */
[C---:B------:R-:W-:Y:S01]  /*101a0*/  VIADD R4, R18.reuse, 0x40 ;  /* 0x0000004012047836 */ /* 0x040fe20000000000 */
[CC--:B------:R-:W-:Y:S01]  /*101b0*/  ISETP.GE.AND P1, PT, R18.reuse, R47.reuse, PT ;  /* 0x0000002f1200720c */ /* 0x0c0fe20003f26270 */
[----:B------:R-:W-:Y:S01]  /*101c0*/  VIADD R8, R18, 0xc0 ;  /* 0x000000c012087836 */ /* 0x000fe20000000000 */
[-C--:B------:R-:W-:Y:S01]  /*101d0*/  ISETP.GE.AND P2, PT, R2, R47.reuse, PT ;  /* 0x0000002f0200720c */ /* 0x080fe20003f46270 */
[----:B------:R-:W-:Y:S01]  /*101e0*/  VIADD R2, R18, 0x60 ;  /* 0x0000006012027836 */ /* 0x000fe20000000000 */
[----:B------:R-:W-:Y:S01]  /*101f0*/  ISETP.GE.AND P3, PT, R4, R47, PT ;  /* 0x0000002f0400720c */ /* 0x000fe20003f66270 */
[----:B------:R-:W-:Y:S01]  /*10200*/  VIADD R6, R18, 0xa0 ;  /* 0x000000a012067836 */ /* 0x000fe20000000000 */
[----:B------:R-:W-:Y:S02]  /*10210*/  IADD3.X R10, PT, PT, RZ, R7, RZ, P0, P5 ;  /* 0x00000007ff0a7210 */ /* 0x000fe400007ea4ff */
[----:B------:R-:W-:Y:S01]  /*10220*/  ISETP.GE.AND P4, PT, R2, R47, PT ;  /* 0x0000002f0200720c */ /* 0x000fe20003f86270 */
[----:B------:R-:W-:Y:S01]  /*10230*/  VIADD R2, R18, 0x80 ;  /* 0x0000008012027836 */ /* 0x000fe20000000000 */
[----:B---3--:R-:W-:-:S02]  /*10240*/  LEA R4, P0, R3, UR12, 0x2 ;  /* 0x0000000c03047c11 */ /* 0x008fc4000f8010ff */
[-C--:B------:R-:W-:Y:S02]  /*10250*/  ISETP.GE.AND P6, PT, R6, R47.reuse, PT ;  /* 0x0000002f0600720c */ /* 0x080fe40003fc6270 */
[-C--:B------:R-:W-:Y:S01]  /*10260*/  ISETP.GE.AND P5, PT, R2, R47.reuse, PT ;  /* 0x0000002f0200720c */ /* 0x080fe20003fa6270 */
[C---:B------:R-:W-:Y:S01]  /*10270*/  VIADD R2, R18.reuse, 0xe0 ;  /* 0x000000e012027836 */ /* 0x040fe20000000000 */
[----:B------:R-:W-:Y:S01]  /*10280*/  LEA.HI.X R5, R3, UR13, R10, 0x2, P0 ;  /* 0x0000000d03057c11 */ /* 0x000fe200080f140a */
[----:B------:R-:W-:Y:S01]  /*10290*/  VIADD R12, R18, 0x180 ;  /* 0x00000180120c7836 */ /* 0x000fe20000000000 */
[-C--:B------:R-:W-:Y:S01]  /*102a0*/  ISETP.GE.AND P0, PT, R8, R47.reuse, PT ;  /* 0x0000002f0800720c */ /* 0x080fe20003f06270 */
[C---:B------:R-:W-:Y:S01]  /*102b0*/  VIADD R8, R18.reuse, 0x100 ;  /* 0x0000010012087836 */ /* 0x040fe20000000000 */
[----:B------:R-:W0:Y:S01]  /*102c0*/  S2R R54, SR_LANEID ;  /* 0x0000000000367919 */ /* 0x000e220000000000 */
[C---:B------:R-:W-:Y:S01]  /*102d0*/  VIADD R14, R18.reuse, 0x1c0 ;  /* 0x000001c0120e7836 */ /* 0x040fe20000000000 */
[----:B------:R-:W1:Y:S01]  /*102e0*/  S2UR UR8, SR_CgaCtaId ;  /* 0x00000000000879c3 */ /* 0x000e620000008800 */
[----:B------:R-:W-:Y:S01]  /*102f0*/  VIADD R16, R18, 0x200 ;  /* 0x0000020012107836 */ /* 0x000fe20000000000 */
[----:B------:R-:W2:Y:S01]  /*10300*/  @!P1 LDG.E R3, desc[UR10][R4.64] ;  /* 0x0000000a04039981 */ /* 0x000ea2000c1e1900 */
[-C--:B------:R-:W-:Y:S01]  /*10310*/  ISETP.GE.AND P1, PT, R2, R47.reuse, PT ;  /* 0x0000002f0200720c */ /* 0x080fe20003f26270 */
[----:B------:R-:W-:Y:S01]  /*10320*/  VIADD R2, R18, 0x120 ;  /* 0x0000012012027836 */ /* 0x000fe20000000000 */
[----:B------:R-:W-:Y:S01]  /*10330*/  UMOV UR5, 0x400 ;  /* 0x0000040000057882 */ /* 0x000fe20000000000 */
[----:B------:R-:W3:Y:S01]  /*10340*/  @!P3 LDG.E R7, desc[UR10][R4.64+0x100] ;  /* 0x0001000a0407b981 */ /* 0x000ee2000c1e1900 */
[----:B------:R-:W4:Y:S02]  /*10350*/  LDCU.64 UR12, c[0x0][0x3c8] ;  /* 0x00007900ff0c77ac */ /* 0x000f240008000a00 */
[-C--:B------:R-:W-:Y:S01]  /*10360*/  ISETP.GE.AND P3, PT, R2, R47.reuse, PT ;  /* 0x0000002f0200720c */ /* 0x080fe20003f66270 */
[----:B------:R-:W-:Y:S01]  /*10370*/  VIADD R2, R18, 0x160 ;  /* 0x0000016012027836 */ /* 0x000fe20000000000 */
[----:B------:R-:W5:Y:S01]  /*10380*/  @!P2 LDG.E R6, desc[UR10][R4.64+0x80] ;  /* 0x0000800a0406a981 */ /* 0x000f62000c1e1900 */
[----:B------:R-:W-:Y:S01]  /*10390*/  ISETP.GE.AND P2, PT, R8, R47, PT ;  /* 0x0000002f0800720c */ /* 0x000fe20003f46270 */
[----:B------:R-:W-:-:S02]  /*103a0*/  VIADD R10, R18, 0x140 ;  /* 0x00000140120a7836 */ /* 0x000fc40000000000 */
[----:B------:R-:W5:Y:S01]  /*103b0*/  @!P5 LDG.E R9, desc[UR10][R4.64+0x200] ;  /* 0x0002000a0409d981 */ /* 0x000f62000c1e1900 */
[-C--:B------:R-:W-:Y:S01]  /*103c0*/  ISETP.GE.AND P5, PT, R2, R47.reuse, PT ;  /* 0x0000002f0200720c */ /* 0x080fe20003fa6270 */
[----:B------:R-:W-:Y:S02]  /*103d0*/  VIADD R2, R18, 0x1a0 ;  /* 0x000001a012027836 */ /* 0x000fe40000000000 */
[----:B------:R-:W5:Y:S01]  /*103e0*/  @!P4 LDG.E R8, desc[UR10][R4.64+0x180] ;  /* 0x0001800a0408c981 */ /* 0x000f62000c1e1900 */
[----:B------:R-:W-:-:S03]  /*103f0*/  ISETP.GE.AND P4, PT, R10, R47, PT ;  /* 0x0000002f0a00720c */ /* 0x000fc60003f86270 */
[----:B------:R-:W5:Y:S01]  /*10400*/  @!P0 LDG.E R11, desc[UR10][R4.64+0x300] ;  /* 0x0003000a040b8981 */ /* 0x000f62000c1e1900 */
[-C--:B------:R-:W-:Y:S01]  /*10410*/  ISETP.GE.AND P0, PT, R2, R47.reuse, PT ;  /* 0x0000002f0200720c */ /* 0x080fe20003f06270 */
[----:B------:R-:W-:Y:S02]  /*10420*/  VIADD R2, R18, 0x1e0 ;  /* 0x000001e012027836 */ /* 0x000fe40000000000 */
[----:B------:R-:W5:Y:S03]  /*10430*/  @!P2 LDG.E R13, desc[UR10][R4.64+0x400] ;  /* 0x0004000a040da981 */ /* 0x000f66000c1e1900 */
[-C--:B------:R-:W-:Y:S01]  /*10440*/  ISETP.GE.AND P2, PT, R2, R47.reuse, PT ;  /* 0x0000002f0200720c */ /* 0x080fe20003f46270 */
[----:B------:R-:W5:Y:S01]  /*10450*/  @!P6 LDG.E R10, desc[UR10][R4.64+0x280] ;  /* 0x0002800a040ae981 */ /* 0x000f62000c1e1900 */
[----:B------:R-:W-:Y:S01]  /*10460*/  ISETP.GE.AND P6, PT, R12, R47, PT ;  /* 0x0000002f0c00720c */ /* 0x000fe20003fc6270 */
[----:B------:R-:W-:-:S02]  /*10470*/  VIADD R2, R18, 0x220 ;  /* 0x0000022012027836 */ /* 0x000fc40000000000 */
[----:B------:R-:W5:Y:S01]  /*10480*/  @!P1 LDG.E R12, desc[UR10][R4.64+0x380] ;  /* 0x0003800a040c9981 */ /* 0x000f62000c1e1900 */
[----:B------:R-:W-:Y:S01]  /*10490*/  VIADD R18, R18, 0x240 ;  /* 0x0000024012127836 */ /* 0x000fe20000000000 */
[-C--:B------:R-:W-:Y:S02]  /*104a0*/  ISETP.GE.AND P1, PT, R14, R47.reuse, PT ;  /* 0x0000002f0e00720c */ /* 0x080fe40003f26270 */
[----:B------:R-:W5:Y:S01]  /*104b0*/  @!P3 LDG.E R14, desc[UR10][R4.64+0x480] ;  /* 0x0004800a040eb981 */ /* 0x000f62000c1e1900 */
[----:B------:R-:W-:-:S03]  /*104c0*/  ISETP.GE.AND P3, PT, R16, R47, PT ;  /* 0x0000002f1000720c */ /* 0x000fc60003f66270 */
[----:B------:R-:W5:Y:S01]  /*104d0*/  @!P4 LDG.E R15, desc[UR10][R4.64+0x500] ;  /* 0x0005000a040fc981 */ /* 0x000f62000c1e1900 */
[----:B------:R-:W-:-:S03]  /*104e0*/  ISETP.GE.AND P4, PT, R2, R47, PT ;  /* 0x0000002f0200720c */ /* 0x000fc60003f86270 */
[----:B------:R-:W5:Y:S01]  /*104f0*/  @!P5 LDG.E R16, desc[UR10][R4.64+0x580] ;  /* 0x0005800a0410d981 */ /* 0x000f62000c1e1900 */
[----:B------:R-:W-:-:S03]  /*10500*/  ISETP.GE.AND P5, PT, R18, R47, PT ;  /* 0x0000002f1200720c */ /* 0x000fc60003fa6270 */
[----:B------:R-:W5:Y:S04]  /*10510*/  @!P6 LDG.E R17, desc[UR10][R4.64+0x600] ;  /* 0x0006000a0411e981 */ /* 0x000f68000c1e1900 */
[----:B------:R-:W5:Y:S04]  /*10520*/  @!P0 LDG.E R18, desc[UR10][R4.64+0x680] ;  /* 0x0006800a04128981 */ /* 0x000f68000c1e1900 */
[----:B------:R-:W5:Y:S04]  /*10530*/  @!P1 LDG.E R19, desc[UR10][R4.64+0x700] ;  /* 0x0007000a04139981 */ /* 0x000f68000c1e1900 */
[----:B------:R-:W5:Y:S04]  /*10540*/  @!P2 LDG.E R20, desc[UR10][R4.64+0x780] ;  /* 0x0007800a0414a981 */ /* 0x000f68000c1e1900 */
[----:B------:R-:W5:Y:S04]  /*10550*/  @!P3 LDG.E R21, desc[UR10][R4.64+0x800] ;  /* 0x0008000a0415b981 */ /* 0x000f68000c1e1900 */
[----:B------:R-:W5:Y:S04]  /*10560*/  @!P4 LDG.E R22, desc[UR10][R4.64+0x880] ;  /* 0x0008800a0416c981 */ /* 0x000f68000c1e1900 */
[----:B------:R-:W5:Y:S01]  /*10570*/  @!P5 LDG.E R23, desc[UR10][R4.64+0x900] ;  /* 0x0009000a0417d981 */ /* 0x000f62000c1e1900 */
[----:B------:R-:W-:Y:S01]  /*10580*/  SHF.R.U32.HI R2, RZ, 0x5, R0 ;  /* 0x00000005ff027819 */ /* 0x000fe20000011600 */
[----:B-1----:R-:W-:-:S04]  /*10590*/  ULEA UR5, UR8, UR5, 0x18 ;  /* 0x0000000508057291 */ /* 0x002fc8000f8ec0ff */
[----:B0-----:R-:W-:-:S05]  /*105a0*/  IMAD R24, R2, 0x260, R54 ;  /* 0x0000026002187824 */ /* 0x001fca00078e0236 */
[----:B------:R-:W-:-:S05]  /*105b0*/  LEA R24, R24, UR5, 0x2 ;  /* 0x0000000518187c11 */ /* 0x000fca000f8e10ff */
[----:B------:R-:W-:Y:S02]  /*105c0*/  IMAD R25, R54, 0x48, R24 ;  /* 0x0000004836197824 */ /* 0x000fe400078e0218 */
[----:B------:R-:W-:-:S05]  /*105d0*/  IMAD R53, R0, 0x13, RZ ;  /* 0x0000001300357824 */ /* 0x000fca00078e02ff */
[----:B------:R-:W-:Y:S01]  /*105e0*/  ISETP.GE.AND P0, PT, R53, R47, PT ;  /* 0x0000002f3500720c */ /* 0x000fe20003f06270 */
[----:B----4-:R-:W-:Y:S01]  /*105f0*/  UIADD3 UR5, UP0, UPT, UR12, -0x1, URZ ;  /* 0xffffffff0c057890 */ /* 0x010fe2000ff1e0ff */
[----:B------:R-:W-:Y:S03]  /*10600*/  BSSY.RECONVERGENT B1, `(.L_x_776) ;  /* 0x0000058000017945 */ /* 0x000fe60003800200 */
[----:B------:R-:W-:Y:S01]  /*10610*/  UIADD3.X UR8, UPT, UPT, UR13, -0x1, URZ, UP0, !UPT ;  /* 0xffffffff0d087890 */ /* 0x000fe200087fe4ff */
[----:B------:R-:W-:Y:S01]  /*10620*/  IMAD.MOV.U32 R32, RZ, RZ, 0x1 ;  /* 0x00000001ff207424 */ /* 0x000fe200078e00ff */
[----:B--2---:R0:W-:Y:S04]  /*10630*/  STS [R24], R3 ;  /* 0x0000000318007388 */ /* 0x0041e80000000800 */
[----:B---3--:R0:W-:Y:S04]  /*10640*/  STS [R24+0x100], R7 ;  /* 0x0001000718007388 */ /* 0x0081e80000000800 */
[----:B-----5:R0:W-:Y:S04]  /*10650*/  STS [R24+0x80], R6 ;  /* 0x0000800618007388 */ /* 0x0201e80000000800 */
[----:B------:R0:W-:Y:S04]  /*10660*/  STS [R24+0x200], R9 ;  /* 0x0002000918007388 */ /* 0x0001e80000000800 */
        /* <DEDUP_REMOVED lines=14> */
[----:B------:R0:W-:Y:S01]  /*10750*/  STS [R24+0x900], R23 ;  /* 0x0009001718007388 */ /* 0x0001e20000000800 */
[----:B------:R-:W-:-:S03]  /*10760*/  NOP ;  /* 0x0000000000007918 */ /* 0x000fc60000000000 */
[----:B------:R0:W1:Y:S04]  /*10770*/  LDS R3, [R25] ;  /* 0x0000000019037984 */ /* 0x0000680000000800 */
[----:B------:R0:W2:Y:S04]  /*10780*/  LDS R4, [R25+0x4] ;  /* 0x0000040019047984 */ /* 0x0000a80000000800 */
[----:B------:R0:W3:Y:S04]  /*10790*/  LDS R5, [R25+0x8] ;  /* 0x0000080019057984 */ /* 0x0000e80000000800 */
[----:B------:R0:W4:Y:S04]  /*107a0*/  LDS R6, [R25+0xc] ;  /* 0x00000c0019067984 */ /* 0x0001280000000800 */
[----:B------:R0:W0:Y:S04]  /*107b0*/  LDS R7, [R25+0x10] ;  /* 0x0000100019077984 */ /* 0x0000280000000800 */
        /* <DEDUP_REMOVED lines=14> */
[----:B-1234-:R-:W-:Y:S05]  /*108a0*/  @P0 BRA `(.L_x_777) ;  /* 0x0000000000b40947 */ /* 0x01efea0003800000 */
[----:B------:R-:W-:Y:S01]  /*108b0*/  UISETP.NE.U32.AND UP0, UPT, UR13, URZ, UPT ;  /* 0x000000ff0d00728c */ /* 0x000fe2000bf05070 */
[----:B------:R-:W-:-:S08]  /*108c0*/  VIADD R31, R3, 0x1 ;  /* 0x00000001031f7836 */ /* 0x000fd00000000000 */
[----:B------:R-:W-:Y:S05]  /*108d0*/  BRA.U UP0, `(.L_x_778) ;  /* 0x00000001004c7547 */ /* 0x000fea000b800000 */
[----:B0-----:R-:W0:Y:S01]  /*108e0*/  I2F.U32.RP R22, UR12 ;  /* 0x0000000c00167d06 */ /* 0x001e220008209000 */
[----:B------:R-:W-:Y:S01]  /*108f0*/  IMAD.MOV.U32 R20, RZ, RZ, RZ ;  /* 0x000000ffff147224 */ /* 0x000fe200078e00ff */
[----:B------:R-:W-:Y:S01]  /*10900*/  ISETP.NE.U32.AND P1, PT, RZ, UR12, PT ;  /* 0x0000000cff007c0c */ /* 0x000fe2000bf25070 */
[----:B------:R-:W-:-:S05]  /*10910*/  IMAD.MOV.U32 R27, RZ, RZ, RZ ;  /* 0x000000ffff1b7224 */ /* 0x000fca00078e00ff */
[----:B0-----:R-:W0:Y:S02]  /*10920*/  MUFU.RCP R22, R22 ;  /* 0x0000001600167308 */ /* 0x001e240000001000 */
[----:B0-----:R-:W-:-:S06]  /*10930*/  VIADD R21, R22, 0xffffffe ;  /* 0x0ffffffe16157836 */ /* 0x001fcc0000000000 */
        /* <DEDUP_REMOVED lines=13> */
.L_x_778:
[----:B------:R-:W-:-:S07]  /*10a10*/  MOV R30, 0x10a30 ;  /* 0x00010a30001e7802 */ /* 0x000fce0000000f00 */
[----:B0-----:R-:W-:Y:S05]  /*10a20*/  CALL.REL.NOINC `($__internal_0_$__cuda_sm20_rem_u64) ;  /* 0x0000011c00087944 */ /* 0x001fea0003c00000 */
.L_x_779:
[----:B------:R-:W0:Y:S01]  /*10a30*/  LDCU.128 UR16, c[0x0][0x3b0] ;  /* 0x00007600ff1077ac */ /* 0x000e220008000c00 */
[----:B------:R-:W1:Y:S01]  /*10a40*/  LDCU.64 UR14, c[0x0][0x3c0] ;  /* 0x00007800ff0e77ac */ /* 0x000e620008000a00 */
[----:B0-----:R-:W-:-:S05]  /*10a50*/  IADD3 R22, P0, PT, R3, UR16, RZ ;  /* 0x0000001003167c10 */ /* 0x001fca000ff1e0ff */
[----:B------:R-:W-:Y:S01]  /*10a60*/  IMAD.X R23, RZ, RZ, UR17, P0 ;  /* 0x00000011ff177e24 */ /* 0x000fe200080e06ff */
[----:B------:R-:W0:Y:S04]  /*10a70*/  LDCU.64 UR16, c[0x0][0x3a8] ;  /* 0x00007500ff1077ac */ /* 0x000e280008000a00 */
[----:B------:R-:W1:Y:S01]  /*10a80*/  LDG.E.U8 R22, desc[UR10][R22.64] ;  /* 0x0000000a16167981 */ /* 0x000e62000c1e1100 */
[----:B0-----:R-:W-:-:S04]  /*10a90*/  IADD3 R26, P1, PT, R26, UR16, RZ ;  /* 0x000000101a1a7c10 */ /* 0x001fc8000ff3e0ff */
[----:B------:R-:W-:-:S06]  /*10aa0*/  IADD3.X R27, PT, PT, R27, UR17, RZ, P1, !PT ;  /* 0x000000111b1b7c10 */ /* 0x000fcc0008ffe4ff */
[----:B------:R-:W2:Y:S01]  /*10ab0*/  LDG.E.U8 R27, desc[UR10][R26.64] ;  /* 0x0000000a1a1b7981 */ /* 0x000ea2000c1e1100 */
[----:B-1----:R-:W-:-:S05]  /*10ac0*/  IADD3 R24, P0, PT, R22, UR14, RZ ;  /* 0x0000000e16187c10 */ /* 0x002fca000ff1e0ff */
[----:B------:R-:W-:-:S05]  /*10ad0*/  IMAD.X R25, RZ, RZ, UR15, P0 ;  /* 0x0000000fff197e24 */ /* 0x000fca00080e06ff */
[----:B------:R-:W3:Y:S02]  /*10ae0*/  LDG.E.U8 R20, desc[UR10][R24.64] ;  /* 0x0000000a18147981 */ /* 0x000ee4000c1e1100 */
[----:B---3--:R-:W-:-:S03]  /*10af0*/  IMAD.WIDE.U32 R20, R20, 0x100, RZ ;  /* 0x0000010014147825 */ /* 0x008fc600078e00ff */
[----:B--2---:R-:W-:-:S04]  /*10b00*/  LOP3.LUT R20, R20, R27, RZ, 0xfc, !PT ;  /* 0x0000001b14147212 */ /* 0x004fc800078efcff */
[----:B------:R-:W-:-:S04]  /*10b10*/  IADD3 R20, P0, PT, R20, UR18, RZ ;  /* 0x0000001214147c10 */ /* 0x000fc8000ff1e0ff */
[----:B------:R-:W-:-:S05]  /*10b20*/  IADD3.X R21, PT, PT, R21, UR19, RZ, P0, !PT ;  /* 0x0000001315157c10 */ /* 0x000fca00087fe4ff */
[----:B------:R-:W2:Y:S01]  /*10b30*/  LDG.E.U8 R20, desc[UR10][R20.64] ;  /* 0x0000000a14147981 */ /* 0x000ea2000c1e1100 */
[----:B------:R-:W-:Y:S02]  /*10b40*/  ISETP.EQ.U32.AND P1, PT, R3, UR5, PT ;  /* 0x0000000503007c0c */ /* 0x000fe4000bf22070 */
[----:B--2---:R-:W-:-:S04]  /*10b50*/  ISETP.NE.AND P0, PT, R20, RZ, PT ;  /* 0x000000ff1400720c */ /* 0x004fc80003f05270 */
[----:B------:R-:W-:-:S04]  /*10b60*/  ISETP.EQ.OR.EX P0, PT, RZ, UR8, P0, P1 ;  /* 0x00000008ff007c0c */ /* 0x000fc80008702710 */
[----:B------:R-:W-:-:S09]  /*10b70*/  SEL R32, RZ, 0x1, !P0 ;  /* 0x00000001ff207807 */ /* 0x000fd20004000000 */
.L_x_777:
[----:B------:R-:W-:Y:S05]  /*10b80*/  BSYNC.RECONVERGENT B1 ;  /* 0x0000000000017941 */ /* 0x000fea0003800200 */
.L_x_776:
[----:B------:R-:W-:Y:S01]  /*10b90*/  VIADD R88, R53, 0x1 ;  /* 0x0000000135587836 */ /* 0x000fe20000000000 */
[----:B------:R-:W-:Y:S01]  /*10ba0*/  BSSY.RECONVERGENT B1, `(.L_x_780) ;  /* 0x0000033000017945 */ /* 0x000fe20003800200 */
[----:B------:R-:W-:-:S03]  /*10bb0*/  IMAD.MOV.U32 R33, RZ, RZ, 0x1 ;  /* 0x00000001ff217424 */ /* 0x000fc600078e00ff */
[----:B------:R-:W-:-:S13]  /*10bc0*/  ISETP.GE.AND P0, PT, R88, R47, PT ;  /* 0x0000002f5800720c */ /* 0x000fda0003f06270 */
[----:B------:R-:W-:Y:S05]  /*10bd0*/  @P0 BRA `(.L_x_781) ;  /* 0x0000000000bc0947 */ /* 0x000fea0003800000 */
[----:B------:R-:W1:Y:S01]  /*10be0*/  LDCU UR9, c[0x0][0x3cc] ;  /* 0x00007980ff0977ac */ /* 0x000e620008000800 */
[----:B------:R-:W-:Y:S01]  /*10bf0*/  VIADD R31, R4, 0x1 ;  /* 0x00000001041f7836 */ /* 0x000fe20000000000 */
[----:B-1----:R-:W-:-:S09]  /*10c00*/  UISETP.NE.U32.AND UP0, UPT, UR9, URZ, UPT ;  /* 0x000000ff0900728c */ /* 0x002fd2000bf05070 */
[----:B------:R-:W-:Y:S05]  /*10c10*/  BRA.U UP0, `(.L_x_782) ;  /* 0x0000000100507547 */ /* 0x000fea000b800000 */
[----:B------:R-:W1:Y:S01]  /*10c20*/  LDCU UR9, c[0x0][0x3c8] ;  /* 0x00007900ff0977ac */ /* 0x000e620008000800 */
[----:B0-----:R-:W-:Y:S02]  /*10c30*/  IMAD.MOV.U32 R20, RZ, RZ, RZ ;  /* 0x000000ffff147224 */ /* 0x001fe400078e00ff */
[----:B------:R-:W-:Y:S01]  /*10c40*/  IMAD.MOV.U32 R27, RZ, RZ, RZ ;  /* 0x000000ffff1b7224 */ /* 0x000fe200078e00ff */
[----:B-1----:R-:W0:Y:S01]  /*10c50*/  I2F.U32.RP R22, UR9 ;  /* 0x0000000900167d06 */ /* 0x002e220008209000 */
[----:B------:R-:W-:-:S07]  /*10c60*/  ISETP.NE.U32.AND P1, PT, RZ, UR9, PT ;  /* 0x00000009ff007c0c */ /* 0x000fce000bf25070 */
        /* <DEDUP_REMOVED lines=15> */
.L_x_782:
[----:B------:R-:W-:-:S07]  /*10d60*/  MOV R30, 0x10d80 ;  /* 0x00010d80001e7802 */ /* 0x000fce0000000f00 */
[----:B0-----:R-:W-:Y:S05]  /*10d70*/  CALL.REL.NOINC `($__internal_0_$__cuda_sm20_rem_u64) ;  /* 0x0000011800347944 */ /* 0x001fea0003c00000 */
.L_x_783:
        /* <DEDUP_REMOVED lines=9> */
[----:B0-----:R-:W-:-:S05]  /*10e10*/  IADD3 R24, P0, PT, R22, UR12, RZ ;  /* 0x0000000c16187c10 */ /* 0x001fca000ff1e0ff */
        /* <DEDUP_REMOVED lines=11> */
.L_x_781:
[----:B------:R-:W-:Y:S05]  /*10ed0*/  BSYNC.RECONVERGENT B1 ;  /* 0x0000000000017941 */ /* 0x000fea0003800200 */
.L_x_780:
        /* <DEDUP_REMOVED lines=29> */
.L_x_786:
[----:B------:R-:W-:-:S07]  /*110b0*/  MOV R30, 0x110d0 ;  /* 0x000110d0001e7802 */ /* 0x000fce0000000f00 */
[----:B0-----:R-:W-:Y:S05]  /*110c0*/  CALL.REL.NOINC `($__internal_0_$__cuda_sm20_rem_u64) ;  /* 0x0000011400607944 */ /* 0x001fea0003c00000 */
.L_x_787:
        /* <DEDUP_REMOVED lines=21> */
.L_x_785:
[----:B------:R-:W-:Y:S05]  /*11220*/  BSYNC.RECONVERGENT B1 ;  /* 0x0000000000017941 */ /* 0x000fea0003800200 */
.L_x_784:
        /* <DEDUP_REMOVED lines=29> */
.L_x_790:
[----:B------:R-:W-:-:S07]  /*11400*/  MOV R30, 0x11420 ;  /* 0x00011420001e7802 */ /* 0x000fce0000000f00 */
[----:B0-----:R-:W-:Y:S05]  /*11410*/  CALL.REL.NOINC `($__internal_0_$__cuda_sm20_rem_u64) ;  /* 0x00000110008c7944 */ /* 0x001fea0003c00000 */
.L_x_791:
        /* <DEDUP_REMOVED lines=21> */
.L_x_789:
[----:B------:R-:W-:Y:S05]  /*11570*/  BSYNC.RECONVERGENT B1 ;  /* 0x0000000000017941 */ /* 0x000fea0003800200 */
.L_x_788:
[----:B------:R-:W-:Y:S01]  /*11580*/  VIADD R85, R53, 0x4 ;  /* 0x0000000435557836 */ /* 0x000fe20000000000 */
[----:B------:R-:W-:Y:S01]  /*11590*/  BSSY.RECONVERGENT B1, `(.L_x_792) ;  /* 0x0000033000017945 */ /* 0x000fe20003800200 */
[----:B------:R-:W-:-:S03]  /*115a0*/  IMAD.MOV.U32 R36, RZ, RZ, 0x1 ;  /* 0x00000001ff247424 */ /* 0x000fc600078e00ff */
[----:B------:R-:W-:-:S13]  /*115b0*/  ISETP.GE.AND P0, PT, R85, R47, PT ;  /* 0x0000002f5500720c */ /* 0x000fda0003f06270 */
[----:B------:R-:W-:Y:S05]  /*115c0*/  @P0 BRA `(.L_x_793) ;  /* 0x0000000000bc0947 */ /* 0x000fea0003800000 */
[----:B------:R-:W1:Y:S01]  /*115d0*/  LDCU UR9, c[0x0][0x3cc] ;  /* 0x00007980ff0977ac */ /* 0x000e620008000800 */
[----:B0-----:R-:W-:Y:S01]  /*115e0*/  VIADD R31, R7, 0x1 ;  /* 0x00000001071f7836 */ /* 0x001fe20000000000 */
[----:B-1----:R-:W-:-:S09]  /*115f0*/  UISETP.NE.U32.AND UP0, UPT, UR9, URZ, UPT ;  /* 0x000000ff0900728c */ /* 0x002fd2000bf05070 */
[----:B------:R-:W-:Y:S05]  /*11600*/  BRA.U UP0, `(.L_x_794) ;  /* 0x0000000100507547 */ /* 0x000fea000b800000 */
[----:B------:R-:W0:Y:S01]  /*11610*/  LDCU UR9, c[0x0][0x3c8] ;  /* 0x00007900ff0977ac */ /* 0x000e220008000800 */
[----:B------:R-:W-:Y:S02]  /*11620*/  IMAD.MOV.U32 R20, RZ, RZ, RZ ;  /* 0x000000ffff147224 */ /* 0x000fe400078e00ff */
[----:B------:R-:W-:Y:S01]  /*11630*/  IMAD.MOV.U32 R27, RZ, RZ, RZ ;  /* 0x000000ffff1b7224 */ /* 0x000fe200078e00ff */
[----:B0-----:R-:W0:Y:S01]  /*11640*/  I2F.U32.RP R22, UR9 ;  /* 0x0000000900167d06 */ /* 0x001e220008209000 */
        /* <DEDUP_REMOVED lines=16> */
.L_x_794:
[----:B------:R-:W-:-:S07]  /*11750*/  MOV R30, 0x11770 ;  /* 0x00011770001e7802 */ /* 0x000fce0000000f00 */
[----:B------:R-:W-:Y:S05]  /*11760*/  CALL.REL.NOINC `($__internal_0_$__cuda_sm20_rem_u64) ;  /* 0x0000010c00b87944 */ /* 0x000fea0003c00000 */
.L_x_795:
        /* <DEDUP_REMOVED lines=21> */
.L_x_793:
[----:B------:R-:W-:Y:S05]  /*118c0*/  BSYNC.RECONVERGENT B1 ;  /* 0x0000000000017941 */ /* 0x000fea0003800200 */
.L_x_792:
        /* <DEDUP_REMOVED lines=29> */
.L_x_798:
[----:B------:R-:W-:-:S07]  /*11aa0*/  MOV R30, 0x11ac0 ;  /* 0x00011ac0001e7802 */ /* 0x000fce0000000f00 */
[----:B------:R-:W-:Y:S05]  /*11ab0*/  CALL.REL.NOINC `($__internal_0_$__cuda_sm20_rem_u64) ;  /* 0x0000010800e47944 */ /* 0x000fea0003c00000 */
.L_x_799:
        /* <DEDUP_REMOVED lines=21> */
.L_x_797:
[----:B------:R-:W-:Y:S05]  /*11c10*/  BSYNC.RECONVERGENT B1 ;  /* 0x0000000000017941 */ /* 0x000fea0003800200 */
.L_x_796:
        /* <DEDUP_REMOVED lines=29> */
.L_x_802:
[----:B------:R-:W-:-:S07]  /*11df0*/  MOV R30, 0x11e10 ;  /* 0x00011e10001e7802 */ /* 0x000fce0000000f00 */
[----:B------:R-:W-:Y:S05]  /*11e00*/  CALL.REL.NOINC `($__internal_0_$__cuda_sm20_rem_u64) ;  /* 0x0000010800107944 */ /* 0x000fea0003c00000 */
.L_x_803:
        /* <DEDUP_REMOVED lines=21> */
.L_x_801:
[----:B------:R-:W-:Y:S05]  /*11f60*/  BSYNC.RECONVERGENT B1 ;  /* 0x0000000000017941 */ /* 0x000fea0003800200 */
.L_x_800:
        /* <DEDUP_REMOVED lines=29> */
.L_x_806:
[----:B------:R-:W-:-:S07]  /*12140*/  MOV R30, 0x12160 ;  /* 0x00012160001e7802 */ /* 0x000fce0000000f00 */
[----:B------:R-:W-:Y:S05]  /*12150*/  CALL.REL.NOINC `($__internal_0_$__cuda_sm20_rem_u64) ;  /* 0x00000104003c7944 */ /* 0x000fea0003c00000 */
.L_x_807:
        /* <DEDUP_REMOVED lines=21> */
.L_x_805:
[----:B------:R-:W-:Y:S05]  /*122b0*/  BSYNC.RECONVERGENT B1 ;  /* 0x0000000000017941 */ /* 0x000fea0003800200 */
.L_x_804:
        /* <DEDUP_REMOVED lines=29> */
.L_x_810:
[----:B------:R-:W-:-:S07]  /*12490*/  MOV R30, 0x124b0 ;  /* 0x000124b0001e7802 */ /* 0x000fce0000000f00 */
[----:B------:R-:W-:Y:S05]  /*124a0*/  CALL.REL.NOINC `($__internal_0_$__cuda_sm20_rem_u64) ;  /* 0x0000010000687944 */ /* 0x000fea0003c00000 */
.L_x_811:
        /* <DEDUP_REMOVED lines=21> */
.L_x_809:
[----:B------:R-:W-:Y:S05]  /*12600*/  BSYNC.RECONVERGENT B1 ;  /* 0x0000000000017941 */ /* 0x000fea0003800200 */
.L_x_808:
        /* <DEDUP_REMOVED lines=29> */
.L_x_814:
[----:B------:R-:W-:-:S07]  /*127e0*/  MOV R30, 0x12800 ;  /* 0x00012800001e7802 */ /* 0x000fce0000000f00 */
[----:B------:R-:W-:Y:S05]  /*127f0*/  CALL.REL.NOINC `($__internal_0_$__cuda_sm20_rem_u64) ;  /* 0x000000fc00947944 */ /* 0x000fea0003c00000 */
.L_x_815:
        /* <DEDUP_REMOVED lines=21> */
.L_x_813:
[----:B------:R-:W-:Y:S05]  /*12950*/  BSYNC.RECONVERGENT B1 ;  /* 0x0000000000017941 */ /* 0x000fea0003800200 */
.L_x_812:
        /* <DEDUP_REMOVED lines=29> */
.L_x_818:
[----:B------:R-:W-:-:S07]  /*12b30*/  MOV R30, 0x12b50 ;  /* 0x00012b50001e7802 */ /* 0x000fce0000000f00 */
[----:B------:R-:W-:Y:S05]  /*12b40*/  CALL.REL.NOINC `($__internal_0_$__cuda_sm20_rem_u64) ;  /* 0x000000f800c07944 */ /* 0x000fea0003c00000 */
.L_x_819:
        /* <DEDUP_REMOVED lines=21> */
.L_x_817:
[----:B------:R-:W-:Y:S05]  /*12ca0*/  BSYNC.RECONVERGENT B1 ;  /* 0x0000000000017941 */ /* 0x000fea0003800200 */
.L_x_816:
        /* <DEDUP_REMOVED lines=29> */
.L_x_822:
[----:B------:R-:W-:-:S07]  /*12e80*/  MOV R30, 0x12ea0 ;  /* 0x00012ea0001e7802 */ /* 0x000fce0000000f00 */
[----:B------:R-:W-:Y:S05]  /*12e90*/  CALL.REL.NOINC `($__internal_0_$__cuda_sm20_rem_u64) ;  /* 0x000000f400ec7944 */ /* 0x000fea0003c00000 */
.L_x_823:
        /* <DEDUP_REMOVED lines=21> */
.L_x_821:
[----:B------:R-:W-:Y:S05]  /*12ff0*/  BSYNC.RECONVERGENT B1 ;  /* 0x0000000000017941 */ /* 0x000fea0003800200 */
.L_x_820:
        /* <DEDUP_REMOVED lines=29> */
.L_x_826:
[----:B------:R-:W-:-:S07]  /*131d0*/  MOV R30, 0x131f0 ;  /* 0x000131f0001e7802 */ /* 0x000fce0000000f00 */
[----:B------:R-:W-:Y:S05]  /*131e0*/  CALL.REL.NOINC `($__internal_0_$__cuda_sm20_rem_u64) ;  /* 0x000000f400187944 */ /* 0x000fea0003c00000 */
.L_x_827:
        /* <DEDUP_REMOVED lines=21> */
.L_x_825:
[----:B------:R-:W-:Y:S05]  /*13340*/  BSYNC.RECONVERGENT B1 ;  /* 0x0000000000017941 */ /* 0x000fea0003800200 */
.L_x_824:
        /* <DEDUP_REMOVED lines=29> */
.L_x_830:
[----:B------:R-:W-:-:S07]  /*13520*/  MOV R30, 0x13540 ;  /* 0x00013540001e7802 */ /* 0x000fce0000000f00 */
[----:B------:R-:W-:Y:S05]  /*13530*/  CALL.REL.NOINC `($__internal_0_$__cuda_sm20_rem_u64) ;  /* 0x000000f000447944 */ /* 0x000fea0003c00000 */
.L_x_831:
        /* <DEDUP_REMOVED lines=21> */
.L_x_829:
[----:B------:R-:W-:Y:S05]  /*13690*/  BSYNC.RECONVERGENT B1 ;  /* 0x0000000000017941 */ /* 0x000fea0003800200 */
.L_x_828:
        /* <DEDUP_REMOVED lines=29> */
.L_x_834:
[----:B------:R-:W-:-:S07]  /*13870*/  MOV R30, 0x13890 ;  /* 0x00013890001e7802 */ /* 0x000fce0000000f00 */
[----:B------:R-:W-:Y:S05]  /*13880*/  CALL.REL.NOINC `($__internal_0_$__cuda_sm20_rem_u64) ;  /* 0x000000ec00707944 */ /* 0x000fea0003c00000 */
.L_x_835:
        /* <DEDUP_REMOVED lines=21> */
.L_x_833:
[----:B------:R-:W-:Y:S05]  /*139e0*/  BSYNC.RECONVERGENT B1 ;  /* 0x0000000000017941 */ /* 0x000fea0003800200 */
.L_x_832:
        /* <DEDUP_REMOVED lines=29> */
.L_x_838:
[----:B------:R-:W-:-:S07]  /*13bc0*/  MOV R30, 0x13be0 ;  /* 0x00013be0001e7802 */ /* 0x000fce0000000f00 */
[----:B------:R-:W-:Y:S05]  /*13bd0*/  CALL.REL.NOINC `($__internal_0_$__cuda_sm20_rem_u64) ;  /* 0x000000e8009c7944 */ /* 0x000fea0003c00000 */
.L_x_839:
        /* <DEDUP_REMOVED lines=21> */
.L_x_837:
[----:B------:R-:W-:Y:S05]  /*13d30*/  BSYNC.RECONVERGENT B1 ;  /* 0x0000000000017941 */ /* 0x000fea0003800200 */
.L_x_836:
        /* <DEDUP_REMOVED lines=29> */
.L_x_842:
[----:B------:R-:W-:-:S07]  /*13f10*/  MOV R30, 0x13f30 ;  /* 0x00013f30001e7802 */ /* 0x000fce0000000f00 */
[----:B------:R-:W-:Y:S05]  /*13f20*/  CALL.REL.NOINC `($__internal_0_$__cuda_sm20_rem_u64) ;  /* 0x000000e400c87944 */ /* 0x000fea0003c00000 */
.L_x_843:
        /* <DEDUP_REMOVED lines=21> */
.L_x_841:
[----:B------:R-:W-:Y:S05]  /*14080*/  BSYNC.RECONVERGENT B1 ;  /* 0x0000000000017941 */ /* 0x000fea0003800200 */
.L_x_840:
        /* <DEDUP_REMOVED lines=29> */
.L_x_846:
[----:B------:R-:W-:-:S07]  /*14260*/  MOV R30, 0x14280 ;  /* 0x00014280001e7802 */ /* 0x000fce0000000f00 */
[----:B------:R-:W-:Y:S05]  /*14270*/  CALL.REL.NOINC `($__internal_0_$__cuda_sm20_rem_u64) ;  /* 0x000000e000f47944 */ /* 0x000fea0003c00000 */
.L_x_847:
        /* <DEDUP_REMOVED lines=21> */
.L_x_845:
[----:B------:R-:W-:Y:S05]  /*143d0*/  BSYNC.RECONVERGENT B1 ;  /* 0x0000000000017941 */ /* 0x000fea0003800200 */
.L_x_844:
        /* <DEDUP_REMOVED lines=29> */
.L_x_850:
[----:B------:R-:W-:-:S07]  /*145b0*/  MOV R30, 0x145d0 ;  /* 0x000145d0001e7802 */ /* 0x000fce0000000f00 */
[----:B------:R-:W-:Y:S05]  /*145c0*/  CALL.REL.NOINC `($__internal_0_$__cuda_sm20_rem_u64) ;  /* 0x000000e000207944 */ /* 0x000fea0003c00000 */
.L_x_851:
        /* <DEDUP_REMOVED lines=21> */
.L_x_849:
[----:B------:R-:W-:Y:S05]  /*14720*/  BSYNC.RECONVERGENT B1 ;  /* 0x0000000000017941 */ /* 0x000fea0003800200 */
.L_x_848:
[----:B------:R-:W-:Y:S01]  /*14730*/  IMAD.IADD R31, R33, 0x1, R32 ;  /* 0x00000001211f7824 */ /* 0x000fe200078e0220 */
[----:B------:R-:W1:Y:S08]  /*14740*/  S2UR UR5, SR_CgaCtaId ;  /* 0x00000000000579c3 */ /* 0x000e700000008800 */
[----:B------:R-:W-:Y:S01]  /*14750*/  BAR.SYNC.DEFER_BLOCKING 0x0 ;  /* 0x0000000000007b1d */ /* 0x000fe20000010000 */
[C---:B------:R-:W-:Y:S01]  /*14760*/  ISETP.NE.AND P1, PT, R54.reuse, 0x1f, PT ;  /* 0x0000001f3600780c */ /* 0x040fe20003f25270 */
[----:B------:R-:W-:Y:S01]  /*14770*/  IMAD.IADD R48, R31, 0x1, R34 ;  /* 0x000000011f307824 */ /* 0x000fe200078e0222 */
[----:B------:R-:W-:-:S02]  /*14780*/  ISETP.NE.AND P2, PT, R54, RZ, PT ;  /* 0x000000ff3600720c */ /* 0x000fc40003f45270 */
[----:B------:R-:W-:Y:S01]  /*14790*/  ISETP.NE.AND P3, PT, R52, RZ, PT ;  /* 0x000000ff3400720c */ /* 0x000fe20003f65270 */
[----:B------:R-:W-:Y:S01]  /*147a0*/  IMAD.IADD R49, R48, 0x1, R35 ;  /* 0x0000000130317824 */ /* 0x000fe200078e0223 */
[----:B------:R-:W-:Y:S01]  /*147b0*/  UMOV UR4, 0x400 ;  /* 0x0000040000047882 */ /* 0x000fe20000000000 */
[----:B------:R-:W-:Y:S02]  /*147c0*/  BSSY.RECONVERGENT B1, `(.L_x_852) ;  /* 0x00000ed000017945 */ /* 0x000fe40003800200 */
[----:B------:R-:W-:-:S04]  /*147d0*/  IMAD.IADD R61, R49, 0x1, R36 ;  /* 0x00000001313d7824 */ /* 0x000fc800078e0224 */
[----:B------:R-:W-:-:S04]  /*147e0*/  IMAD.IADD R67, R61, 0x1, R37 ;  /* 0x000000013d437824 */ /* 0x000fc800078e0225 */
[----:B------:R-:W-:-:S04]  /*147f0*/  IMAD.IADD R68, R67, 0x1, R38 ;  /* 0x0000000143447824 */ /* 0x000fc800078e0226 */
[----:B------:R-:W-:Y:S01]  /*14800*/  IMAD.IADD R69, R68, 0x1, R39 ;  /* 0x0000000144457824 */ /* 0x000fe200078e0227 */
[----:B-1----:R-:W-:Y:S01]  /*14810*/  ULEA UR4, UR5, UR4, 0x18 ;  /* 0x0000000405047291 */ /* 0x002fe2000f8ec0ff */
[----:B------:R-:W1:Y:S02]  /*14820*/  LDCU.U8 UR5, c[0x0][0x3e0] ;  /* 0x00007c00ff0577ac */ /* 0x000e640008000000 */
[----:B------:R-:W-:-:S03]  /*14830*/  IMAD.IADD R70, R69, 0x1, R40 ;  /* 0x0000000145467824 */ /* 0x000fc600078e0228 */
[----:B------:R-:W-:Y:S01]  /*14840*/  @!P1 LEA R92, R2, UR4, 0x2 ;  /* 0x00000004025c9c11 */ /* 0x000fe2000f8e10ff */
        /* <DEDUP_REMOVED lines=9> */
[----:B------:R-:W-:-:S05]  /*148e0*/  IMAD.IADD R80, R79, 0x1, R30 ;  /* 0x000000014f507824 */ /* 0x000fca00078e021e */
[----:B0-----:R-:W0:Y:S02]  /*148f0*/  SHFL.UP P0, R21, R80, 0x1, RZ ;  /* 0x0420000050157989 */ /* 0x001e2400000000ff */
        /* <DEDUP_REMOVED lines=9> */
[----:B------:R-:W-:-:S03]  /*14990*/  ISETP.NE.AND P0, PT, R2, 0x2, PT ;  /* 0x000000020200780c */ /* 0x000fc60003f05270 */
[----:B------:R-:W-:Y:S01]  /*149a0*/  IMAD.IADD R80, R81, 0x1, -R80 ;  /* 0x0000000151507824 */ /* 0x000fe200078e0a50 */
[----:B------:R-:W-:Y:S01]  /*149b0*/  @!P1 STS [R92], R81 ;  /* 0x000000515c009388 */ /* 0x000fe20000000800 */
[----:B------:R-:W-:Y:S01]  /*149c0*/  BAR.SYNC.DEFER_BLOCKING 0x0 ;  /* 0x0000000000007b1d */ /* 0x000fe20000010000 */
[----:B------:R-:W-:-:S05]  /*149d0*/  ISETP.NE.AND P1, PT, R2, 0x12, PT ;  /* 0x000000120200780c */ /* 0x000fca0003f25270 */
[----:B------:R-:W0:Y:S04]  /*149e0*/  LDS.128 R20, [UR4] ;  /* 0x00000004ff147984 */ /* 0x000e280008000c00 */
[----:B------:R-:W2:Y:S01]  /*149f0*/  LDS.128 R24, [UR4+0x10] ;  /* 0x00001004ff187984 */ /* 0x000ea20008000c00 */
[----:B0-----:R-:W-:-:S04]  /*14a00*/  IMAD.IADD R21, R20, 0x1, R21 ;  /* 0x0000000114157824 */ /* 0x001fc800078e0215 */
[----:B------:R-:W-:Y:S01]  /*14a10*/  IMAD.IADD R22, R22, 0x1, R21 ;  /* 0x0000000116167824 */ /* 0x000fe200078e0215 */
[----:B------:R-:W-:Y:S02]  /*14a20*/  SEL R20, R21, R20, !P0 ;  /* 0x0000001415147207 */ /* 0x000fe40004000000 */
[----:B------:R-:W-:Y:S01]  /*14a30*/  ISETP.NE.AND P0, PT, R2, 0x3, PT ;  /* 0x000000030200780c */ /* 0x000fe20003f05270 */
[----:B------:R-:W-:-:S03]  /*14a40*/  IMAD.IADD R90, R23, 0x1, R22 ;  /* 0x00000001175a7824 */ /* 0x000fc600078e0216 */
[----:B------:R-:W-:Y:S01]  /*14a50*/  SEL R89, R22, R20, !P0 ;  /* 0x0000001416597207 */ /* 0x000fe20004000000 */
[----:B--2---:R-:W-:Y:S01]  /*14a60*/  IMAD.IADD R24, R90, 0x1, R24 ;  /* 0x000000015a187824 */ /* 0x004fe200078e0218 */
[----:B------:R-:W0:Y:S01]  /*14a70*/  LDS.128 R20, [UR4+0x20] ;  /* 0x00002004ff147984 */ /* 0x000e220008000c00 */
[----:B------:R-:W-:Y:S02]  /*14a80*/  ISETP.NE.AND P0, PT, R2, 0x4, PT ;  /* 0x000000040200780c */ /* 0x000fe40003f05270 */
[----:B------:R-:W-:Y:S02]  /*14a90*/  IMAD.IADD R25, R25, 0x1, R24 ;  /* 0x0000000119197824 */ /* 0x000fe400078e0218 */
[----:B------:R-:W-:Y:S02]  /*14aa0*/  SEL R89, R90, R89, !P0 ;  /* 0x000000595a597207 */ /* 0x000fe40004000000 */
[----:B------:R-:W-:Y:S01]  /*14ab0*/  ISETP.NE.AND P0, PT, R2, 0x5, PT ;  /* 0x000000050200780c */ /* 0x000fe20003f05270 */
[----:B------:R-:W-:-:S03]  /*14ac0*/  IMAD.IADD R26, R26, 0x1, R25 ;  /* 0x000000011a1a7824 */ /* 0x000fc600078e0219 */
[----:B------:R-:W-:Y:S01]  /*14ad0*/  SEL R89, R24, R89, !P0 ;  /* 0x0000005918597207 */ /* 0x000fe20004000000 */
[----:B------:R-:W-:Y:S01]  /*14ae0*/  IMAD.IADD R27, R27, 0x1, R26 ;  /* 0x000000011b1b7824 */ /* 0x000fe200078e021a */
[----:B------:R-:W-:-:S04]  /*14af0*/  ISETP.NE.AND P0, PT, R2, 0x6, PT ;  /* 0x000000060200780c */ /* 0x000fc80003f05270 */
[----:B------:R-:W-:Y:S02]  /*14b00*/  SEL R89, R25, R89, !P0 ;  /* 0x0000005919597207 */ /* 0x000fe40004000000 */
[----:B------:R-:W-:-:S04]  /*14b10*/  ISETP.NE.AND P0, PT, R2, 0x7, PT ;  /* 0x000000070200780c */ /* 0x000fc80003f05270 */
[----:B------:R-:W-:Y:S02]  /*14b20*/  SEL R89, R26, R89, !P0 ;  /* 0x000000591a597207 */ /* 0x000fe40004000000 */
[----:B------:R-:W-:-:S04]  /*14b30*/  ISETP.NE.AND P0, PT, R2, 0x8, PT ;  /* 0x000000080200780c */ /* 0x000fc80003f05270 */
[C---:B------:R-:W-:Y:S02]  /*14b40*/  SEL R89, R27.reuse, R89, !P0 ;  /* 0x000000591b597207 */ /* 0x040fe40004000000 */
[----:B------:R-:W-:Y:S01]  /*14b50*/  ISETP.NE.AND P0, PT, R2, 0x9, PT ;  /* 0x000000090200780c */ /* 0x000fe20003f05270 */
[----:B0-----:R-:W-:Y:S02]  /*14b60*/  IMAD.IADD R20, R27, 0x1, R20 ;  /* 0x000000011b147824 */ /* 0x001fe400078e0214 */
[----:B------:R-:W0:Y:S02]  /*14b70*/  LDS.128 R24, [UR4+0x30] ;  /* 0x00003004ff187984 */ /* 0x000e240008000c00 */
[----:B------:R-:W-:Y:S01]  /*14b80*/  IMAD.IADD R21, R21, 0x1, R20 ;  /* 0x0000000115157824 */ /* 0x000fe200078e0214 */
[----:B------:R-:W-:Y:S02]  /*14b90*/  SEL R89, R20, R89, !P0 ;  /* 0x0000005914597207 */ /* 0x000fe40004000000 */
[----:B------:R-:W-:Y:S01]  /*14ba0*/  ISETP.NE.AND P0, PT, R2, 0xa, PT ;  /* 0x0000000a0200780c */ /* 0x000fe20003f05270 */
[----:B------:R-:W-:-:S03]  /*14bb0*/  IMAD.IADD R22, R22, 0x1, R21 ;  /* 0x0000000116167824 */ /* 0x000fc600078e0215 */
[----:B------:R-:W-:Y:S01]  /*14bc0*/  SEL R89, R21, R89, !P0 ;  /* 0x0000005915597207 */ /* 0x000fe20004000000 */
[----:B------:R-:W-:Y:S01]  /*14bd0*/  IMAD.IADD R90, R23, 0x1, R22 ;  /* 0x00000001175a7824 */ /* 0x000fe200078e0216 */
[----:B------:R-:W-:-:S04]  /*14be0*/  ISETP.NE.AND P0, PT, R2, 0xb, PT ;  /* 0x0000000b0200780c */ /* 0x000fc80003f05270 */
[----:B------:R-:W-:Y:S02]  /*14bf0*/  SEL R89, R22, R89, !P0 ;  /* 0x0000005916597207 */ /* 0x000fe40004000000 */
[----:B------:R-:W2:Y:S01]  /*14c00*/  LDS.128 R20, [UR4+0x40] ;  /* 0x00004004ff147984 */ /* 0x000ea20008000c00 */
[----:B------:R-:W-:Y:S01]  /*14c10*/  BAR.SYNC.DEFER_BLOCKING 0x0 ;  /* 0x0000000000007b1d */ /* 0x000fe20000010000 */
[----:B------:R-:W-:-:S04]  /*14c20*/  ISETP.NE.AND P0, PT, R2, 0xc, PT ;  /* 0x0000000c0200780c */ /* 0x000fc80003f05270 */
[----:B------:R-:W-:Y:S02]  /*14c30*/  SEL R89, R90, R89, !P0 ;  /* 0x000000595a597207 */ /* 0x000fe40004000000 */
[----:B------:R-:W-:Y:S01]  /*14c40*/  ISETP.NE.AND P0, PT, R2, 0xd, PT ;  /* 0x0000000d0200780c */ /* 0x000fe20003f05270 */
[----:B0-----:R-:W-:-:S04]  /*14c50*/  IMAD.IADD R24, R90, 0x1, R24 ;  /* 0x000000015a187824 */ /* 0x001fc800078e0218 */
[----:B------:R-:W-:Y:S01]  /*14c60*/  IMAD.IADD R25, R25, 0x1, R24 ;  /* 0x0000000119197824 */ /* 0x000fe200078e0218 */
[----:B------:R-:W-:Y:S02]  /*14c70*/  SEL R89, R24, R89, !P0 ;  /* 0x0000005918597207 */ /* 0x000fe40004000000 */
[----:B------:R-:W-:Y:S01]  /*14c80*/  ISETP.NE.AND P0, PT, R2, 0xe, PT ;  /* 0x0000000e0200780c */ /* 0x000fe20003f05270 */
[----:B------:R-:W-:-:S03]  /*14c90*/  IMAD.IADD R26, R26, 0x1, R25 ;  /* 0x000000011a1a7824 */ /* 0x000fc600078e0219 */
[----:B------:R-:W-:Y:S01]  /*14ca0*/  SEL R89, R25, R89, !P0 ;  /* 0x0000005919597207 */ /* 0x000fe20004000000 */
[----:B------:R-:W-:Y:S01]  /*14cb0*/  IMAD.IADD R27, R27, 0x1, R26 ;  /* 0x000000011b1b7824 */ /* 0x000fe200078e021a */
[----:B------:R-:W-:-:S04]  /*14cc0*/  ISETP.NE.AND P0, PT, R2, 0xf, PT ;  /* 0x0000000f0200780c */ /* 0x000fc80003f05270 */
[----:B------:R-:W-:Y:S01]  /*14cd0*/  SEL R89, R26, R89, !P0 ;  /* 0x000000591a597207 */ /* 0x000fe20004000000 */
[----:B--2---:R-:W-:Y:S01]  /*14ce0*/  IMAD.IADD R20, R27, 0x1, R20 ;  /* 0x000000011b147824 */ /* 0x004fe200078e0214 */
[----:B------:R-:W-:-:S04]  /*14cf0*/  ISETP.NE.AND P0, PT, R2, 0x10, PT ;  /* 0x000000100200780c */ /* 0x000fc80003f05270 */
[----:B------:R-:W-:Y:S02]  /*14d00*/  SEL R89, R27, R89, !P0 ;  /* 0x000000591b597207 */ /* 0x000fe40004000000 */
[----:B------:R-:W-:-:S04]  /*14d10*/  ISETP.NE.AND P0, PT, R2, 0x11, PT ;  /* 0x000000110200780c */ /* 0x000fc80003f05270 */
[----:B------:R-:W-:Y:S01]  /*14d20*/  SEL R89, R20, R89, !P0 ;  /* 0x0000005914597207 */ /* 0x000fe20004000000 */
[----:B------:R-:W-:Y:S01]  /*14d30*/  IMAD.IADD R20, R21, 0x1, R20 ;  /* 0x0000000115147824 */ /* 0x000fe200078e0214 */
[----:B------:R-:W-:Y:S02]  /*14d40*/  ISETP.GE.U32.AND P0, PT, R0, 0x20, PT ;  /* 0x000000200000780c */ /* 0x000fe40003f06070 */
[----:B------:R-:W-:Y:S02]  /*14d50*/  SEL R21, R80, RZ, P2 ;  /* 0x000000ff50157207 */ /* 0x000fe40001000000 */
[C---:B------:R-:W-:Y:S02]  /*14d60*/  SEL R89, R20.reuse, R89, !P1 ;  /* 0x0000005914597207 */ /* 0x040fe40004800000 */
[----:B------:R-:W-:Y:S02]  /*14d70*/  IADD3 R22, PT, PT, R20, R47, R22 ;  /* 0x0000002f14167210 */ /* 0x000fe40007ffe016 */
[----:B------:R-:W-:-:S02]  /*14d80*/  SEL R2, R89, RZ, P0 ;  /* 0x000000ff59027207 */ /* 0x000fc40000000000 */
[----:B------:R-:W-:Y:S01]  /*14d90*/  ISETP.NE.AND P1, PT, R32, RZ, PT ;  /* 0x000000ff2000720c */ /* 0x000fe20003f25270 */
[----:B------:R-:W-:Y:S01]  /*14da0*/  VIADD R26, R22, 0xffffd2e0 ;  /* 0xffffd2e0161a7836 */ /* 0x000fe20000000000 */
[----:B------:R-:W-:Y:S01]  /*14db0*/  ISETP.NE.AND P2, PT, R33, RZ, PT ;  /* 0x000000ff2100720c */ /* 0x000fe20003f45270 */
[----:B------:R-:W-:Y:S01]  /*14dc0*/  IMAD.IADD R2, R2, 0x1, R21 ;  /* 0x0000000102027824 */ /* 0x000fe200078e0215 */
[----:B------:R-:W-:Y:S01]  /*14dd0*/  ISETP.NE.AND P0, PT, R30, RZ, PT ;  /* 0x000000ff1e00720c */ /* 0x000fe20003f05270 */
[----:B------:R-:W-:Y:S02]  /*14de0*/  IMAD.IADD R21, R47, 0x1, -R26 ;  /* 0x000000012f157824 */ /* 0x000fe400078e0a1a */
[----:B------:R-:W-:Y:S01]  /*14df0*/  IMAD.IADD R53, R53, 0x1, -R2 ;  /* 0x0000000135357824 */ /* 0x000fe200078e0a02 */
[----:B------:R-:W-:Y:S01]  /*14e00*/  IADD3 R88, PT, PT, R88, -R2, -R32 ;  /* 0x8000000258587210 */ /* 0x000fe20007ffe820 */
[----:B------:R-:W-:Y:S01]  /*14e10*/  IMAD.IADD R20, R2, 0x1, R21 ;  /* 0x0000000102147824 */ /* 0x000fe200078e0215 */
[----:B------:R-:W-:-:S02]  /*14e20*/  IADD3 R48, PT, PT, R86, -R48, -R2 ;  /* 0x8000003056307210 */ /* 0x000fc40007ffe802 */
[----:B------:R-:W-:Y:S01]  /*14e30*/  IADD3 R31, PT, PT, R87, -R31, -R2 ;  /* 0x8000001f571f7210 */ /* 0x000fe20007ffe802 */
[----:B------:R-:W-:Y:S01]  /*14e40*/  IMAD.IADD R32, R20, 0x1, R32 ;  /* 0x0000000114207824 */ /* 0x000fe200078e0220 */
[----:B------:R-:W-:Y:S02]  /*14e50*/  SEL R53, R53, R20, !P1 ;  /* 0x0000001435357207 */ /* 0x000fe40004800000 */
[----:B------:R-:W-:Y:S02]  /*14e60*/  ISETP.NE.AND P1, PT, R34, RZ, PT ;  /* 0x000000ff2200720c */ /* 0x000fe40003f25270 */
[----:B------:R-:W-:Y:S01]  /*14e70*/  SEL R88, R88, R32, !P2 ;  /* 0x0000002058587207 */ /* 0x000fe20005000000 */
[----:B------:R-:W-:Y:S01]  /*14e80*/  IMAD.IADD R32, R32, 0x1, R33 ;  /* 0x0000000120207824 */ /* 0x000fe200078e0221 */
[----:B------:R-:W-:Y:S02]  /*14e90*/  ISETP.NE.AND P2, PT, R35, RZ, PT ;  /* 0x000000ff2300720c */ /* 0x000fe40003f45270 */
[----:B------:R-:W-:Y:S01]  /*14ea0*/  IADD3 R61, PT, PT, R84, -R61, -R2 ;  /* 0x8000003d543d7210 */ /* 0x000fe20007ffe802 */
[----:B------:R-:W-:Y:S01]  /*14eb0*/  IMAD.IADD R34, R32, 0x1, R34 ;  /* 0x0000000120227824 */ /* 0x000fe200078e0222 */
[----:B------:R-:W-:-:S02]  /*14ec0*/  SEL R31, R31, R32, !P1 ;  /* 0x000000201f1f7207 */ /* 0x000fc40004800000 */
[----:B------:R-:W-:Y:S02]  /*14ed0*/  ISETP.NE.AND P1, PT, R36, RZ, PT ;  /* 0x000000ff2400720c */ /* 0x000fe40003f25270 */
[----:B------:R-:W-:Y:S01]  /*14ee0*/  SEL R48, R48, R34, !P2 ;  /* 0x0000002230307207 */ /* 0x000fe20005000000 */
[----:B------:R-:W-:Y:S01]  /*14ef0*/  IMAD.IADD R34, R34, 0x1, R35 ;  /* 0x0000000122227824 */ /* 0x000fe200078e0223 */
[----:B------:R-:W-:Y:S02]  /*14f00*/  ISETP.NE.AND P2, PT, R37, RZ, PT ;  /* 0x000000ff2500720c */ /* 0x000fe40003f45270 */
[----:B------:R-:W-:Y:S01]  /*14f10*/  IADD3 R49, PT, PT, R85, -R49, -R2 ;  /* 0x8000003155317210 */ /* 0x000fe20007ffe802 */
[----:B------:R-:W-:Y:S01]  /*14f20*/  IMAD.IADD R36, R34, 0x1, R36 ;  /* 0x0000000122247824 */ /* 0x000fe200078e0224 */
[----:B------:R-:W-:Y:S02]  /*14f30*/  IADD3 R67, PT, PT, R83, -R67, -R2 ;  /* 0x8000004353437210 */ /* 0x000fe40007ffe802 */
[----:B------:R-:W-:-:S02]  /*14f40*/  SEL R49, R49, R34, !P1 ;  /* 0x0000002231317207 */ /* 0x000fc40004800000 */
[----:B------:R-:W-:Y:S01]  /*14f50*/  SEL R61, R61, R36, !P2 ;  /* 0x000000243d3d7207 */ /* 0x000fe20005000000 */
[----:B------:R-:W-:Y:S01]  /*14f60*/  IMAD.IADD R36, R36, 0x1, R37 ;  /* 0x0000000124247824 */ /* 0x000fe200078e0225 */
[----:B------:R-:W-:Y:S02]  /*14f70*/  ISETP.NE.AND P1, PT, R38, RZ, PT ;  /* 0x000000ff2600720c */ /* 0x000fe40003f25270 */
[----:B------:R-:W-:Y:S01]  /*14f80*/  ISETP.NE.AND P2, PT, R39, RZ, PT ;  /* 0x000000ff2700720c */ /* 0x000fe20003f45270 */
[----:B------:R-:W-:Y:S01]  /*14f90*/  IMAD.IADD R38, R36, 0x1, R38 ;  /* 0x0000000124267824 */ /* 0x000fe200078e0226 */
[----:B------:R-:W-:Y:S02]  /*14fa0*/  IADD3 R68, PT, PT, R82, -R68, -R2 ;  /* 0x8000004452447210 */ /* 0x000fe40007ffe802 */
[----:B------:R-:W-:Y:S01]  /*14fb0*/  SEL R67, R67, R36, !P1 ;  /* 0x0000002443437207 */ /* 0x000fe20004800000 */
[----:B------:R-:W-:Y:S01]  /*14fc0*/  IMAD.IADD R39, R38, 0x1, R39 ;  /* 0x0000000126277824 */ /* 0x000fe200078e0227 */
[----:B------:R-:W-:-:S02]  /*14fd0*/  ISETP.NE.AND P1, PT, R40, RZ, PT ;  /* 0x000000ff2800720c */ /* 0x000fc40003f25270 */
[----:B------:R-:W-:Y:S01]  /*14fe0*/  IADD3 R66, PT, PT, R66, -R69, -R2 ;  /* 0x8000004542427210 */ /* 0x000fe20007ffe802 */
[----:B------:R-:W-:Y:S01]  /*14ff0*/  IMAD.IADD R40, R39, 0x1, R40 ;  /* 0x0000000127287824 */ /* 0x000fe200078e0228 */
[----:B------:R-:W-:Y:S02]  /*15000*/  SEL R68, R68, R38, !P2 ;  /* 0x0000002644447207 */ /* 0x000fe40005000000 */
[----:B------:R-:W-:Y:S01]  /*15010*/  ISETP.NE.AND P2, PT, R41, RZ, PT ;  /* 0x000000ff2900720c */ /* 0x000fe20003f45270 */
[----:B------:R-:W-:Y:S01]  /*15020*/  IMAD.IADD R41, R40, 0x1, R41 ;  /* 0x0000000128297824 */ /* 0x000fe200078e0229 */
[----:B------:R-:W-:Y:S02]  /*15030*/  IADD3 R65, PT, PT, R65, -R70, -R2 ;  /* 0x8000004641417210 */ /* 0x000fe40007ffe802 */
[----:B------:R-:W-:Y:S02]  /*15040*/  SEL R66, R66, R39, !P1 ;  /* 0x0000002742427207 */ /* 0x000fe40004800000 */
[----:B------:R-:W-:Y:S01]  /*15050*/  ISETP.NE.AND P1, PT, R42, RZ, PT ;  /* 0x000000ff2a00720c */ /* 0x000fe20003f25270 */
[----:B------:R-:W-:Y:S01]  /*15060*/  IMAD.IADD R42, R41, 0x1, R42 ;  /* 0x00000001292a7824 */ /* 0x000fe200078e022a */
[----:B------:R-:W-:-:S02]  /*15070*/  IADD3 R64, PT, PT, R64, -R71, -R2 ;  /* 0x8000004740407210 */ /* 0x000fc40007ffe802 */
[----:B------:R-:W-:Y:S02]  /*15080*/  SEL R65, R65, R40, !P2 ;  /* 0x0000002841417207 */ /* 0x000fe40005000000 */
[----:B------:R-:W-:Y:S01]  /*15090*/  ISETP.NE.AND P2, PT, R43, RZ, PT ;  /* 0x000000ff2b00720c */ /* 0x000fe20003f45270 */
[----:B------:R-:W-:Y:S01]  /*150a0*/  IMAD.IADD R43, R42, 0x1, R43 ;  /* 0x000000012a2b7824 */ /* 0x000fe200078e022b */
[----:B------:R-:W-:Y:S02]  /*150b0*/  IADD3 R63, PT, PT, R63, -R72, -R2 ;  /* 0x800000483f3f7210 */ /* 0x000fe40007ffe802 */
[----:B------:R-:W-:Y:S02]  /*150c0*/  SEL R64, R64, R41, !P1 ;  /* 0x0000002940407207 */ /* 0x000fe40004800000 */
[----:B------:R-:W-:Y:S01]  /*150d0*/  ISETP.NE.AND P1, PT, R44, RZ, PT ;  /* 0x000000ff2c00720c */ /* 0x000fe20003f25270 */
[----:B------:R-:W-:Y:S01]  /*150e0*/  IMAD.IADD R44, R43, 0x1, R44 ;  /* 0x000000012b2c7824 */ /* 0x000fe200078e022c */
[----:B------:R-:W-:-:S02]  /*150f0*/  SEL R63, R63, R42, !P2 ;  /* 0x0000002a3f3f7207 */ /* 0x000fc40005000000 */
[--C-:B------:R-:W-:Y:S02]  /*15100*/  IADD3 R60, PT, PT, R60, -R74, -R2.reuse ;  /* 0x8000004a3c3c7210 */ /* 0x100fe40007ffe802 */
[----:B------:R-:W-:Y:S02]  /*15110*/  ISETP.NE.AND P2, PT, R45, RZ, PT ;  /* 0x000000ff2d00720c */ /* 0x000fe40003f45270 */
[----:B------:R-:W-:Y:S02]  /*15120*/  LEA R20, R53, UR4, 0x2 ;  /* 0x0000000435147c11 */ /* 0x000fe4000f8e10ff */
[----:B------:R-:W-:Y:S02]  /*15130*/  LEA R23, R88, UR4, 0x2 ;  /* 0x0000000458177c11 */ /* 0x000fe4000f8e10ff */
[----:B------:R-:W-:Y:S01]  /*15140*/  LEA R22, R31, UR4, 0x2 ;  /* 0x000000041f167c11 */ /* 0x000fe2000f8e10ff */
[----:B------:R-:W-:Y:S01]  /*15150*/  STS [R20], R3 ;  /* 0x0000000314007388 */ /* 0x000fe20000000800 */
[----:B------:R-:W-:Y:S01]  /*15160*/  SEL R60, R60, R44, !P2 ;  /* 0x0000002c3c3c7207 */ /* 0x000fe20005000000 */
[----:B------:R-:W-:Y:S01]  /*15170*/  IMAD.IADD R44, R44, 0x1, R45 ;  /* 0x000000012c2c7824 */ /* 0x000fe200078e022d */
[----:B------:R-:W-:Y:S01]  /*15180*/  IADD3 R62, PT, PT, R62, -R73, -R2 ;  /* 0x800000493e3e7210 */ /* 0x000fe20007ffe802 */
[----:B------:R0:W-:Y:S01]  /*15190*/  STS [R23], R4 ;  /* 0x0000000417007388 */ /* 0x0001e20000000800 */
[----:B------:R-:W-:-:S02]  /*151a0*/  LEA R25, R48, UR4, 0x2 ;  /* 0x0000000430197c11 */ /* 0x000fc4000f8e10ff */
[----:B------:R-:W-:Y:S01]  /*151b0*/  SEL R62, R62, R43, !P1 ;  /* 0x0000002b3e3e7207 */ /* 0x000fe20004800000 */
[----:B------:R2:W-:Y:S01]  /*151c0*/  STS [R22], R5 ;  /* 0x0000000516007388 */ /* 0x0005e20000000800 */
[----:B------:R-:W-:Y:S02]  /*151d0*/  IADD3 R59, PT, PT, R59, -R75, -R2 ;  /* 0x8000004b3b3b7210 */ /* 0x000fe40007ffe802 */
[----:B------:R-:W-:Y:S01]  /*151e0*/  ISETP.NE.AND P1, PT, R46, RZ, PT ;  /* 0x000000ff2e00720c */ /* 0x000fe20003f25270 */
[----:B------:R3:W-:Y:S01]  /*151f0*/  STS [R25], R6 ;  /* 0x0000000619007388 */ /* 0x0007e20000000800 */
[----:B------:R-:W-:Y:S02]  /*15200*/  ISETP.NE.AND P2, PT, R50, RZ, PT ;  /* 0x000000ff3200720c */ /* 0x000fe40003f45270 */
[----:B0-----:R-:W-:Y:S02]  /*15210*/  LEA R4, R49, UR4, 0x2 ;  /* 0x0000000431047c11 */ /* 0x001fe4000f8e10ff */
[----:B------:R-:W-:Y:S01]  /*15220*/  LEA R61, R61, UR4, 0x2 ;  /* 0x000000043d3d7c11 */ /* 0x000fe2000f8e10ff */
[----:B--2---:R-:W-:Y:S01]  /*15230*/  IMAD.IADD R5, R44, 0x1, R46 ;  /* 0x000000012c057824 */ /* 0x004fe200078e022e */
[----:B------:R-:W-:Y:S01]  /*15240*/  LEA R3, R68, UR4, 0x2 ;  /* 0x0000000444037c11 */ /* 0x000fe2000f8e10ff */
[----:B------:R-:W-:Y:S01]  /*15250*/  STS [R4], R7 ;  /* 0x0000000704007388 */ /* 0x000fe20000000800 */
[----:B------:R-:W-:Y:S01]  /*15260*/  SEL R59, R59, R44, !P1 ;  /* 0x0000002c3b3b7207 */ /* 0x000fe20004800000 */
[----:B------:R-:W-:Y:S01]  /*15270*/  IMAD.IADD R50, R5, 0x1, R50 ;  /* 0x0000000105327824 */ /* 0x000fe200078e0232 */
[----:B---3--:R-:W-:Y:S01]  /*15280*/  LEA R6, R67, UR4, 0x2 ;  /* 0x0000000443067c11 */ /* 0x008fe2000f8e10ff */
[----:B------:R-:W-:Y:S01]  /*15290*/  STS [R61], R8 ;  /* 0x000000083d007388 */ /* 0x000fe20000000800 */
[----:B------:R-:W-:-:S02]  /*152a0*/  LEA R66, R66, UR4, 0x2 ;  /* 0x0000000442427c11 */ /* 0x000fc4000f8e10ff */
[----:B------:R-:W-:Y:S01]  /*152b0*/  ISETP.NE.AND P1, PT, R51, RZ, PT ;  /* 0x000000ff3300720c */ /* 0x000fe20003f25270 */
[----:B------:R-:W-:Y:S01]  /*152c0*/  IMAD.IADD R51, R50, 0x1, R51 ;  /* 0x0000000132337824 */ /* 0x000fe200078e0233 */
[--C-:B------:R-:W-:Y:S01]  /*152d0*/  IADD3 R58, PT, PT, R58, -R76, -R2.reuse ;  /* 0x8000004c3a3a7210 */ /* 0x100fe20007ffe802 */
[----:B------:R-:W-:Y:S01]  /*152e0*/  STS [R6], R9 ;  /* 0x0000000906007388 */ /* 0x000fe20000000800 */
[----:B------:R-:W-:Y:S02]  /*152f0*/  LEA R65, R65, UR4, 0x2 ;  /* 0x0000000441417c11 */ /* 0x000fe4000f8e10ff */
[--C-:B------:R-:W-:Y:S01]  /*15300*/  IADD3 R57, PT, PT, R57, -R77, -R2.reuse ;  /* 0x8000004d39397210 */ /* 0x100fe20007ffe802 */
[----:B------:R0:W-:Y:S01]  /*15310*/  STS [R3], R10 ;  /* 0x0000000a03007388 */ /* 0x0001e20000000800 */
[----:B------:R-:W-:Y:S02]  /*15320*/  LEA R64, R64, UR4, 0x2 ;  /* 0x0000000440407c11 */ /* 0x000fe4000f8e10ff */
[----:B------:R-:W-:Y:S01]  /*15330*/  IADD3 R56, PT, PT, R56, -R78, -R2 ;  /* 0x8000004e38387210 */ /* 0x000fe20007ffe802 */
[----:B------:R-:W-:Y:S01]  /*15340*/  STS [R66], R11 ;  /* 0x0000000b42007388 */ /* 0x000fe20000000800 */
[----:B------:R-:W-:-:S02]  /*15350*/  LEA R63, R63, UR4, 0x2 ;  /* 0x000000043f3f7c11 */ /* 0x000fc4000f8e10ff */
[----:B------:R-:W-:Y:S01]  /*15360*/  IADD3 R2, PT, PT, R55, -R79, -R2 ;  /* 0x8000004f37027210 */ /* 0x000fe20007ffe802 */
[----:B------:R-:W-:Y:S01]  /*15370*/  @P0 IMAD.IADD R2, R51, 0x1, R52 ;  /* 0x0000000133020824 */ /* 0x000fe200078e0234 */
[----:B------:R-:W-:Y:S01]  /*15380*/  LEA R62, R62, UR4, 0x2 ;  /* 0x000000043e3e7c11 */ /* 0x000fe2000f8e10ff */
[----:B------:R-:W-:Y:S01]  /*15390*/  STS [R65], R12 ;  /* 0x0000000c41007388 */ /* 0x000fe20000000800 */
[----:B0-----:R-:W-:Y:S02]  /*153a0*/  LEA R3, R60, UR4, 0x2 ;  /* 0x000000043c037c11 */ /* 0x001fe4000f8e10ff */
[----:B------:R-:W-:Y:S01]  /*153b0*/  SEL R58, R58, R5, !P2 ;  /* 0x000000053a3a7207 */ /* 0x000fe20005000000 */
[----:B------:R-:W-:Y:S01]  /*153c0*/  STS [R64], R13 ;  /* 0x0000000d40007388 */ /* 0x000fe20000000800 */
[----:B------:R-:W-:Y:S02]  /*153d0*/  SEL R57, R57, R50, !P1 ;  /* 0x0000003239397207 */ /* 0x000fe40004800000 */
[----:B------:R-:W-:Y:S01]  /*153e0*/  ISETP.GE.AND P0, PT, R0, R21, PT ;  /* 0x000000150000720c */ /* 0x000fe20003f06270 */
[----:B------:R-:W-:Y:S01]  /*153f0*/  STS [R63], R14 ;  /* 0x0000000e3f007388 */ /* 0x000fe20000000800 */
[----:B------:R-:W-:-:S02]  /*15400*/  SEL R56, R56, R51, !P3 ;  /* 0x0000003338387207 */ /* 0x000fc40005800000 */
[----:B------:R-:W-:Y:S01]  /*15410*/  LEA R4, R59, UR4, 0x2 ;  /* 0x000000043b047c11 */ /* 0x000fe2000f8e10ff */
[----:B------:R-:W-:Y:S01]  /*15420*/  STS [R62], R15 ;  /* 0x0000000f3e007388 */ /* 0x000fe20000000800 */
[----:B------:R-:W-:Y:S02]  /*15430*/  LEA R5, R58, UR4, 0x2 ;  /* 0x000000043a057c11 */ /* 0x000fe4000f8e10ff */
[----:B------:R-:W-:Y:S01]  /*15440*/  LEA R6, R57, UR4, 0x2 ;  /* 0x0000000439067c11 */ /* 0x000fe2000f8e10ff */
[----:B------:R0:W-:Y:S01]  /*15450*/  STS [R3], R16 ;  /* 0x0000001003007388 */ /* 0x0001e20000000800 */
[----:B------:R-:W-:-:S03]  /*15460*/  LEA R2, R2, UR4, 0x2 ;  /* 0x0000000402027c11 */ /* 0x000fc6000f8e10ff */
[----:B------:R2:W-:Y:S04]  /*15470*/  STS [R4], R17 ;  /* 0x0000001104007388 */ /* 0x0005e80000000800 */
[----:B------:R2:W-:Y:S01]  /*15480*/  STS [R5], R18 ;  /* 0x0000001205007388 */ /* 0x0005e20000000800 */
[----:B0-----:R-:W-:-:S03]  /*15490*/  LEA R3, R56, UR4, 0x2 ;  /* 0x0000000438037c11 */ /* 0x001fc6000f8e10ff */
[----:B------:R2:W-:Y:S04]  /*154a0*/  STS [R6], R19 ;  /* 0x0000001306007388 */ /* 0x0005e80000000800 */
[----:B------:R2:W-:Y:S04]  /*154b0*/  STS [R3], R28 ;  /* 0x0000001c03007388 */ /* 0x0005e80000000800 */
[----:B------:R2:W-:Y:S01]  /*154c0*/  STS [R2], R29 ;  /* 0x0000001d02007388 */ /* 0x0005e20000000800 */
        /* <DEDUP_REMOVED lines=12> */
.L_x_854:
[----:B------:R-:W-:-:S04]  /*15590*/  IADD3 R6, P1, PT, R0, R5, RZ ;  /* 0x0000000500067210 */ /* 0x000fc80007f3e0ff */
[----:B------:R-:W-:Y:S01]  /*155a0*/  LOP3.LUT R6, RZ, R6, RZ, 0x33, !PT ;  /* 0x00000006ff067212 */ /* 0x000fe200078e33ff */
[----:B------:R-:W-:-:S03]  /*155b0*/  IMAD.X R5, RZ, RZ, R4, P1 ;  /* 0x000000ffff057224 */ /* 0x000fc600008e0604 */
[----:B0-----:R-:W-:Y:S02]  /*155c0*/  IADD3 R6, P1, PT, R6, UR6, RZ ;  /* 0x0000000606067c10 */ /* 0x001fe4000ff3e0ff */
[----:B------:R-:W-:-:S04]  /*155d0*/  LOP3.LUT R5, RZ, R5, RZ, 0x33, !PT ;  /* 0x00000005ff057212 */ /* 0x000fc800078e33ff */
[----:B------:R-:W-:Y:S01]  /*155e0*/  IADD3.X R5, PT, PT, R5, UR7, RZ, P1, !PT ;  /* 0x0000000705057c10 */ /* 0x000fe20008ffe4ff */
[----:B------:R-:W-:Y:S06]  /*155f0*/  BRA `(.L_x_855) ;  /* 0x0000000000247947 */ /* 0x000fec0003800000 */
.L_x_853:
[----:B------:R-:W-:Y:S01]  /*15600*/  UISETP.NE.AND UP0, UPT, UR5, URZ, UPT ;  /* 0x000000ff0500728c */ /* 0x000fe2000bf05270 */
[----:B--2---:R-:W-:Y:S01]  /*15610*/  IMAD.IADD R5, R0, 0x1, -R21 ;  /* 0x0000000100057824 */ /* 0x004fe200078e0a15 */
[----:B------:R-:W-:-:S04]  /*15620*/  CS2R R2, SRZ ;  /* 0x0000000000027805 */ /* 0x000fc8000001ff00 */
[----:B------:R-:W-:-:S13]  /*15630*/  PLOP3.LUT P0, PT, PT, PT, UP0, 0x80, 0x8 ;  /* 0x000000000008781c */ /* 0x000fda0003f0f008 */
[----:B------:R-:W-:Y:S05]  /*15640*/  @P0 BRA `(.L_x_856) ;  /* 0x0000000000080947 */ /* 0x000fea0003800000 */
[----:B------:R-:W0:Y:S02]  /*15650*/  LDC.64 R2, c[0x0][0x3f8] ;  /* 0x0000fe00ff027b82 */ /* 0x000e240000000a00 */
[----:B0-----:R-:W5:Y:S02]  /*15660*/  LDG.E.64 R2, desc[UR10][R2.64] ;  /* 0x0000000a02027981 */ /* 0x001f64000c1e1b00 */
.L_x_856:
[----:B-----5:R-:W-:-:S04]  /*15670*/  IADD3 R6, P1, PT, R5, R2, RZ ;  /* 0x0000000205067210 */ /* 0x020fc80007f3e0ff */
[----:B------:R-:W-:-:S09]  /*15680*/  LEA.HI.X.SX32 R5, R5, R3, 0x1, P1 ;  /* 0x0000000305057211 */ /* 0x000fd200008f0eff */
.L_x_855:
[----:B------:R-:W-:Y:S05]  /*15690*/  BSYNC.RECONVERGENT B1 ;  /* 0x0000000000017941 */ /* 0x000fea0003800200 */
.L_x_852:
[C---:B------:R-:W-:Y:S01]  /*156a0*/  ISETP.GE.AND P1, PT, R0.reuse, R47, PT ;  /* 0x0000002f0000720c */ /* 0x040fe20003f26270 */
[----:B------:R-:W-:Y:S01]  /*156b0*/  BSSY.RECONVERGENT B1, `(.L_x_857) ;  /* 0x0000025000017945 */ /* 0x000fe20003800200 */
[----:B------:R-:W-:-:S11]  /*156c0*/  LEA R2, R0, UR4, 0x2 ;  /* 0x0000000400027c11 */ /* 0x000fd6000f8e10ff */
[----:B------:R-:W0:Y:S01]  /*156d0*/  @!P1 LDS R3, [R2] ;  /* 0x0000000002039984 */ /* 0x000e220000000800 */
[----:B------:R-:W1:Y:S02]  /*156e0*/  @!P1 LDC.64 R8, c[0x0][0x390] ;  /* 0x0000e400ff089b82 */ /* 0x000e640000000a00 */
[----:B-1----:R-:W-:Y:S01]  /*156f0*/  @!P1 LEA R4, P2, R6, R8, 0x2 ;  /* 0x0000000806049211 */ /* 0x002fe200078410ff */
[----:B------:R-:W-:-:S03]  /*15700*/  VIADD R8, R0, 0x260 ;  /* 0x0000026000087836 */ /* 0x000fc60000000000 */
[----:B------:R-:W-:-:S05]  /*15710*/  @!P1 LEA.HI.X R5, R6, R9, R5, 0x2, P2 ;  /* 0x0000000906059211 */ /* 0x000fca00010f1405 */
[----:B0-----:R0:W-:Y:S01]  /*15720*/  @!P1 STG.E desc[UR10][R4.64], R3 ;  /* 0x0000000304009986 */ /* 0x0011e2000c10190a */
[----:B------:R-:W-:-:S13]  /*15730*/  ISETP.GE.AND P1, PT, R8, R21, PT ;  /* 0x000000150800720c */ /* 0x000fda0003f26270 */
[----:B0-----:R-:W-:Y:S05]  /*15740*/  @!P1 BRA `(.L_x_858) ;  /* 0x0000000000289947 */ /* 0x001fea0003800000 */
[----:B------:R-:W-:Y:S01]  /*15750*/  BSSY.RECONVERGENT B2, `(.L_x_859) ;  /* 0x0000006000027945 */ /* 0x000fe20003800200 */
[----:B------:R-:W-:Y:S01]  /*15760*/  IMAD.IADD R3, R8, 0x1, -R21 ;  /* 0x0000000108037824 */ /* 0x000fe200078e0a15 */
[----:B------:R-:W-:Y:S02]  /*15770*/  CS2R R4, SRZ ;  /* 0x0000000000047805 */ /* 0x000fe4000001ff00 */
[----:B------:R-:W-:Y:S05]  /*15780*/  @P0 BRA `(.L_x_860) ;  /* 0x0000000000080947 */ /* 0x000fea0003800000 */
[----:B------:R-:W0:Y:S02]  /*15790*/  LDC.64 R4, c[0x0][0x3f8] ;  /* 0x0000fe00ff047b82 */ /* 0x000e240000000a00 */
[----:B0-----:R-:W5:Y:S02]  /*157a0*/  LDG.E.64 R4, desc[UR10][R4.64] ;  /* 0x0000000a04047981 */ /* 0x001f64000c1e1b00 */
.L_x_860:
[----:B------:R-:W-:Y:S05]  /*157b0*/  BSYNC.RECONVERGENT B2 ;  /* 0x0000000000027941 */ /* 0x000fea0003800200 */
.L_x_859:
[----:B-----5:R-:W-:-:S04]  /*157c0*/  IADD3 R6, P1, PT, R3, R4, RZ ;  /* 0x0000000403067210 */ /* 0x020fc80007f3e0ff */
[----:B------:R-:W-:Y:S01]  /*157d0*/  LEA.HI.X.SX32 R5, R3, R5, 0x1, P1 ;  /* 0x0000000503057211 */ /* 0x000fe200008f0eff */
[----:B------:R-:W-:Y:S08]  /*157e0*/  BRA `(.L_x_861) ;  /* 0x0000000000447947 */ /* 0x000ff00003800000 */
.L_x_858:
[----:B------:R-:W-:Y:S01]  /*157f0*/  BSSY.RECONVERGENT B2, `(.L_x_862) ;  /* 0x0000009000027945 */ /* 0x000fe20003800200 */
[----:B------:R-:W-:Y:S02]  /*15800*/  IMAD.MOV.U32 R3, RZ, RZ, RZ ;  /* 0x000000ffff037224 */ /* 0x000fe400078e00ff */
[----:B------:R-:W-:Y:S01]  /*15810*/  IMAD.MOV.U32 R6, RZ, RZ, RZ ;  /* 0x000000ffff067224 */ /* 0x000fe200078e00ff */
[----:B------:R-:W-:Y:S06]  /*15820*/  @P0 BRA `(.L_x_863) ;  /* 0x0000000000140947 */ /* 0x000fec0003800000 */
[----:B------:R-:W0:Y:S01]  /*15830*/  LDC.64 R4, c[0x0][0x3f8] ;  /* 0x0000fe00ff047b82 */ /* 0x000e220000000a00 */
[----:B------:R-:W1:Y:S01]  /*15840*/  LDCU.64 UR4, c[0x0][0x3f0] ;  /* 0x00007e00ff0477ac */ /* 0x000e620008000a00 */
[----:B0-----:R-:W1:Y:S02]  /*15850*/  LDG.E.64 R4, desc[UR10][R4.64] ;  /* 0x0000000a04047981 */ /* 0x001e64000c1e1b00 */
[----:B-1----:R-:W-:-:S04]  /*15860*/  IADD3 R3, P1, PT, -R4, UR4, RZ ;  /* 0x0000000404037c10 */ /* 0x002fc8000ff3e1ff */
[----:B------:R-:W-:-:S09]  /*15870*/  IADD3.X R6, PT, PT, ~R5, UR5, RZ, P1, !PT ;  /* 0x0000000505067c10 */ /* 0x000fd20008ffe5ff */
.L_x_863:
[----:B------:R-:W-:Y:S05]  /*15880*/  BSYNC.RECONVERGENT B2 ;  /* 0x0000000000027941 */ /* 0x000fea0003800200 */
.L_x_862:
[----:B------:R-:W0:Y:S01]  /*15890*/  LDCU.64 UR4, c[0x0][0x3e8] ;  /* 0x00007d00ff0477ac */ /* 0x000e220008000a00 */
[----:B------:R-:W-:-:S04]  /*158a0*/  IADD3 R3, P1, PT, R8, R3, RZ ;  /* 0x0000000308037210 */ /* 0x000fc80007f3e0ff */
[----:B------:R-:W-:Y:S01]  /*158b0*/  LOP3.LUT R3, RZ, R3, RZ, 0x33, !PT ;  /* 0x00000003ff037212 */ /* 0x000fe200078e33ff */
[----:B------:R-:W-:-:S03]  /*158c0*/  IMAD.X R4, RZ, RZ, R6, P1 ;  /* 0x000000ffff047224 */ /* 0x000fc600008e0606 */
[----:B0-----:R-:W-:Y:S02]  /*158d0*/  IADD3 R6, P1, PT, R3, UR4, RZ ;  /* 0x0000000403067c10 */ /* 0x001fe4000ff3e0ff */
[----:B------:R-:W-:-:S04]  /*158e0*/  LOP3.LUT R3, RZ, R4, RZ, 0x33, !PT ;  /* 0x00000004ff037212 */ /* 0x000fc800078e33ff */
[----:B------:R-:W-:-:S07]  /*158f0*/  IADD3.X R5, PT, PT, R3, UR5, RZ, P1, !PT ;  /* 0x0000000503057c10 */ /* 0x000fce0008ffe4ff */
.L_x_861:
[----:B------:R-:W-:Y:S05]  /*15900*/  BSYNC.RECONVERGENT B1 ;  /* 0x0000000000017941 */ /* 0x000fea0003800200 */
.L_x_857:
[----:B------:R-:W-:Y:S01]  /*15910*/  ISETP.GE.AND P1, PT, R8, R47, PT ;  /* 0x0000002f0800720c */ /* 0x000fe20003f26270 */
[----:B------:R-:W-:-:S12]  /*15920*/  BSSY.RECONVERGENT B1, `(.L_x_864) ;  /* 0x0000024000017945 */ /* 0x000fd80003800200 */
[----:B------:R-:W0:Y:S01]  /*15930*/  @!P1 LDS R3, [R2+0x980] ;  /* 0x0009800002039984 */ /* 0x000e220000000800 */
        /* <DEDUP_REMOVED lines=13> */
.L_x_867:
[----:B------:R-:W-:Y:S05]  /*15a10*/  BSYNC.RECONVERGENT B2 ;  /* 0x0000000000027941 */ /* 0x000fea0003800200 */
.L_x_866:
[----:B-----5:R-:W-:-:S04]  /*15a20*/  IADD3 R6, P1, PT, R3, R4, RZ ;  /* 0x0000000403067210 */ /* 0x020fc80007f3e0ff */
[----:B------:R-:W-:Y:S01]  /*15a30*/  LEA.HI.X.SX32 R5, R3, R5, 0x1, P1 ;  /* 0x0000000503057211 */ /* 0x000fe200008f0eff */
[----:B------:R-:W-:Y:S08]  /*15a40*/  BRA `(.L_x_868) ;  /* 0x0000000000447947 */ /* 0x000ff00003800000 */
.L_x_865:
        /* <DEDUP_REMOVED lines=9> */
.L_x_870:
[----:B------:R-:W-:Y:S05]  /*15ae0*/  BSYNC.RECONVERGENT B2 ;  /* 0x0000000000027941 */ /* 0x000fea0003800200 */
.L_x_869:
[----:B------:R-:W0:Y:S01]  /*15af0*/  LDCU.64 UR4, c[0x0][0x3e8] ;  /* 0x00007d00ff0477ac */ /* 0x000e220008000a00 */
[----:B------:R-:W-:-:S04]  /*15b00*/  IADD3 R3, P1, PT, R8, R3, RZ ;  /* 0x0000000308037210 */ /* 0x000fc80007f3e0ff */
[----:B------:R-:W-:Y:S01]  /*15b10*/  LOP3.LUT R3, RZ, R3, RZ, 0x33, !PT ;  /* 0x00000003ff037212 */ /* 0x000fe200078e33ff */
[----:B------:R-:W-:-:S03]  /*15b20*/  IMAD.X R4, RZ, RZ, R6, P1 ;  /* 0x000000ffff047224 */ /* 0x000fc600008e0606 */
[----:B0-----:R-:W-:Y:S02]  /*15b30*/  IADD3 R6, P1, PT, R3, UR4, RZ ;  /* 0x0000000403067c10 */ /* 0x001fe4000ff3e0ff */
[----:B------:R-:W-:-:S04]  /*15b40*/  LOP3.LUT R3, RZ, R4, RZ, 0x33, !PT ;  /* 0x00000004ff037212 */ /* 0x000fc800078e33ff */
[----:B------:R-:W-:-:S07]  /*15b50*/  IADD3.X R5, PT, PT, R3, UR5, RZ, P1, !PT ;  /* 0x0000000503057c10 */ /* 0x000fce0008ffe4ff */
.L_x_868:
[----:B------:R-:W-:Y:S05]  /*15b60*/  BSYNC.RECONVERGENT B1 ;  /* 0x0000000000017941 */ /* 0x000fea0003800200 */
.L_x_864:
        /* <DEDUP_REMOVED lines=16> */
.L_x_874:
[----:B------:R-:W-:Y:S05]  /*15c70*/  BSYNC.RECONVERGENT B2 ;  /* 0x0000000000027941 */ /* 0x000fea0003800200 */
.L_x_873:
[----:B-----5:R-:W-:-:S04]  /*15c80*/  IADD3 R6, P1, PT, R3, R4, RZ ;  /* 0x0000000403067210 */ /* 0x020fc80007f3e0ff */
[----:B------:R-:W-:Y:S01]  /*15c90*/  LEA.HI.X.SX32 R5, R3, R5, 0x1, P1 ;  /* 0x0000000503057211 */ /* 0x000fe200008f0eff */
[----:B------:R-:W-:Y:S08]  /*15ca0*/  BRA `(.L_x_875) ;  /* 0x0000000000447947 */ /* 0x000ff00003800000 */
.L_x_872:
        /* <DEDUP_REMOVED lines=9> */
.L_x_877:
[----:B------:R-:W-:Y:S05]  /*15d40*/  BSYNC.RECONVERGENT B2 ;  /* 0x0000000000027941 */ /* 0x000fea0003800200 */
.L_x_876:
[----:B------:R-:W0:Y:S01]  /*15d50*/  LDCU.64 UR4, c[0x0][0x3e8] ;  /* 0x00007d00ff0477ac */ /* 0x000e220008000a00 */
[----:B------:R-:W-:-:S04]  /*15d60*/  IADD3 R3, P1, PT, R8, R3, RZ ;  /* 0x0000000308037210 */ /* 0x000fc80007f3e0ff */
[----:B------:R-:W-:Y:S01]  /*15d70*/  LOP3.LUT R3, RZ, R3, RZ, 0x33, !PT ;  /* 0x00000003ff037212 */ /* 0x000fe200078e33ff */
[----:B------:R-:W-:-:S03]  /*15d80*/  IMAD.X R4, RZ, RZ, R6, P1 ;  /* 0x000000ffff047224 */ /* 0x000fc600008e0606 */
[----:B0-----:R-:W-:Y:S02]  /*15d90*/  IADD3 R6, P1, PT, R3, UR4, RZ ;  /* 0x0000000403067c10 */ /* 0x001fe4000ff3e0ff */
[----:B------:R-:W-:-:S04]  /*15da0*/  LOP3.LUT R3, RZ, R4, RZ, 0x33, !PT ;  /* 0x00000004ff037212 */ /* 0x000fc800078e33ff */
[----:B------:R-:W-:-:S07]  /*15db0*/  IADD3.X R5, PT, PT, R3, UR5, RZ, P1, !PT ;  /* 0x0000000503057c10 */ /* 0x000fce0008ffe4ff */
.L_x_875:
[----:B------:R-:W-:Y:S05]  /*15dc0*/  BSYNC.RECONVERGENT B1 ;  /* 0x0000000000017941 */ /* 0x000fea0003800200 */
.L_x_871:
        /* <DEDUP_REMOVED lines=16> */
.L_x_881:
[----:B------:R-:W-:Y:S05]  /*15ed0*/  BSYNC.RECONVERGENT B2 ;  /* 0x0000000000027941 */ /* 0x000fea0003800200 */
.L_x_880:
[----:B-----5:R-:W-:-:S04]  /*15ee0*/  IADD3 R6, P1, PT, R3, R4, RZ ;  /* 0x0000000403067210 */ /* 0x020fc80007f3e0ff */
[----:B------:R-:W-:Y:S01]  /*15ef0*/  LEA.HI.X.SX32 R5, R3, R5, 0x1, P1 ;  /* 0x0000000503057211 */ /* 0x000fe200008f0eff */
[----:B------:R-:W-:Y:S08]  /*15f00*/  BRA `(.L_x_882) ;  /* 0x0000000000447947 */ /* 0x000ff00003800000 */
.L_x_879:
        /* <DEDUP_REMOVED lines=9> */
.L_x_884:
[----:B------:R-:W-:Y:S05]  /*15fa0*/  BSYNC.RECONVERGENT B2 ;  /* 0x0000000000027941 */ /* 0x000fea0003800200 */
.L_x_883:
[----:B------:R-:W0:Y:S01]  /*15fb0*/  LDCU.64 UR4, c[0x0][0x3e8] ;  /* 0x00007d00ff0477ac */ /* 0x000e220008000a00 */
[----:B------:R-:W-:-:S04]  /*15fc0*/  IADD3 R3, P1, PT, R8, R3, RZ ;  /* 0x0000000308037210 */ /* 0x000fc80007f3e0ff */
[----:B------:R-:W-:Y:S01]  /*15fd0*/  LOP3.LUT R3, RZ, R3, RZ, 0x33, !PT ;  /* 0x00000003ff037212 */ /* 0x000fe200078e33ff */
[----:B------:R-:W-:-:S03]  /*15fe0*/  IMAD.X R4, RZ, RZ, R6, P1 ;  /* 0x000000ffff047224 */ /* 0x000fc600008e0606 */
[----:B0-----:R-:W-:Y:S02]  /*15ff0*/  IADD3 R6, P1, PT, R3, UR4, RZ ;  /* 0x0000000403067c10 */ /* 0x001fe4000ff3e0ff */
[----:B------:R-:W-:-:S04]  /*16000*/  LOP3.LUT R3, RZ, R4, RZ, 0x33, !PT ;  /* 0x00000004ff037212 */ /* 0x000fc800078e33ff */
[----:B------:R-:W-:-:S07]  /*16010*/  IADD3.X R5, PT, PT, R3, UR5, RZ, P1, !PT ;  /* 0x0000000503057c10 */ /* 0x000fce0008ffe4ff */
.L_x_882:
[----:B------:R-:W-:Y:S05]  /*16020*/  BSYNC.RECONVERGENT B1 ;  /* 0x0000000000017941 */ /* 0x000fea0003800200 */
.L_x_878:
        /* <DEDUP_REMOVED lines=16> */
.L_x_888:
[----:B------:R-:W-:Y:S05]  /*16130*/  BSYNC.RECONVERGENT B2 ;  /* 0x0000000000027941 */ /* 0x000fea0003800200 */
.L_x_887:
[----:B-----5:R-:W-:-:S04]  /*16140*/  IADD3 R6, P1, PT, R3, R4, RZ ;  /* 0x0000000403067210 */ /* 0x020fc80007f3e0ff */
[----:B------:R-:W-:Y:S01]  /*16150*/  LEA.HI.X.SX32 R5, R3, R5, 0x1, P1 ;  /* 0x0000000503057211 */ /* 0x000fe200008f0eff */
[----:B------:R-:W-:Y:S08]  /*16160*/  BRA `(.L_x_889) ;  /* 0x0000000000447947 */ /* 0x000ff00003800000 */
.L_x_886:
        /* <DEDUP_REMOVED lines=9> */
.L_x_891:
[----:B------:R-:W-:Y:S05]  /*16200*/  BSYNC.RECONVERGENT B2 ;  /* 0x0000000000027941 */ /* 0x000fea0003800200 */
.L_x_890:
[----:B------:R-:W0:Y:S01]  /*16210*/  LDCU.64 UR4, c[0x0][0x3e8] ;  /* 0x00007d00ff0477ac */ /* 0x000e220008000a00 */
[----:B------:R-:W-:-:S04]  /*16220*/  IADD3 R3, P1, PT, R8, R3, RZ ;  /* 0x0000000308037210 */ /* 0x000fc80007f3e0ff */
[----:B------:R-:W-:Y:S01]  /*16230*/  LOP3.LUT R3, RZ, R3, RZ, 0x33, !PT ;  /* 0x00000003ff037212 */ /* 0x000fe200078e33ff */
[----:B------:R-:W-:-:S03]  /*16240*/  IMAD.X R4, RZ, RZ, R6, P1 ;  /* 0x000000ffff047224 */ /* 0x000fc600008e0606 */
[----:B0-----:R-:W-:Y:S02]  /*16250*/  IADD3 R6, P1, PT, R3, UR4, RZ ;  /* 0x0000000403067c10 */ /* 0x001fe4000ff3e0ff */
[----:B------:R-:W-:-:S04]  /*16260*/  LOP3.LUT R3, RZ, R4, RZ, 0x33, !PT ;  /* 0x00000004ff037212 */ /* 0x000fc800078e33ff */
[----:B------:R-:W-:-:S07]  /*16270*/  IADD3.X R5, PT, PT, R3, UR5, RZ, P1, !PT ;  /* 0x0000000503057c10 */ /* 0x000fce0008ffe4ff */
.L_x_889:
[----:B------:R-:W-:Y:S05]  /*16280*/  BSYNC.RECONVERGENT B1 ;  /* 0x0000000000017941 */ /* 0x000fea0003800200 */
.L_x_885:
        /* <DEDUP_REMOVED lines=16> */
.L_x_895:
[----:B------:R-:W-:Y:S05]  /*16390*/  BSYNC.RECONVERGENT B2 ;  /* 0x0000000000027941 */ /* 0x000fea0003800200 */
.L_x_894:
[----:B-----5:R-:W-:-:S04]  /*163a0*/  IADD3 R6, P1, PT, R3, R4, RZ ;  /* 0x0000000403067210 */ /* 0x020fc80007f3e0ff */
[----:B------:R-:W-:Y:S01]  /*163b0*/  LEA.HI.X.SX32 R5, R3, R5, 0x1, P1 ;  /* 0x0000000503057211 */ /* 0x000fe200008f0eff */
[----:B------:R-:W-:Y:S08]  /*163c0*/  BRA `(.L_x_896) ;  /* 0x0000000000447947 */ /* 0x000ff00003800000 */
.L_x_893:
        /* <DEDUP_REMOVED lines=9> */
.L_x_898:
[----:B------:R-:W-:Y:S05]  /*16460*/  BSYNC.RECONVERGENT B2 ;  /* 0x0000000000027941 */ /* 0x000fea0003800200 */
.L_x_897:
[----:B------:R-:W0:Y:S01]  /*16470*/  LDCU.64 UR4, c[0x0][0x3e8] ;  /* 0x00007d00ff0477ac */ /* 0x000e220008000a00 */
[----:B------:R-:W-:-:S04]  /*16480*/  IADD3 R3, P1, PT, R8, R3, RZ ;  /* 0x0000000308037210 */ /* 0x000fc80007f3e0ff */
[----:B------:R-:W-:Y:S01]  /*16490*/  LOP3.LUT R3, RZ, R3, RZ, 0x33, !PT ;  /* 0x00000003ff037212 */ /* 0x000fe200078e33ff */
[----:B------:R-:W-:-:S03]  /*164a0*/  IMAD.X R4, RZ, RZ, R6, P1 ;  /* 0x000000ffff047224 */ /* 0x000fc600008e0606 */
[----:B0-----:R-:W-:Y:S02]  /*164b0*/  IADD3 R6, P1, PT, R3, UR4, RZ ;  /* 0x0000000403067c10 */ /* 0x001fe4000ff3e0ff */
[----:B------:R-:W-:-:S04]  /*164c0*/  LOP3.LUT R3, RZ, R4, RZ, 0x33, !PT ;  /* 0x00000004ff037212 */ /* 0x000fc800078e33ff */
[----:B------:R-:W-:-:S07]  /*164d0*/  IADD3.X R5, PT, PT, R3, UR5, RZ, P1, !PT ;  /* 0x0000000503057c10 */ /* 0x000fce0008ffe4ff */
.L_x_896:
[----:B------:R-:W-:Y:S05]  /*164e0*/  BSYNC.RECONVERGENT B1 ;  /* 0x0000000000017941 */ /* 0x000fea0003800200 */
.L_x_892:
        /* <DEDUP_REMOVED lines=16> */
.L_x_902:
[----:B------:R-:W-:Y:S05]  /*165f0*/  BSYNC.RECONVERGENT B2 ;  /* 0x0000000000027941 */ /* 0x000fea0003800200 */
.L_x_901:
[----:B-----5:R-:W-:-:S04]  /*16600*/  IADD3 R6, P1, PT, R3, R4, RZ ;  /* 0x0000000403067210 */ /* 0x020fc80007f3e0ff */
[----:B------:R-:W-:Y:S01]  /*16610*/  LEA.HI.X.SX32 R5, R3, R5, 0x1, P1 ;  /* 0x0000000503057211 */ /* 0x000fe200008f0eff */
[----:B------:R-:W-:Y:S08]  /*16620*/  BRA `(.L_x_903) ;  /* 0x0000000000447947 */ /* 0x000ff00003800000 */
.L_x_900:
        /* <DEDUP_REMOVED lines=9> */
.L_x_905:
[----:B------:R-:W-:Y:S05]  /*166c0*/  BSYNC.RECONVERGENT B2 ;  /* 0x0000000000027941 */ /* 0x000fea0003800200 */
.L_x_904:
[----:B------:R-:W0:Y:S01]  /*166d0*/  LDCU.64 UR4, c[0x0][0x3e8] ;  /* 0x00007d00ff0477ac */ /* 0x000e220008000a00 */
[----:B------:R-:W-:-:S04]  /*166e0*/  IADD3 R3, P1, PT, R8, R3, RZ ;  /* 0x0000000308037210 */ /* 0x000fc80007f3e0ff */
[----:B------:R-:W-:Y:S01]  /*166f0*/  LOP3.LUT R3, RZ, R3, RZ, 0x33, !PT ;  /* 0x00000003ff037212 */ /* 0x000fe200078e33ff */
[----:B------:R-:W-:-:S03]  /*16700*/  IMAD.X R4, RZ, RZ, R6, P1 ;  /* 0x000000ffff047224 */ /* 0x000fc600008e0606 */
[----:B0-----:R-:W-:Y:S02]  /*16710*/  IADD3 R6, P1, PT, R3, UR4, RZ ;  /* 0x0000000403067c10 */ /* 0x001fe4000ff3e0ff */
[----:B------:R-:W-:-:S04]  /*16720*/  LOP3.LUT R3, RZ, R4, RZ, 0x33, !PT ;  /* 0x00000004ff037212 */ /* 0x000fc800078e33ff */
[----:B------:R-:W-:-:S07]  /*16730*/  IADD3.X R5, PT, PT, R3, UR5, RZ, P1, !PT ;  /* 0x0000000503057c10 */ /* 0x000fce0008ffe4ff */
.L_x_903:
[----:B------:R-:W-:Y:S05]  /*16740*/  BSYNC.RECONVERGENT B1 ;  /* 0x0000000000017941 */ /* 0x000fea0003800200 */
.L_x_899:
        /* <DEDUP_REMOVED lines=16> */
.L_x_909:
[----:B------:R-:W-:Y:S05]  /*16850*/  BSYNC.RECONVERGENT B2 ;  /* 0x0000000000027941 */ /* 0x000fea0003800200 */
.L_x_908:
[----:B-----5:R-:W-:-:S04]  /*16860*/  IADD3 R6, P1, PT, R3, R4, RZ ;  /* 0x0000000403067210 */ /* 0x020fc80007f3e0ff */
[----:B------:R-:W-:Y:S01]  /*16870*/  LEA.HI.X.SX32 R5, R3, R5, 0x1, P1 ;  /* 0x0000000503057211 */ /* 0x000fe200008f0eff */
[----:B------:R-:W-:Y:S08]  /*16880*/  BRA `(.L_x_910) ;  /* 0x0000000000447947 */ /* 0x000ff00003800000 */
.L_x_907:
        /* <DEDUP_REMOVED lines=9> */
.L_x_912:
[----:B------:R-:W-:Y:S05]  /*16920*/  BSYNC.RECONVERGENT B2 ;  /* 0x0000000000027941 */ /* 0x000fea0003800200 */
.L_x_911:
[----:B------:R-:W0:Y:S01]  /*16930*/  LDCU.64 UR4, c[0x0][0x3e8] ;  /* 0x00007d00ff0477ac */ /* 0x000e220008000a00 */
[----:B------:R-:W-:-:S04]  /*16940*/  IADD3 R3, P1, PT, R8, R3, RZ ;  /* 0x0000000308037210 */ /* 0x000fc80007f3e0ff */
[----:B------:R-:W-:Y:S01]  /*16950*/  LOP3.LUT R3, RZ, R3, RZ, 0x33, !PT ;  /* 0x00000003ff037212 */ /* 0x000fe200078e33ff */
[----:B------:R-:W-:-:S03]  /*16960*/  IMAD.X R4, RZ, RZ, R6, P1 ;  /* 0x000000ffff047224 */ /* 0x000fc600008e0606 */
[----:B0-----:R-:W-:Y:S02]  /*16970*/  IADD3 R6, P1, PT, R3, UR4, RZ ;  /* 0x0000000403067c10 */ /* 0x001fe4000ff3e0ff */
[----:B------:R-:W-:-:S04]  /*16980*/  LOP3.LUT R3, RZ, R4, RZ, 0x33, !PT ;  /* 0x00000004ff037212 */ /* 0x000fc800078e33ff */
[----:B------:R-:W-:-:S07]  /*16990*/  IADD3.X R5, PT, PT, R3, UR5, RZ, P1, !PT ;  /* 0x0000000503057c10 */ /* 0x000fce0008ffe4ff */
.L_x_910:
[----:B------:R-:W-:Y:S05]  /*169a0*/  BSYNC.RECONVERGENT B1 ;  /* 0x0000000000017941 */ /* 0x000fea0003800200 */
.L_x_906:
        /* <DEDUP_REMOVED lines=16> */
.L_x_916:
[----:B------:R-:W-:Y:S05]  /*16ab0*/  BSYNC.RECONVERGENT B2 ;  /* 0x0000000000027941 */ /* 0x000fea0003800200 */
.L_x_915:
[----:B-----5:R-:W-:-:S04]  /*16ac0*/  IADD3 R6, P1, PT, R3, R4, RZ ;  /* 0x0000000403067210 */ /* 0x020fc80007f3e0ff */
[----:B------:R-:W-:Y:S01]  /*16ad0*/  LEA.HI.X.SX32 R5, R3, R5, 0x1, P1 ;  /* 0x0000000503057211 */ /* 0x000fe200008f0eff */
[----:B------:R-:W-:Y:S08]  /*16ae0*/  BRA `(.L_x_917) ;  /* 0x0000000000447947 */ /* 0x000ff00003800000 */
.L_x_914:
        /* <DEDUP_REMOVED lines=9> */
.L_x_919:
[----:B------:R-:W-:Y:S05]  /*16b80*/  BSYNC.RECONVERGENT B2 ;  /* 0x0000000000027941 */ /* 0x000fea0003800200 */
.L_x_918:
[----:B------:R-:W0:Y:S01]  /*16b90*/  LDCU.64 UR4, c[0x0][0x3e8] ;  /* 0x00007d00ff0477ac */ /* 0x000e220008000a00 */
[----:B------:R-:W-:-:S04]  /*16ba0*/  IADD3 R3, P1, PT, R8, R3, RZ ;  /* 0x0000000308037210 */ /* 0x000fc80007f3e0ff */
[----:B------:R-:W-:Y:S01]  /*16bb0*/  LOP3.LUT R3, RZ, R3, RZ, 0x33, !PT ;  /* 0x00000003ff037212 */ /* 0x000fe200078e33ff */
[----:B------:R-:W-:-:S03]  /*16bc0*/  IMAD.X R4, RZ, RZ, R6, P1 ;  /* 0x000000ffff047224 */ /* 0x000fc600008e0606 */
[----:B0-----:R-:W-:Y:S02]  /*16bd0*/  IADD3 R6, P1, PT, R3, UR4, RZ ;  /* 0x0000000403067c10 */ /* 0x001fe4000ff3e0ff */
[----:B------:R-:W-:-:S04]  /*16be0*/  LOP3.LUT R3, RZ, R4, RZ, 0x33, !PT ;  /* 0x00000004ff037212 */ /* 0x000fc800078e33ff */
[----:B------:R-:W-:-:S07]  /*16bf0*/  IADD3.X R5, PT, PT, R3, UR5, RZ, P1, !PT ;  /* 0x0000000503057c10 */ /* 0x000fce0008ffe4ff */
.L_x_917:
[----:B------:R-:W-:Y:S05]  /*16c00*/  BSYNC.RECONVERGENT B1 ;  /* 0x0000000000017941 */ /* 0x000fea0003800200 */
.L_x_913:
        /* <DEDUP_REMOVED lines=16> */
.L_x_923:
[----:B------:R-:W-:Y:S05]  /*16d10*/  BSYNC.RECONVERGENT B2 ;  /* 0x0000000000027941 */ /* 0x000fea0003800200 */
.L_x_922:
[----:B-----5:R-:W-:-:S04]  /*16d20*/  IADD3 R6, P1, PT, R3, R4, RZ ;  /* 0x0000000403067210 */ /* 0x020fc80007f3e0ff */
[----:B------:R-:W-:Y:S01]  /*16d30*/  LEA.HI.X.SX32 R5, R3, R5, 0x1, P1 ;  /* 0x0000000503057211 */ /* 0x000fe200008f0eff */
[----:B------:R-:W-:Y:S08]  /*16d40*/  BRA `(.L_x_924) ;  /* 0x0000000000447947 */ /* 0x000ff00003800000 */
.L_x_921:
        /* <DEDUP_REMOVED lines=9> */
.L_x_926:
[----:B------:R-:W-:Y:S05]  /*16de0*/  BSYNC.RECONVERGENT B2 ;  /* 0x0000000000027941 */ /* 0x000fea0003800200 */
.L_x_925:
[----:B------:R-:W0:Y:S01]  /*16df0*/  LDCU.64 UR4, c[0x0][0x3e8] ;  /* 0x00007d00ff0477ac */ /* 0x000e220008000a00 */
[----:B------:R-:W-:-:S04]  /*16e00*/  IADD3 R3, P1, PT, R8, R3, RZ ;  /* 0x0000000308037210 */ /* 0x000fc80007f3e0ff */
[----:B------:R-:W-:Y:S01]  /*16e10*/  LOP3.LUT R3, RZ, R3, RZ, 0x33, !PT ;  /* 0x00000003ff037212 */ /* 0x000fe200078e33ff */
[----:B------:R-:W-:-:S03]  /*16e20*/  IMAD.X R4, RZ, RZ, R6, P1 ;  /* 0x000000ffff047224 */ /* 0x000fc600008e0606 */
[----:B0-----:R-:W-:Y:S02]  /*16e30*/  IADD3 R6, P1, PT, R3, UR4, RZ ;  /* 0x0000000403067c10 */ /* 0x001fe4000ff3e0ff */
[----:B------:R-:W-:-:S04]  /*16e40*/  LOP3.LUT R3, RZ, R4, RZ, 0x33, !PT ;  /* 0x00000004ff037212 */ /* 0x000fc800078e33ff */
[----:B------:R-:W-:-:S07]  /*16e50*/  IADD3.X R5, PT, PT, R3, UR5, RZ, P1, !PT ;  /* 0x0000000503057c10 */ /* 0x000fce0008ffe4ff */
.L_x_924:
[----:B------:R-:W-:Y:S05]  /*16e60*/  BSYNC.RECONVERGENT B1 ;  /* 0x0000000000017941 */ /* 0x000fea0003800200 */
.L_x_920:
        /* <DEDUP_REMOVED lines=16> */
.L_x_930:
[----:B------:R-:W-:Y:S05]  /*16f70*/  BSYNC.RECONVERGENT B2 ;  /* 0x0000000000027941 */ /* 0x000fea0003800200 */
.L_x_929:
[----:B-----5:R-:W-:-:S04]  /*16f80*/  IADD3 R6, P1, PT, R3, R4, RZ ;  /* 0x0000000403067210 */ /* 0x020fc80007f3e0ff */
[----:B------:R-:W-:Y:S01]  /*16f90*/  LEA.HI.X.SX32 R5, R3, R5, 0x1, P1 ;  /* 0x0000000503057211 */ /* 0x000fe200008f0eff */
[----:B------:R-:W-:Y:S08]  /*16fa0*/  BRA `(.L_x_931) ;  /* 0x0000000000447947 */ /* 0x000ff00003800000 */
.L_x_928:
        /* <DEDUP_REMOVED lines=9> */
.L_x_933:
[----:B------:R-:W-:Y:S05]  /*17040*/  BSYNC.RECONVERGENT B2 ;  /* 0x0000000000027941 */ /* 0x000fea0003800200 */
.L_x_932:
[----:B------:R-:W0:Y:S01]  /*17050*/  LDCU.64 UR4, c[0x0][0x3e8] ;  /* 0x00007d00ff0477ac */ /* 0x000e220008000a00 */
[----:B------:R-:W-:-:S04]  /*17060*/  IADD3 R3, P1, PT, R8, R3, RZ ;  /* 0x0000000308037210 */ /* 0x000fc80007f3e0ff */
[----:B------:R-:W-:Y:S01]  /*17070*/  LOP3.LUT R3, RZ, R3, RZ, 0x33, !PT ;  /* 0x00000003ff037212 */ /* 0x000fe200078e33ff */
[----:B------:R-:W-:-:S03]  /*17080*/  IMAD.X R4, RZ, RZ, R6, P1 ;  /* 0x000000ffff047224 */ /* 0x000fc600008e0606 */
[----:B0-----:R-:W-:Y:S02]  /*17090*/  IADD3 R6, P1, PT, R3, UR4, RZ ;  /* 0x0000000403067c10 */ /* 0x001fe4000ff3e0ff */
[----:B------:R-:W-:-:S04]  /*170a0*/  LOP3.LUT R3, RZ, R4, RZ, 0x33, !PT ;  /* 0x00000004ff037212 */ /* 0x000fc800078e33ff */
[----:B------:R-:W-:-:S07]  /*170b0*/  IADD3.X R5, PT, PT, R3, UR5, RZ, P1, !PT ;  /* 0x0000000503057c10 */ /* 0x000fce0008ffe4ff */
.L_x_931:
[----:B------:R-:W-:Y:S05]  /*170c0*/  BSYNC.RECONVERGENT B1 ;  /* 0x0000000000017941 */ /* 0x000fea0003800200 */
.L_x_927:
        /* <DEDUP_REMOVED lines=16> */
.L_x_937:
[----:B------:R-:W-:Y:S05]  /*171d0*/  BSYNC.RECONVERGENT B2 ;  /* 0x0000000000027941 */ /* 0x000fea0003800200 */
.L_x_936:
[----:B-----5:R-:W-:-:S04]  /*171e0*/  IADD3 R6, P1, PT, R3, R4, RZ ;  /* 0x0000000403067210 */ /* 0x020fc80007f3e0ff */
[----:B------:R-:W-:Y:S01]  /*171f0*/  LEA.HI.X.SX32 R5, R3, R5, 0x1, P1 ;  /* 0x0000000503057211 */ /* 0x000fe200008f0eff */
[----:B------:R-:W-:Y:S08]  /*17200*/  BRA `(.L_x_938) ;  /* 0x0000000000447947 */ /* 0x000ff00003800000 */
.L_x_935:
        /* <DEDUP_REMOVED lines=9> */
.L_x_940:
[----:B------:R-:W-:Y:S05]  /*172a0*/  BSYNC.RECONVERGENT B2 ;  /* 0x0000000000027941 */ /* 0x000fea0003800200 */
.L_x_939:
[----:B------:R-:W0:Y:S01]  /*172b0*/  LDCU.64 UR4, c[0x0][0x3e8] ;  /* 0x00007d00ff0477ac */ /* 0x000e220008000a00 */
[----:B------:R-:W-:-:S04]  /*172c0*/  IADD3 R3, P1, PT, R8, R3, RZ ;  /* 0x0000000308037210 */ /* 0x000fc80007f3e0ff */
[----:B------:R-:W-:Y:S01]  /*172d0*/  LOP3.LUT R3, RZ, R3, RZ, 0x33, !PT ;  /* 0x00000003ff037212 */ /* 0x000fe200078e33ff */
[----:B------:R-:W-:-:S03]  /*172e0*/  IMAD.X R4, RZ, RZ, R6, P1 ;  /* 0x000000ffff047224 */ /* 0x000fc600008e0606 */
[----:B0-----:R-:W-:Y:S02]  /*172f0*/  IADD3 R6, P1, PT, R3, UR4, RZ ;  /* 0x0000000403067c10 */ /* 0x001fe4000ff3e0ff */
[----:B------:R-:W-:-:S04]  /*17300*/  LOP3.LUT R3, RZ, R4, RZ, 0x33, !PT ;  /* 0x00000004ff037212 */ /* 0x000fc800078e33ff */
[----:B------:R-:W-:-:S07]  /*17310*/  IADD3.X R5, PT, PT, R3, UR5, RZ, P1, !PT ;  /* 0x0000000503057c10 */ /* 0x000fce0008ffe4ff */
.L_x_938:
[----:B------:R-:W-:Y:S05]  /*17320*/  BSYNC.RECONVERGENT B1 ;  /* 0x0000000000017941 */ /* 0x000fea0003800200 */
.L_x_934:
        /* <DEDUP_REMOVED lines=16> */
.L_x_944:
[----:B------:R-:W-:Y:S05]  /*17430*/  BSYNC.RECONVERGENT B2 ;  /* 0x0000000000027941 */ /* 0x000fea0003800200 */
.L_x_943:
[----:B-----5:R-:W-:-:S04]  /*17440*/  IADD3 R6, P1, PT, R3, R4, RZ ;  /* 0x0000000403067210 */ /* 0x020fc80007f3e0ff */
[----:B------:R-:W-:Y:S01]  /*17450*/  LEA.HI.X.SX32 R5, R3, R5, 0x1, P1 ;  /* 0x0000000503057211 */ /* 0x000fe200008f0eff */
[----:B------:R-:W-:Y:S08]  /*17460*/  BRA `(.L_x_945) ;  /* 0x0000000000447947 */ /* 0x000ff00003800000 */
.L_x_942:
        /* <DEDUP_REMOVED lines=9> */
.L_x_947:
[----:B------:R-:W-:Y:S05]  /*17500*/  BSYNC.RECONVERGENT B2 ;  /* 0x0000000000027941 */ /* 0x000fea0003800200 */
.L_x_946:
[----:B------:R-:W0:Y:S01]  /*17510*/  LDCU.64 UR4, c[0x0][0x3e8] ;  /* 0x00007d00ff0477ac */ /* 0x000e220008000a00 */
[----:B------:R-:W-:-:S04]  /*17520*/  IADD3 R3, P1, PT, R8, R3, RZ ;  /* 0x0000000308037210 */ /* 0x000fc80007f3e0ff */
[----:B------:R-:W-:Y:S01]  /*17530*/  LOP3.LUT R3, RZ, R3, RZ, 0x33, !PT ;  /* 0x00000003ff037212 */ /* 0x000fe200078e33ff */
[----:B------:R-:W-:-:S03]  /*17540*/  IMAD.X R4, RZ, RZ, R6, P1 ;  /* 0x000000ffff047224 */ /* 0x000fc600008e0606 */
[----:B0-----:R-:W-:Y:S02]  /*17550*/  IADD3 R6, P1, PT, R3, UR4, RZ ;  /* 0x0000000403067c10 */ /* 0x001fe4000ff3e0ff */
[----:B------:R-:W-:-:S04]  /*17560*/  LOP3.LUT R3, RZ, R4, RZ, 0x33, !PT ;  /* 0x00000004ff037212 */ /* 0x000fc800078e33ff */
[----:B------:R-:W-:-:S07]  /*17570*/  IADD3.X R5, PT, PT, R3, UR5, RZ, P1, !PT ;  /* 0x0000000503057c10 */ /* 0x000fce0008ffe4ff */
.L_x_945:
[----:B------:R-:W-:Y:S05]  /*17580*/  BSYNC.RECONVERGENT B1 ;  /* 0x0000000000017941 */ /* 0x000fea0003800200 */
.L_x_941:
        /* <DEDUP_REMOVED lines=16> */
.L_x_951:
[----:B------:R-:W-:Y:S05]  /*17690*/  BSYNC.RECONVERGENT B2 ;  /* 0x0000000000027941 */ /* 0x000fea0003800200 */
.L_x_950:
[----:B-----5:R-:W-:-:S04]  /*176a0*/  IADD3 R6, P1, PT, R3, R4, RZ ;  /* 0x0000000403067210 */ /* 0x020fc80007f3e0ff */
[----:B------:R-:W-:Y:S01]  /*176b0*/  LEA.HI.X.SX32 R5, R3, R5, 0x1, P1 ;  /* 0x0000000503057211 */ /* 0x000fe200008f0eff */
[----:B------:R-:W-:Y:S08]  /*176c0*/  BRA `(.L_x_952) ;  /* 0x0000000000447947 */ /* 0x000ff00003800000 */
.L_x_949:
        /* <DEDUP_REMOVED lines=9> */
.L_x_954:
[----:B------:R-:W-:Y:S05]  /*17760*/  BSYNC.RECONVERGENT B2 ;  /* 0x0000000000027941 */ /* 0x000fea0003800200 */
.L_x_953:
[----:B------:R-:W0:Y:S01]  /*17770*/  LDCU.64 UR4, c[0x0][0x3e8] ;  /* 0x00007d00ff0477ac */ /* 0x000e220008000a00 */
[----:B------:R-:W-:-:S04]  /*17780*/  IADD3 R3, P1, PT, R8, R3, RZ ;  /* 0x0000000308037210 */ /* 0x000fc80007f3e0ff */
[----:B------:R-:W-:Y:S01]  /*17790*/  LOP3.LUT R3, RZ, R3, RZ, 0x33, !PT ;  /* 0x00000003ff037212 */ /* 0x000fe200078e33ff */
[----:B------:R-:W-:-:S03]  /*177a0*/  IMAD.X R4, RZ, RZ, R6, P1 ;  /* 0x000000ffff047224 */ /* 0x000fc600008e0606 */
[----:B0-----:R-:W-:Y:S02]  /*177b0*/  IADD3 R6, P1, PT, R3, UR4, RZ ;  /* 0x0000000403067c10 */ /* 0x001fe4000ff3e0ff */
[----:B------:R-:W-:-:S04]  /*177c0*/  LOP3.LUT R3, RZ, R4, RZ, 0x33, !PT ;  /* 0x00000004ff037212 */ /* 0x000fc800078e33ff */
[----:B------:R-:W-:-:S07]  /*177d0*/  IADD3.X R5, PT, PT, R3, UR5, RZ, P1, !PT ;  /* 0x0000000503057c10 */ /* 0x000fce0008ffe4ff */
.L_x_952:
[----:B------:R-:W-:Y:S05]  /*177e0*/  BSYNC.RECONVERGENT B1 ;  /* 0x0000000000017941 */ /* 0x000fea0003800200 */
.L_x_948:
        /* <DEDUP_REMOVED lines=16> */
.L_x_958:
[----:B------:R-:W-:Y:S05]  /*178f0*/  BSYNC.RECONVERGENT B2 ;  /* 0x0000000000027941 */ /* 0x000fea0003800200 */
.L_x_957:
[----:B-----5:R-:W-:-:S04]  /*17900*/  IADD3 R6, P1, PT, R3, R4, RZ ;  /* 0x0000000403067210 */ /* 0x020fc80007f3e0ff */
[----:B------:R-:W-:Y:S01]  /*17910*/  LEA.HI.X.SX32 R5, R3, R5, 0x1, P1 ;  /* 0x0000000503057211 */ /* 0x000fe200008f0eff */
[----:B------:R-:W-:Y:S08]  /*17920*/  BRA `(.L_x_959) ;  /* 0x0000000000447947 */ /* 0x000ff00003800000 */
.L_x_956:
        /* <DEDUP_REMOVED lines=9> */
.L_x_961:
[----:B------:R-:W-:Y:S05]  /*179c0*/  BSYNC.RECONVERGENT B2 ;  /* 0x0000000000027941 */ /* 0x000fea0003800200 */
.L_x_960:
[----:B------:R-:W0:Y:S01]  /*179d0*/  LDCU.64 UR4, c[0x0][0x3e8] ;  /* 0x00007d00ff0477ac */ /* 0x000e220008000a00 */
[----:B------:R-:W-:-:S04]  /*179e0*/  IADD3 R3, P1, PT, R8, R3, RZ ;  /* 0x0000000308037210 */ /* 0x000fc80007f3e0ff */
[----:B------:R-:W-:Y:S01]  /*179f0*/  LOP3.LUT R3, RZ, R3, RZ, 0x33, !PT ;  /* 0x00000003ff037212 */ /* 0x000fe200078e33ff */
[----:B------:R-:W-:-:S03]  /*17a00*/  IMAD.X R4, RZ, RZ, R6, P1 ;  /* 0x000000ffff047224 */ /* 0x000fc600008e0606 */
[----:B0-----:R-:W-:Y:S02]  /*17a10*/  IADD3 R6, P1, PT, R3, UR4, RZ ;  /* 0x0000000403067c10 */ /* 0x001fe4000ff3e0ff */
[----:B------:R-:W-:-:S04]  /*17a20*/  LOP3.LUT R3, RZ, R4, RZ, 0x33, !PT ;  /* 0x00000004ff037212 */ /* 0x000fc800078e33ff */
[----:B------:R-:W-:-:S07]  /*17a30*/  IADD3.X R5, PT, PT, R3, UR5, RZ, P1, !PT ;  /* 0x0000000503057c10 */ /* 0x000fce0008ffe4ff */
.L_x_959:
[----:B------:R-:W-:Y:S05]  /*17a40*/  BSYNC.RECONVERGENT B1 ;  /* 0x0000000000017941 */ /* 0x000fea0003800200 */
.L_x_955:
        /* <DEDUP_REMOVED lines=16> */
.L_x_965:
[----:B------:R-:W-:Y:S05]  /*17b50*/  BSYNC.RECONVERGENT B2 ;  /* 0x0000000000027941 */ /* 0x000fea0003800200 */
.L_x_964:
[----:B-----5:R-:W-:-:S04]  /*17b60*/  IADD3 R6, P1, PT, R3, R4, RZ ;  /* 0x0000000403067210 */ /* 0x020fc80007f3e0ff */
[----:B------:R-:W-:Y:S01]  /*17b70*/  LEA.HI.X.SX32 R5, R3, R5, 0x1, P1 ;  /* 0x0000000503057211 */ /* 0x000fe200008f0eff */
[----:B------:R-:W-:Y:S08]  /*17b80*/  BRA `(.L_x_966) ;  /* 0x0000000000447947 */ /* 0x000ff00003800000 */
.L_x_963:
        /* <DEDUP_REMOVED lines=9> */
.L_x_968:
[----:B------:R-:W-:Y:S05]  /*17c20*/  BSYNC.RECONVERGENT B2 ;  /* 0x0000000000027941 */ /* 0x000fea0003800200 */
.L_x_967:
[----:B------:R-:W0:Y:S01]  /*17c30*/  LDCU.64 UR4, c[0x0][0x3e8] ;  /* 0x00007d00ff0477ac */ /* 0x000e220008000a00 */
[----:B------:R-:W-:-:S04]  /*17c40*/  IADD3 R3, P1, PT, R8, R3, RZ ;  /* 0x0000000308037210 */ /* 0x000fc80007f3e0ff */
[----:B------:R-:W-:Y:S01]  /*17c50*/  LOP3.LUT R3, RZ, R3, RZ, 0x33, !PT ;  /* 0x00000003ff037212 */ /* 0x000fe200078e33ff */
[----:B------:R-:W-:-:S03]  /*17c60*/  IMAD.X R4, RZ, RZ, R6, P1 ;  /* 0x000000ffff047224 */ /* 0x000fc600008e0606 */
[----:B0-----:R-:W-:Y:S02]  /*17c70*/  IADD3 R6, P1, PT, R3, UR4, RZ ;  /* 0x0000000403067c10 */ /* 0x001fe4000ff3e0ff */
[----:B------:R-:W-:-:S04]  /*17c80*/  LOP3.LUT R3, RZ, R4, RZ, 0x33, !PT ;  /* 0x00000004ff037212 */ /* 0x000fc800078e33ff */
[----:B------:R-:W-:-:S07]  /*17c90*/  IADD3.X R5, PT, PT, R3, UR5, RZ, P1, !PT ;  /* 0x0000000503057c10 */ /* 0x000fce0008ffe4ff */
.L_x_966:
[----:B------:R-:W-:Y:S05]  /*17ca0*/  BSYNC.RECONVERGENT B1 ;  /* 0x0000000000017941 */ /* 0x000fea0003800200 */
.L_x_962:
        /* <DEDUP_REMOVED lines=16> */
.L_x_972:
[----:B------:R-:W-:Y:S05]  /*17db0*/  BSYNC.RECONVERGENT B2 ;  /* 0x0000000000027941 */ /* 0x000fea0003800200 */
.L_x_971:
[----:B-----5:R-:W-:-:S04]  /*17dc0*/  IADD3 R6, P1, PT, R3, R4, RZ ;  /* 0x0000000403067210 */ /* 0x020fc80007f3e0ff */
[----:B------:R-:W-:Y:S01]  /*17dd0*/  LEA.HI.X.SX32 R5, R3, R5, 0x1, P1 ;  /* 0x0000000503057211 */ /* 0x000fe200008f0eff */
[----:B------:R-:W-:Y:S08]  /*17de0*/  BRA `(.L_x_973) ;  /* 0x0000000000447947 */ /* 0x000ff00003800000 */
.L_x_970:
        /* <DEDUP_REMOVED lines=9> */
.L_x_975:
[----:B------:R-:W-:Y:S05]  /*17e80*/  BSYNC.RECONVERGENT B2 ;  /* 0x0000000000027941 */ /* 0x000fea0003800200 */
.L_x_974:
[----:B------:R-:W0:Y:S01]  /*17e90*/  LDCU.64 UR4, c[0x0][0x3e8] ;  /* 0x00007d00ff0477ac */ /* 0x000e220008000a00 */
[----:B------:R-:W-:-:S04]  /*17ea0*/  IADD3 R3, P1, PT, R8, R3, RZ ;  /* 0x0000000308037210 */ /* 0x000fc80007f3e0ff */
[----:B------:R-:W-:Y:S01]  /*17eb0*/  LOP3.LUT R3, RZ, R3, RZ, 0x33, !PT ;  /* 0x00000003ff037212 */ /* 0x000fe200078e33ff */
[----:B------:R-:W-:-:S03]  /*17ec0*/  IMAD.X R4, RZ, RZ, R6, P1 ;  /* 0x000000ffff047224 */ /* 0x000fc600008e0606 */
[----:B0-----:R-:W-:Y:S02]  /*17ed0*/  IADD3 R6, P1, PT, R3, UR4, RZ ;  /* 0x0000000403067c10 */ /* 0x001fe4000ff3e0ff */
[----:B------:R-:W-:-:S04]  /*17ee0*/  LOP3.LUT R3, RZ, R4, RZ, 0x33, !PT ;  /* 0x00000004ff037212 */ /* 0x000fc800078e33ff */
[----:B------:R-:W-:-:S07]  /*17ef0*/  IADD3.X R5, PT, PT, R3, UR5, RZ, P1, !PT ;  /* 0x0000000503057c10 */ /* 0x000fce0008ffe4ff */
.L_x_973:
[----:B------:R-:W-:Y:S05]  /*17f00*/  BSYNC.RECONVERGENT B1 ;  /* 0x0000000000017941 */ /* 0x000fea0003800200 */
.L_x_969:
        /* <DEDUP_REMOVED lines=16> */
.L_x_979:
[----:B------:R-:W-:Y:S05]  /*18010*/  BSYNC.RECONVERGENT B2 ;  /* 0x0000000000027941 */ /* 0x000fea0003800200 */
.L_x_978:
[----:B-----5:R-:W-:-:S04]  /*18020*/  IADD3 R6, P1, PT, R21, R4, RZ ;  /* 0x0000000415067210 */ /* 0x020fc80007f3e0ff */
[----:B------:R-:W-:Y:S01]  /*18030*/  LEA.HI.X.SX32 R5, R21, R5, 0x1, P1 ;  /* 0x0000000515057211 */ /* 0x000fe200008f0eff */
[----:B------:R-:W-:Y:S08]  /*18040*/  BRA `(.L_x_980) ;  /* 0x0000000000447947 */ /* 0x000ff00003800000 */
.L_x_977:
        /* <DEDUP_REMOVED lines=9> */
.L_x_982:
[----:B------:R-:W-:Y:S05]  /*180e0*/  BSYNC.RECONVERGENT B2 ;  /* 0x0000000000027941 */ /* 0x000fea0003800200 */
.L_x_981:
[----:B------:R-:W0:Y:S01]  /*180f0*/  LDCU.64 UR4, c[0x0][0x3e8] ;  /* 0x00007d00ff0477ac */ /* 0x000e220008000a00 */
[----:B------:R-:W-:-:S04]  /*18100*/  IADD3 R0, P1, PT, R8, R0, RZ ;  /* 0x0000000008007210 */ /* 0x000fc80007f3e0ff */
[----:B------:R-:W-:Y:S01]  /*18110*/  LOP3.LUT R0, RZ, R0, RZ, 0x33, !PT ;  /* 0x00000000ff007212 */ /* 0x000fe200078e33ff */
[----:B------:R-:W-:-:S03]  /*18120*/  IMAD.X R3, RZ, RZ, R3, P1 ;  /* 0x000000ffff037224 */ /* 0x000fc600008e0603 */
[----:B0-----:R-:W-:Y:S02]  /*18130*/  IADD3 R6, P1, PT, R0, UR4, RZ ;  /* 0x0000000400067c10 */ /* 0x001fe4000ff3e0ff */
[----:B------:R-:W-:-:S04]  /*18140*/  LOP3.LUT R0, RZ, R3, RZ, 0x33, !PT ;  /* 0x00000003ff007212 */ /* 0x000fc800078e33ff */
[----:B------:R-:W-:-:S07]  /*18150*/  IADD3.X R5, PT, PT, R0, UR5, RZ, P1, !PT ;  /* 0x0000000500057c10 */ /* 0x000fce0008ffe4ff */
.L_x_980:
[----:B------:R-:W-:Y:S05]  /*18160*/  BSYNC.RECONVERGENT B1 ;  /* 0x0000000000017941 */ /* 0x000fea0003800200 */
.L_x_976:
[----:B------:R-:W-:-:S13]  /*18170*/  ISETP.GE.AND P1, PT, R8, R47, PT ;  /* 0x0000002f0800720c */ /* 0x000fda0003f26270 */
[----:B------:R-:W-:Y:S05]  /*18180*/  @P1 BRA `(.L_x_983) ;  /* 0x0000008c00f81947 */ /* 0x000fea0003800000 */
[----:B------:R-:W0:Y:S01]  /*18190*/  LDS R3, [R2+0xab00] ;  /* 0x00ab000002037984 */ /* 0x000e220000000800 */
[----:B------:R-:W1:Y:S02]  /*181a0*/  LDCU.64 UR4, c[0x0][0x390] ;  /* 0x00007200ff0477ac */ /* 0x000e640008000a00 */
[----:B-1----:R-:W-:-:S04]  /*181b0*/  LEA R4, P1, R6, UR4, 0x2 ;  /* 0x0000000406047c11 */ /* 0x002fc8000f8210ff */
[----:B------:R-:W-:-:S05]  /*181c0*/  LEA.HI.X R5, R6, UR5, R5, 0x2, P1 ;  /* 0x0000000506057c11 */ /* 0x000fca00088f1405 */
[----:B0-----:R1:W-:Y:S01]  /*181d0*/  STG.E desc[UR10][R4.64], R3 ;  /* 0x0000000304007986 */ /* 0x0013e2000c10190a */
[----:B------:R-:W-:Y:S05]  /*181e0*/  BRA `(.L_x_983) ;  /* 0x0000008c00e07947 */ /* 0x000fea0003800000 */
.L_x_775:
[----:B------:R-:W0:Y:S01]  /*181f0*/  S2R R67, SR_TID.X ;  /* 0x0000000000437919 */ /* 0x000e220000002100 */
[----:B------:R-:W1:Y:S01]  /*18200*/  LDC.64 R2, c[0x0][0x3f0] ;  /* 0x0000fc00ff027b82 */ /* 0x000e620000000a00 */
[----:B------:R-:W2:Y:S01]  /*18210*/  LDCU.U8 UR5, c[0x0][0x3e0] ;  /* 0x00007c00ff0577ac */ /* 0x000ea20008000000 */
[----:B------:R-:W3:Y:S01]  /*18220*/  LDCU.64 UR12, c[0x0][0x380] ;  /* 0x00007000ff0c77ac */ /* 0x000ee20008000a00 */
[----:B--2---:R-:W-:Y:S01]  /*18230*/  ISETP.NE.AND P0, PT, RZ, UR5, PT ;  /* 0x00000005ff007c0c */ /* 0x004fe2000bf05270 */
[----:B------:R-:W-:-:S03]  /*18240*/  USHF.R.S32.HI UR5, URZ, 0x1f, UR9 ;  /* 0x0000001fff057899 */ /* 0x000fc60008011409 */
[----:B-1----:R-:W-:Y:S02]  /*18250*/  SEL R2, R2, RZ, !P0 ;  /* 0x000000ff02027207 */ /* 0x002fe40004000000 */
[----:B------:R-:W-:Y:S02]  /*18260*/  SEL R3, R3, RZ, !P0 ;  /* 0x000000ff03037207 */ /* 0x000fe40004000000 */
[C---:B0-----:R-:W-:Y:S02]  /*18270*/  LOP3.LUT R0, R67.reuse, 0x1f, RZ, 0xc0, !PT ;  /* 0x0000001f43007812 */ /* 0x041fe400078ec0ff */
[----:B------:R-:W-:-:S05]  /*18280*/  LOP3.LUT R5, R67, 0x3e0, RZ, 0xc0, !PT ;  /* 0x000003e043057812 */ /* 0x000fca00078ec0ff */
[----:B------:R-:W-:-:S04]  /*18290*/  IMAD R13, R5, 0x13, R0 ;  /* 0x00000013050d7824 */ /* 0x000fc800078e0200 */
[C---:B------:R-:W-:Y:S01]  /*182a0*/  VIADD R4, R13.reuse, 0x40 ;  /* 0x000000400d047836 */ /* 0x040fe20000000000 */
[CC--:B------:R-:W-:Y:S01]  /*182b0*/  ISETP.GE.AND P4, PT, R13.reuse, R47.reuse, PT ;  /* 0x0000002f0d00720c */ /* 0x0c0fe20003f86270 */
[C---:B------:R-:W-:Y:S02]  /*182c0*/  VIADD R0, R13.reuse, 0x20 ;  /* 0x000000200d007836 */ /* 0x040fe40000000000 */
[C---:B------:R-:W-:Y:S01]  /*182d0*/  VIADD R8, R13.reuse, 0xc0 ;  /* 0x000000c00d087836 */ /* 0x040fe20000000000 */
[-C--:B------:R-:W-:Y:S01]  /*182e0*/  ISETP.GE.AND P2, PT, R4, R47.reuse, PT ;  /* 0x0000002f0400720c */ /* 0x080fe20003f46270 */
[C---:B------:R-:W-:Y:S01]  /*182f0*/  VIADD R4, R13.reuse, 0x60 ;  /* 0x000000600d047836 */ /* 0x040fe20000000000 */
[-C--:B------:R-:W-:Y:S01]  /*18300*/  ISETP.GE.AND P3, PT, R0, R47.reuse, PT ;  /* 0x0000002f0000720c */ /* 0x080fe20003f66270 */
[C---:B------:R-:W-:Y:S01]  /*18310*/  VIADD R6, R13.reuse, 0xa0 ;  /* 0x000000a00d067836 */ /* 0x040fe20000000000 */
[C---:B------:R-:W-:Y:S02]  /*18320*/  IADD3 R0, P0, P5, R13.reuse, UR9, R2 ;  /* 0x000000090d007c10 */ /* 0x040fe4000fd1e002 */
[----:B------:R-:W-:Y:S01]  /*18330*/  ISETP.GE.AND P1, PT, R4, R47, PT ;  /* 0x0000002f0400720c */ /* 0x000fe20003f26270 */
[----:B------:R-:W-:Y:S01]  /*18340*/  VIADD R4, R13, 0x80 ;  /* 0x000000800d047836 */ /* 0x000fe20000000000 */
[----:B------:R-:W-:-:S02]  /*18350*/  IADD3.X R3, PT, PT, RZ, UR5, R3, P0, P5 ;  /* 0x00000005ff037c10 */ /* 0x000fc400087ea403 */
[----:B---3--:R-:W-:Y:S02]  /*18360*/  LEA R2, P5, R0, UR12, 0x2 ;  /* 0x0000000c00027c11 */ /* 0x008fe4000f8a10ff */
[-C--:B------:R-:W-:Y:S01]  /*18370*/  ISETP.GE.AND P0, PT, R4, R47.reuse, PT ;  /* 0x0000002f0400720c */ /* 0x080fe20003f06270 */
[C---:B------:R-:W-:Y:S01]  /*18380*/  VIADD R4, R13.reuse, 0xe0 ;  /* 0x000000e00d047836 */ /* 0x040fe20000000000 */
[----:B------:R-:W-:Y:S02]  /*18390*/  LEA.HI.X R3, R0, UR13, R3, 0x2, P5 ;  /* 0x0000000d00037c11 */ /* 0x000fe4000a8f1403 */
[-C--:B------:R-:W-:Y:S01]  /*183a0*/  ISETP.GE.AND P6, PT, R6, R47.reuse, PT ;  /* 0x0000002f0600720c */ /* 0x080fe20003fc6270 */
[C---:B------:R-:W-:Y:S01]  /*183b0*/  VIADD R6, R13.reuse, 0x100 ;  /* 0x000001000d067836 */ /* 0x040fe20000000000 */
[-C--:B------:R-:W-:Y:S01]  /*183c0*/  ISETP.GE.AND P5, PT, R8, R47.reuse, PT ;  /* 0x0000002f0800720c */ /* 0x080fe20003fa6270 */
[C---:B------:R-:W-:Y:S01]  /*183d0*/  VIADD R8, R13.reuse, 0x120 ;  /* 0x000001200d087836 */ /* 0x040fe20000000000 */
[----:B------:R-:W2:Y:S01]  /*183e0*/  @!P4 LDG.E R0, desc[UR10][R2.64] ;  /* 0x0000000a0200c981 */ /* 0x000ea2000c1e1900 */
[----:B------:R-:W-:Y:S01]  /*183f0*/  ISETP.GE.AND P4, PT, R4, R47, PT ;  /* 0x0000002f0400720c */ /* 0x000fe20003f86270 */
[----:B------:R-:W-:-:S02]  /*18400*/  VIADD R10, R13, 0x140 ;  /* 0x000001400d0a7836 */ /* 0x000fc40000000000 */
[C---:B------:R-:W-:Y:S01]  /*18410*/  VIADD R12, R13.reuse, 0x1a0 ;  /* 0x000001a00d0c7836 */ /* 0x040fe20000000000 */
[----:B------:R-:W3:Y:S01]  /*18420*/  @!P2 LDG.E R5, desc[UR10][R2.64+0x100] ;  /* 0x0001000a0205a981 */ /* 0x000ee2000c1e1900 */
[-C--:B------:R-:W-:Y:S01]  /*18430*/  ISETP.GE.AND P2, PT, R8, R47.reuse, PT ;  /* 0x0000002f0800720c */ /* 0x080fe20003f46270 */
[C---:B------:R-:W-:Y:S02]  /*18440*/  VIADD R8, R13.reuse, 0x160 ;  /* 0x000001600d087836 */ /* 0x040fe40000000000 */
[C---:B------:R-:W-:Y:S01]  /*18450*/  VIADD R14, R13.reuse, 0x1c0 ;  /* 0x000001c00d0e7836 */ /* 0x040fe20000000000 */
[----:B------:R-:W4:Y:S01]  /*18460*/  @!P3 LDG.E R4, desc[UR10][R2.64+0x80] ;  /* 0x0000800a0204b981 */ /* 0x000f22000c1e1900 */
[-C--:B------:R-:W-:Y:S01]  /*18470*/  ISETP.GE.AND P3, PT, R6, R47.reuse, PT ;  /* 0x0000002f0600720c */ /* 0x080fe20003f66270 */
[C---:B------:R-:W-:Y:S02]  /*18480*/  VIADD R16, R13.reuse, 0x220 ;  /* 0x000002200d107836 */ /* 0x040fe40000000000 */
[C---:B------:R-:W-:Y:S01]  /*18490*/  VIADD R18, R13.reuse, 0x240 ;  /* 0x000002400d127836 */ /* 0x040fe20000000000 */
[----:B------:R-:W5:Y:S01]  /*184a0*/  @!P1 LDG.E R6, desc[UR10][R2.64+0x180] ;  /* 0x0001800a02069981 */ /* 0x000f62000c1e1900 */
[-C--:B------:R-:W-:Y:S01]  /*184b0*/  ISETP.GE.AND P1, PT, R10, R47.reuse, PT ;  /* 0x0000002f0a00720c */ /* 0x080fe20003f26270 */
[----:B------:R-:W-:Y:S01]  /*184c0*/  VIADD R10, R13, 0x180 ;  /* 0x000001800d0a7836 */ /* 0x000fe20000000000 */
[----:B------:R-:W0:Y:S01]  /*184d0*/  S2R R71, SR_LANEID ;  /* 0x0000000000477919 */ /* 0x000e220000000000 */
[----:B------:R-:W1:Y:S01]  /*184e0*/  S2UR UR8, SR_CgaCtaId ;  /* 0x00000000000879c3 */ /* 0x000e620000008800 */
[----:B------:R-:W-:Y:S01]  /*184f0*/  SHF.R.U32.HI R68, RZ, 0x5, R67 ;  /* 0x00000005ff447819 */ /* 0x000fe20000011643 */
[----:B------:R-:W-:Y:S01]  /*18500*/  UMOV UR5, 0x400 ;  /* 0x0000040000057882 */ /* 0x000fe20000000000 */
[----:B------:R-:W5:Y:S01]  /*18510*/  @!P0 LDG.E R7, desc[UR10][R2.64+0x200] ;  /* 0x0002000a02078981 */ /* 0x000f62000c1e1900 */
[-C--:B------:R-:W-:Y:S01]  /*18520*/  ISETP.GE.AND P0, PT, R8, R47.reuse, PT ;  /* 0x0000002f0800720c */ /* 0x080fe20003f06270 */
[----:B------:R-:W0:Y:S02]  /*18530*/  LDCU.64 UR12, c[0x0][0x3c8] ;  /* 0x00007900ff0c77ac */ /* 0x000e240008000a00 */
[----:B------:R-:W5:Y:S01]  /*18540*/  @!P6 LDG.E R8, desc[UR10][R2.64+0x280] ;  /* 0x0002800a0208e981 */ /* 0x000f62000c1e1900 */
[----:B------:R-:W-:-:S03]  /*18550*/  ISETP.GE.AND P6, PT, R10, R47, PT ;  /* 0x0000002f0a00720c */ /* 0x000fc60003fc6270 */
[----:B------:R-:W5:Y:S01]  /*18560*/  @!P5 LDG.E R9, desc[UR10][R2.64+0x300] ;  /* 0x0003000a0209d981 */ /* 0x000f62000c1e1900 */
[-C--:B------:R-:W-:Y:S01]  /*18570*/  ISETP.GE.AND P5, PT, R12, R47.reuse, PT ;  /* 0x0000002f0c00720c */ /* 0x080fe20003fa6270 */
[C---:B------:R-:W-:Y:S02]  /*18580*/  VIADD R12, R13.reuse, 0x1e0 ;  /* 0x000001e00d0c7836 */ /* 0x040fe40000000000 */
[----:B------:R-:W5:Y:S01]  /*18590*/  @!P4 LDG.E R10, desc[UR10][R2.64+0x380] ;  /* 0x0003800a020ac981 */ /* 0x000f62000c1e1900 */
[-C--:B------:R-:W-:Y:S01]  /*185a0*/  ISETP.GE.AND P4, PT, R14, R47.reuse, PT ;  /* 0x0000002f0e00720c */ /* 0x080fe20003f86270 */
[----:B------:R-:W-:Y:S02]  /*185b0*/  VIADD R14, R13, 0x200 ;  /* 0x000002000d0e7836 */ /* 0x000fe40000000000 */
[----:B------:R-:W5:Y:S01]  /*185c0*/  @!P3 LDG.E R11, desc[UR10][R2.64+0x400] ;  /* 0x0004000a020bb981 */ /* 0x000f62000c1e1900 */
[----:B------:R-:W-:-:S03]  /*185d0*/  ISETP.GE.AND P3, PT, R12, R47, PT ;  /* 0x0000002f0c00720c */ /* 0x000fc60003f66270 */
        /* <DEDUP_REMOVED lines=13> */
[----:B-1----:R-:W-:Y:S01]  /*186b0*/  ULEA UR5, UR8, UR5, 0x18 ;  /* 0x0000000508057291 */ /* 0x002fe2000f8ec0ff */
[----:B0-----:R-:W-:-:S05]  /*186c0*/  IMAD R22, R68, 0x260, R71 ;  /* 0x0000026044167824 */ /* 0x001fca00078e0247 */
[----:B------:R-:W-:Y:S01]  /*186d0*/  LEA R22, R22, UR5, 0x2 ;  /* 0x0000000516167c11 */ /* 0x000fe2000f8e10ff */
[----:B------:R-:W-:-:S05]  /*186e0*/  IMAD R69, R67, 0x13, RZ ;  /* 0x0000001343457824 */ /* 0x000fca00078e02ff */
[----:B------:R-:W-:Y:S01]  /*186f0*/  ISETP.GE.AND P0, PT, R69, R47, PT ;  /* 0x0000002f4500720c */ /* 0x000fe20003f06270 */
[----:B------:R-:W-:Y:S01]  /*18700*/  UIADD3 UR5, UP0, UPT, UR12, -0x1, URZ ;  /* 0xffffffff0c057890 */ /* 0x000fe2000ff1e0ff */
[----:B------:R-:W-:Y:S03]  /*18710*/  BSSY.RECONVERGENT B1, `(.L_x_984) ;  /* 0x0000059000017945 */ /* 0x000fe60003800200 */
[----:B------:R-:W-:Y:S01]  /*18720*/  UIADD3.X UR8, UPT, UPT, UR13, -0x1, URZ, UP0, !UPT ;  /* 0xffffffff0d087890 */ /* 0x000fe200087fe4ff */
[----:B--2---:R0:W-:Y:S04]  /*18730*/  STS [R22], R0 ;  /* 0x0000000016007388 */ /* 0x0041e80000000800 */
[----:B---3--:R-:W-:Y:S01]  /*18740*/  STS [R22+0x100], R5 ;  /* 0x0001000516007388 */ /* 0x008fe20000000800 */
[----:B0-----:R-:W-:-:S03]  /*18750*/  IMAD R0, R71, 0x48, R22 ;  /* 0x0000004847007824 */ /* 0x001fc600078e0216 */
        /* <DEDUP_REMOVED lines=14> */
[----:B------:R0:W-:Y:S04]  /*18840*/  STS [R22+0x800], R19 ;  /* 0x0008001316007388 */ /* 0x0001e80000000800 */
[----:B------:R1:W-:Y:S04]  /*18850*/  STS [R22+0x880], R20 ;  /* 0x0008801416007388 */ /* 0x0003e80000000800 */
[----:B------:R1:W-:Y:S01]  /*18860*/  STS [R22+0x900], R21 ;  /* 0x0009001516007388 */ /* 0x0003e20000000800 */
[----:B------:R-:W-:-:S03]  /*18870*/  NOP ;  /* 0x0000000000007918 */ /* 0x000fc60000000000 */
[----:B------:R1:W2:Y:S04]  /*18880*/  LDS R46, [R0] ;  /* 0x00000000002e7984 */ /* 0x0002a80000000800 */
        /* <DEDUP_REMOVED lines=8> */
[----:B------:R1:W1:Y:S04]  /*18910*/  LDS R37, [R0+0x24] ;  /* 0x0000240000257984 */ /* 0x0002680000000800 */
        /* <DEDUP_REMOVED lines=8> */
[----:B------:R1:W1:Y:S01]  /*189a0*/  LDS R20, [R0+0x48] ;  /* 0x0000480000147984 */ /* 0x0002620000000800 */
[----:B0-----:R-:W-:Y:S01]  /*189b0*/  IMAD.MOV.U32 R19, RZ, RZ, 0x1 ;  /* 0x00000001ff137424 */ /* 0x001fe200078e00ff */
[----:B--234-:R-:W-:Y:S06]  /*189c0*/  @P0 BRA `(.L_x_985) ;  /* 0x0000000000b40947 */ /* 0x01cfec0003800000 */
[----:B------:R-:W-:Y:S01]  /*189d0*/  UISETP.NE.U32.AND UP0, UPT, UR13, URZ, UPT ;  /* 0x000000ff0d00728c */ /* 0x000fe2000bf05070 */
[----:B------:R-:W-:-:S08]  /*189e0*/  VIADD R31, R46, 0x1 ;  /* 0x000000012e1f7836 */ /* 0x000fd00000000000 */
[----:B------:R-:W-:Y:S05]  /*189f0*/  BRA.U UP0, `(.L_x_986) ;  /* 0x00000001004c7547 */ /* 0x000fea000b800000 */
[----:B------:R-:W0:Y:S01]  /*18a00*/  I2F.U32.RP R4, UR12 ;  /* 0x0000000c00047d06 */ /* 0x000e220008209000 */
[----:B------:R-:W-:Y:S01]  /*18a10*/  ISETP.NE.U32.AND P1, PT, RZ, UR12, PT ;  /* 0x0000000cff007c0c */ /* 0x000fe2000bf25070 */
[----:B------:R-:W-:-:S06]  /*18a20*/  IMAD.MOV.U32 R27, RZ, RZ, RZ ;  /* 0x000000ffff1b7224 */ /* 0x000fcc00078e00ff */
[----:B0-----:R-:W0:Y:S02]  /*18a30*/  MUFU.RCP R4, R4 ;  /* 0x0000000400047308 */ /* 0x001e240000001000 */
[----:B0-----:R-:W-:-:S06]  /*18a40*/  VIADD R2, R4, 0xffffffe ;  /* 0x0ffffffe04027836 */ /* 0x001fcc0000000000 */
[----:B------:R0:W2:Y:S02]  /*18a50*/  F2I.FTZ.U32.TRUNC.NTZ R3, R2 ;  /* 0x0000000200037305 */ /* 0x0000a4000021f000 */
[----:B0-----:R-:W-:Y:S02]  /*18a60*/  IMAD.MOV.U32 R2, RZ, RZ, RZ ;  /* 0x000000ffff027224 */ /* 0x001fe400078e00ff */
[----:B--2---:R-:W-:-:S04]  /*18a70*/  IMAD.MOV R5, RZ, RZ, -R3 ;  /* 0x000000ffff057224 */ /* 0x004fc800078e0a03 */
[----:B------:R-:W-:-:S04]  /*18a80*/  IMAD R5, R5, UR12, RZ ;  /* 0x0000000c05057c24 */ /* 0x000fc8000f8e02ff */
[----:B-1----:R-:W-:-:S06]  /*18a90*/  IMAD.HI.U32 R0, R3, R5, R2 ;  /* 0x0000000503007227 */ /* 0x002fcc00078e0002 */
        /* <DEDUP_REMOVED lines=9> */
.L_x_986:
[----:B------:R-:W-:-:S07]  /*18b30*/  MOV R30, 0x18b50 ;  /* 0x00018b50001e7802 */ /* 0x000fce0000000f00 */
[----:B-1----:R-:W-:Y:S05]  /*18b40*/  CALL.REL.NOINC `($__internal_0_$__cuda_sm20_rem_u64) ;  /* 0x0000009800c07944 */ /* 0x002fea0003c00000 */
.L_x_987:
        /* <DEDUP_REMOVED lines=21> */
.L_x_985:
[----:B------:R-:W-:Y:S05]  /*18ca0*/  BSYNC.RECONVERGENT B1 ;  /* 0x0000000000017941 */ /* 0x000fea0003800200 */
.L_x_984:
[----:B-1----:R-:W-:Y:S01]  /*18cb0*/  VIADD R0, R69, 0x1 ;  /* 0x0000000145007836 */ /* 0x002fe20000000000 */
[----:B------:R-:W-:Y:S01]  /*18cc0*/  BSSY.RECONVERGENT B1, `(.L_x_988) ;  /* 0x0000033000017945 */ /* 0x000fe20003800200 */
[----:B------:R-:W-:-:S03]  /*18cd0*/  IMAD.MOV.U32 R18, RZ, RZ, 0x1 ;  /* 0x00000001ff127424 */ /* 0x000fc600078e00ff */
[----:B------:R-:W-:-:S13]  /*18ce0*/  ISETP.GE.AND P0, PT, R0, R47, PT ;  /* 0x0000002f0000720c */ /* 0x000fda0003f06270 */
[----:B------:R-:W-:Y:S05]  /*18cf0*/  @P0 BRA `(.L_x_989) ;  /* 0x0000000000bc0947 */ /* 0x000fea0003800000 */
[----:B------:R-:W0:Y:S01]  /*18d00*/  LDCU UR12, c[0x0][0x3cc] ;  /* 0x00007980ff0c77ac */ /* 0x000e220008000800 */
[----:B------:R-:W-:Y:S01]  /*18d10*/  VIADD R31, R45, 0x1 ;  /* 0x000000012d1f7836 */ /* 0x000fe20000000000 */
[----:B0-----:R-:W-:-:S09]  /*18d20*/  UISETP.NE.U32.AND UP0, UPT, UR12, URZ, UPT ;  /* 0x000000ff0c00728c */ /* 0x001fd2000bf05070 */
[----:B------:R-:W-:Y:S05]  /*18d30*/  BRA.U UP0, `(.L_x_990) ;  /* 0x0000000100507547 */ /* 0x000fea000b800000 */
        /* <DEDUP_REMOVED lines=20> */
.L_x_990:
[----:B------:R-:W-:-:S07]  /*18e80*/  MOV R30, 0x18ea0 ;  /* 0x00018ea0001e7802 */ /* 0x000fce0000000f00 */
[----:B------:R-:W-:Y:S05]  /*18e90*/  CALL.REL.NOINC `($__internal_0_$__cuda_sm20_rem_u64) ;  /* 0x0000009400ec7944 */ /* 0x000fea0003c00000 */
.L_x_991:
        /* <DEDUP_REMOVED lines=21> */
.L_x_989:
[----:B------:R-:W-:Y:S05]  /*18ff0*/  BSYNC.RECONVERGENT B1 ;  /* 0x0000000000017941 */ /* 0x000fea0003800200 */
.L_x_988:
[----:B------:R-:W-:Y:S01]  /*19000*/  VIADD R0, R69, 0x2 ;  /* 0x0000000245007836 */ /* 0x000fe20000000000 */
        /* <DEDUP_REMOVED lines=28> */
.L_x_994:
[----:B------:R-:W-:-:S07]  /*191d0*/  MOV R30, 0x191f0 ;  /* 0x000191f0001e7802 */ /* 0x000fce0000000f00 */
[----:B------:R-:W-:Y:S05]  /*191e0*/  CALL.REL.NOINC `($__internal_0_$__cuda_sm20_rem_u64) ;  /* 0x0000009400187944 */ /* 0x000fea0003c00000 */
.L_x_995:
        /* <DEDUP_REMOVED lines=21> */
.L_x_993:
[----:B------:R-:W-:Y:S05]  /*19340*/  BSYNC.RECONVERGENT B1 ;  /* 0x0000000000017941 */ /* 0x000fea0003800200 */
.L_x_992:
        /* <DEDUP_REMOVED lines=29> */
.L_x_998:
[----:B------:R-:W-:-:S07]  /*19520*/  MOV R30, 0x19540 ;  /* 0x00019540001e7802 */ /* 0x000fce0000000f00 */
[----:B------:R-:W-:Y:S05]  /*19530*/  CALL.REL.NOINC `($__internal_0_$__cuda_sm20_rem_u64) ;  /* 0x0000009000447944 */ /* 0x000fea0003c00000 */
.L_x_999:
        /* <DEDUP_REMOVED lines=21> */
.L_x_997:
[----:B------:R-:W-:Y:S05]  /*19690*/  BSYNC.RECONVERGENT B1 ;  /* 0x0000000000017941 */ /* 0x000fea0003800200 */
.L_x_996:
        /* <DEDUP_REMOVED lines=29> */
.L_x_1002:
[----:B------:R-:W-:-:S07]  /*19870*/  MOV R30, 0x19890 ;  /* 0x00019890001e7802 */ /* 0x000fce0000000f00 */
[----:B------:R-:W-:Y:S05]  /*19880*/  CALL.REL.NOINC `($__internal_0_$__cuda_sm20_rem_u64) ;  /* 0x0000008c00707944 */ /* 0x000fea0003c00000 */
.L_x_1003:
        /* <DEDUP_REMOVED lines=21> */
.L_x_1001:
[----:B------:R-:W-:Y:S05]  /*199e0*/  BSYNC.RECONVERGENT B1 ;  /* 0x0000000000017941 */ /* 0x000fea0003800200 */
.L_x_1000:
        /* <DEDUP_REMOVED lines=29> */
.L_x_1006:
[----:B------:R-:W-:-:S07]  /*19bc0*/  MOV R30, 0x19be0 ;  /* 0x00019be0001e7802 */ /* 0x000fce0000000f00 */
[----:B------:R-:W-:Y:S05]  /*19bd0*/  CALL.REL.NOINC `($__internal_0_$__cuda_sm20_rem_u64) ;  /* 0x00000088009c7944 */ /* 0x000fea0003c00000 */
.L_x_1007:
        /* <DEDUP_REMOVED lines=21> */
.L_x_1005:
[----:B------:R-:W-:Y:S05]  /*19d30*/  BSYNC.RECONVERGENT B1 ;  /* 0x0000000000017941 */ /* 0x000fea0003800200 */
.L_x_1004:
        /* <DEDUP_REMOVED lines=29> */
.L_x_1010:
[----:B------:R-:W-:-:S07]  /*19f10*/  MOV R30, 0x19f30 ;  /* 0x00019f30001e7802 */ /* 0x000fce0000000f00 */
[----:B------:R-:W-:Y:S05]  /*19f20*/  CALL.REL.NOINC `($__internal_0_$__cuda_sm20_rem_u64) ;  /* 0x0000008400c87944 */ /* 0x000fea0003c00000 */
.L_x_1011:
        /* <DEDUP_REMOVED lines=21> */
.L_x_1009:
[----:B------:R-:W-:Y:S05]  /*1a080*/  BSYNC.RECONVERGENT B1 ;  /* 0x0000000000017941 */ /* 0x000fea0003800200 */
.L_x_1008:
        /* <DEDUP_REMOVED lines=29> */
.L_x_1014:
[----:B------:R-:W-:-:S07]  /*1a260*/  MOV R30, 0x1a280 ;  /* 0x0001a280001e7802 */ /* 0x000fce0000000f00 */
[----:B------:R-:W-:Y:S05]  /*1a270*/  CALL.REL.NOINC `($__internal_0_$__cuda_sm20_rem_u64) ;  /* 0x0000008000f47944 */ /* 0x000fea0003c00000 */
.L_x_1015:
        /* <DEDUP_REMOVED lines=21> */
.L_x_1013:
[----:B------:R-:W-:Y:S05]  /*1a3d0*/  BSYNC.RECONVERGENT B1 ;  /* 0x0000000000017941 */ /* 0x000fea0003800200 */
.L_x_1012:
        /* <DEDUP_REMOVED lines=29> */
.L_x_1018:
[----:B------:R-:W-:-:S07]  /*1a5b0*/  MOV R30, 0x1a5d0 ;  /* 0x0001a5d0001e7802 */ /* 0x000fce0000000f00 */
[----:B------:R-:W-:Y:S05]  /*1a5c0*/  CALL.REL.NOINC `($__internal_0_$__cuda_sm20_rem_u64) ;  /* 0x0000008000207944 */ /* 0x000fea0003c00000 */
.L_x_1019:
        /* <DEDUP_REMOVED lines=21> */
.L_x_1017:
[----:B------:R-:W-:Y:S05]  /*1a720*/  BSYNC.RECONVERGENT B1 ;  /* 0x0000000000017941 */ /* 0x000fea0003800200 */
.L_x_1016:
        /* <DEDUP_REMOVED lines=29> */
.L_x_1022:
[----:B------:R-:W-:-:S07]  /*1a900*/  MOV R30, 0x1a920 ;  /* 0x0001a920001e7802 */ /* 0x000fce0000000f00 */
[----:B------:R-:W-:Y:S05]  /*1a910*/  CALL.REL.NOINC `($__internal_0_$__cuda_sm20_rem_u64) ;  /* 0x0000007c004c7944 */ /* 0x000fea0003c00000 */
.L_x_1023:
        /* <DEDUP_REMOVED lines=21> */
.L_x_1021:
[----:B------:R-:W-:Y:S05]  /*1aa70*/  BSYNC.RECONVERGENT B1 ;  /* 0x0000000000017941 */ /* 0x000fea0003800200 */
.L_x_1020:
        /* <DEDUP_REMOVED lines=29> */
.L_x_1026:
[----:B------:R-:W-:-:S07]  /*1ac50*/  MOV R30, 0x1ac70 ;  /* 0x0001ac70001e7802 */ /* 0x000fce0000000f00 */
[----:B------:R-:W-:Y:S05]  /*1ac60*/  CALL.REL.NOINC `($__internal_0_$__cuda_sm20_rem_u64) ;  /* 0x0000007800787944 */ /* 0x000fea0003c00000 */
.L_x_1027:
        /* <DEDUP_REMOVED lines=21> */
.L_x_1025:
[----:B------:R-:W-:Y:S05]  /*1adc0*/  BSYNC.RECONVERGENT B1 ;  /* 0x0000000000017941 */ /* 0x000fea0003800200 */
.L_x_1024:
        /* <DEDUP_REMOVED lines=29> */
.L_x_1030:
[----:B------:R-:W-:-:S07]  /*1afa0*/  MOV R30, 0x1afc0 ;  /* 0x0001afc0001e7802 */ /* 0x000fce0000000f00 */
[----:B------:R-:W-:Y:S05]  /*1afb0*/  CALL.REL.NOINC `($__internal_0_$__cuda_sm20_rem_u64) ;  /* 0x0000007400a47944 */ /* 0x000fea0003c00000 */
.L_x_1031:
        /* <DEDUP_REMOVED lines=21> */
.L_x_1029:
[----:B------:R-:W-:Y:S05]  /*1b110*/  BSYNC.RECONVERGENT B1 ;  /* 0x0000000000017941 */ /* 0x000fea0003800200 */
.L_x_1028:
        /* <DEDUP_REMOVED lines=29> */
.L_x_1034:
[----:B------:R-:W-:-:S07]  /*1b2f0*/  MOV R30, 0x1b310 ;  /* 0x0001b310001e7802 */ /* 0x000fce0000000f00 */
[----:B------:R-:W-:Y:S05]  /*1b300*/  CALL.REL.NOINC `($__internal_0_$__cuda_sm20_rem_u64) ;  /* 0x0000007000d07944 */ /* 0x000fea0003c00000 */
.L_x_1035:
        /* <DEDUP_REMOVED lines=21> */
.L_x_1033:
[----:B------:R-:W-:Y:S05]  /*1b460*/  BSYNC.RECONVERGENT B1 ;  /* 0x0000000000017941 */ /* 0x000fea0003800200 */
.L_x_1032:
        /* <DEDUP_REMOVED lines=29> */
.L_x_1038:
[----:B------:R-:W-:-:S07]  /*1b640*/  MOV R30, 0x1b660 ;  /* 0x0001b660001e7802 */ /* 0x000fce0000000f00 */
[----:B------:R-:W-:Y:S05]  /*1b650*/  CALL.REL.NOINC `($__internal_0_$__cuda_sm20_rem_u64) ;  /* 0x0000006c00fc7944 */ /* 0x000fea0003c00000 */
.L_x_1039:
        /* <DEDUP_REMOVED lines=21> */
.L_x_1037:
[----:B------:R-:W-:Y:S05]  /*1b7b0*/  BSYNC.RECONVERGENT B1 ;  /* 0x0000000000017941 */ /* 0x000fea0003800200 */
.L_x_1036:
        /* <DEDUP_REMOVED lines=29> */
.L_x_1042:
[----:B------:R-:W-:-:S07]  /*1b990*/  MOV R30, 0x1b9b0 ;  /* 0x0001b9b0001e7802 */ /* 0x000fce0000000f00 */
[----:B------:R-:W-:Y:S05]  /*1b9a0*/  CALL.REL.NOINC `($__internal_0_$__cuda_sm20_rem_u64) ;  /* 0x0000006c00287944 */ /* 0x000fea0003c00000 */
.L_x_1043:
        /* <DEDUP_REMOVED lines=21> */
.L_x_1041:
[----:B------:R-:W-:Y:S05]  /*1bb00*/  BSYNC.RECONVERGENT B1 ;  /* 0x0000000000017941 */ /* 0x000fea0003800200 */
.L_x_1040:
        /* <DEDUP_REMOVED lines=29> */
.L_x_1046:
[----:B------:R-:W-:-:S07]  /*1bce0*/  MOV R30, 0x1bd00 ;  /* 0x0001bd00001e7802 */ /* 0x000fce0000000f00 */
[----:B------:R-:W-:Y:S05]  /*1bcf0*/  CALL.REL.NOINC `($__internal_0_$__cuda_sm20_rem_u64) ;  /* 0x0000006800547944 */ /* 0x000fea0003c00000 */
.L_x_1047:
        /* <DEDUP_REMOVED lines=21> */
.L_x_1045:
[----:B------:R-:W-:Y:S05]  /*1be50*/  BSYNC.RECONVERGENT B1 ;  /* 0x0000000000017941 */ /* 0x000fea0003800200 */
.L_x_1044:
        /* <DEDUP_REMOVED lines=29> */
.L_x_1050:
[----:B------:R-:W-:-:S07]  /*1c030*/  MOV R30, 0x1c050 ;  /* 0x0001c050001e7802 */ /* 0x000fce0000000f00 */
[----:B------:R-:W-:Y:S05]  /*1c040*/  CALL.REL.NOINC `($__internal_0_$__cuda_sm20_rem_u64) ;  /* 0x0000006400807944 */ /* 0x000fea0003c00000 */
.L_x_1051:
        /* <DEDUP_REMOVED lines=21> */
.L_x_1049:
[----:B------:R-:W-:Y:S05]  /*1c1a0*/  BSYNC.RECONVERGENT B1 ;  /* 0x0000000000017941 */ /* 0x000fea0003800200 */
.L_x_1048:
        /* <DEDUP_REMOVED lines=9> */
[----:B------:R-:W0:Y:S02]  /*1c240*/  LDCU UR12, c[0x0][0x3c8] ;  /* 0x00007900ff0c77ac */ /* 0x000e240008000800 */
        /* <DEDUP_REMOVED lines=19> */
.L_x_1054:
[----:B------:R-:W-:-:S07]  /*1c380*/  MOV R30, 0x1c3a0 ;  /* 0x0001c3a0001e7802 */ /* 0x000fce0000000f00 */
[----:B------:R-:W-:Y:S05]  /*1c390*/  CALL.REL.NOINC `($__internal_0_$__cuda_sm20_rem_u64) ;  /* 0x0000006000ac7944 */ /* 0x000fea0003c00000 */
.L_x_1055:
        /* <DEDUP_REMOVED lines=21> */
.L_x_1053:
[----:B------:R-:W-:Y:S05]  /*1c4f0*/  BSYNC.RECONVERGENT B1 ;  /* 0x0000000000017941 */ /* 0x000fea0003800200 */
.L_x_1052:
        /* <DEDUP_REMOVED lines=29> */
.L_x_1058:
[----:B------:R-:W-:-:S07]  /*1c6d0*/  MOV R30, 0x1c6f0 ;  /* 0x0001c6f0001e7802 */ /* 0x000fce0000000f00 */
[----:B------:R-:W-:Y:S05]  /*1c6e0*/  CALL.REL.NOINC `($__internal_0_$__cuda_sm20_rem_u64) ;  /* 0x0000005c00d87944 */ /* 0x000fea0003c00000 */
.L_x_1059:
        /* <DEDUP_REMOVED lines=21> */
.L_x_1057:
[----:B------:R-:W-:Y:S05]  /*1c840*/  BSYNC.RECONVERGENT B1 ;  /* 0x0000000000017941 */ /* 0x000fea0003800200 */
.L_x_1056:
[----:B------:R-:W-:Y:S01]  /*1c850*/  IMAD.IADD R66, R18, 0x1, R19 ;  /* 0x0000000112427824 */ /* 0x000fe200078e0213 */
[----:B------:R-:W0:Y:S08]  /*1c860*/  S2UR UR5, SR_CgaCtaId ;  /* 0x00000000000579c3 */ /* 0x000e300000008800 */
[----:B------:R-:W-:Y:S01]  /*1c870*/  BAR.SYNC.DEFER_BLOCKING 0x0 ;  /* 0x0000000000007b1d */ /* 0x000fe20000010000 */
[C---:B------:R-:W-:Y:S01]  /*1c880*/  ISETP.NE.AND P1, PT, R71.reuse, 0x1f, PT ;  /* 0x0000001f4700780c */ /* 0x040fe20003f25270 */
[----:B------:R-:W-:Y:S01]  /*1c890*/  IMAD.IADD R65, R66, 0x1, R17 ;  /* 0x0000000142417824 */ /* 0x000fe200078e0211 */
[----:B------:R-:W-:-:S03]  /*1c8a0*/  ISETP.NE.AND P2, PT, R71, RZ, PT ;  /* 0x000000ff4700720c */ /* 0x000fc60003f45270 */
[----:B------:R-:W-:Y:S01]  /*1c8b0*/  IMAD.IADD R64, R65, 0x1, R16 ;  /* 0x0000000141407824 */ /* 0x000fe200078e0210 */
[----:B------:R-:W-:-:S03]  /*1c8c0*/  UMOV UR4, 0x400 ;  /* 0x0000040000047882 */ /* 0x000fc60000000000 */
[----:B------:R-:W-:-:S04]  /*1c8d0*/  IMAD.IADD R63, R64, 0x1, R15 ;  /* 0x00000001403f7824 */ /* 0x000fc800078e020f */
[----:B------:R-:W-:-:S04]  /*1c8e0*/  IMAD.IADD R62, R63, 0x1, R14 ;  /* 0x000000013f3e7824 */ /* 0x000fc800078e020e */
[----:B------:R-:W-:-:S04]  /*1c8f0*/  IMAD.IADD R60, R62, 0x1, R13 ;  /* 0x000000013e3c7824 */ /* 0x000fc800078e020d */
[----:B------:R-:W-:Y:S01]  /*1c900*/  IMAD.IADD R59, R60, 0x1, R12 ;  /* 0x000000013c3b7824 */ /* 0x000fe200078e020c */
[----:B0-----:R-:W-:-:S03]  /*1c910*/  ULEA UR4, UR5, UR4, 0x18 ;  /* 0x0000000405047291 */ /* 0x001fc6000f8ec0ff */
        /* <DEDUP_REMOVED lines=28> */
[----:B------:R-:W1:Y:S01]  /*1cae0*/  LDS.128 R28, [UR4+0x10] ;  /* 0x00001004ff1c7984 */ /* 0x000e620008000c00 */
[----:B0-----:R-:W-:-:S04]  /*1caf0*/  IMAD.IADD R25, R24, 0x1, R25 ;  /* 0x0000000118197824 */ /* 0x001fc800078e0219 */
[----:B------:R-:W-:Y:S01]  /*1cb00*/  IMAD.IADD R26, R26, 0x1, R25 ;  /* 0x000000011a1a7824 */ /* 0x000fe200078e0219 */
[----:B------:R-:W-:Y:S02]  /*1cb10*/  SEL R24, R25, R24, !P0 ;  /* 0x0000001819187207 */ /* 0x000fe40004000000 */
[----:B------:R-:W-:Y:S01]  /*1cb20*/  ISETP.NE.AND P0, PT, R68, 0x3, PT ;  /* 0x000000034400780c */ /* 0x000fe20003f05270 */
[----:B------:R-:W-:-:S03]  /*1cb30*/  IMAD.IADD R27, R27, 0x1, R26 ;  /* 0x000000011b1b7824 */ /* 0x000fc600078e021a */
[----:B------:R-:W-:Y:S01]  /*1cb40*/  SEL R24, R26, R24, !P0 ;  /* 0x000000181a187207 */ /* 0x000fe20004000000 */
[----:B-1----:R-:W-:Y:S01]  /*1cb50*/  IMAD.IADD R28, R27, 0x1, R28 ;  /* 0x000000011b1c7824 */ /* 0x002fe200078e021c */
[----:B------:R-:W-:-:S03]  /*1cb60*/  ISETP.NE.AND P0, PT, R68, 0x4, PT ;  /* 0x000000044400780c */ /* 0x000fc60003f05270 */
[----:B------:R-:W-:Y:S01]  /*1cb70*/  IMAD.IADD R29, R29, 0x1, R28 ;  /* 0x000000011d1d7824 */ /* 0x000fe200078e021c */
[----:B------:R-:W-:Y:S02]  /*1cb80*/  SEL R74, R27, R24, !P0 ;  /* 0x000000181b4a7207 */ /* 0x000fe40004000000 */
[----:B------:R-:W0:Y:S01]  /*1cb90*/  LDS.128 R24, [UR4+0x20] ;  /* 0x00002004ff187984 */ /* 0x000e220008000c00 */
        /* <DEDUP_REMOVED lines=37> */
[----:B0-----:R-:W-:Y:S01]  /*1cdf0*/  IMAD.IADD R24, R31, 0x1, R24 ;  /* 0x000000011f187824 */ /* 0x001fe200078e0218 */
[----:B------:R-:W-:-:S03]  /*1ce00*/  SEL R27, R61, RZ, P2 ;  /* 0x000000ff3d1b7207 */ /* 0x000fc60001000000 */
[----:B------:R-:W-:Y:S01]  /*1ce10*/  IMAD.IADD R25, R25, 0x1, R24 ;  /* 0x0000000119197824 */ /* 0x000fe200078e0218 */
[----:B------:R-:W-:Y:S02]  /*1ce20*/  SEL R74, R24, R74, !P0 ;  /* 0x0000004a184a7207 */ /* 0x000fe40004000000 */
[----:B------:R-:W-:Y:S02]  /*1ce30*/  ISETP.GT.U32.AND P0, PT, R67, 0x1f, PT ;  /* 0x0000001f4300780c */ /* 0x000fe40003f04070 */
[----:B------:R-:W-:Y:S01]  /*1ce40*/  SEL R74, R25, R74, !P1 ;  /* 0x0000004a194a7207 */ /* 0x000fe20004800000 */
[----:B------:R-:W-:Y:S01]  /*1ce50*/  IMAD.IADD R25, R26, 0x1, R25 ;  /* 0x000000011a197824 */ /* 0x000fe200078e0219 */
[----:B------:R-:W-:-:S03]  /*1ce60*/  ISETP.GE.U32.AND P1, PT, R67, 0x20, PT ;  /* 0x000000204300780c */ /* 0x000fc60003f26070 */
[----:B------:R-:W-:-:S05]  /*1ce70*/  IMAD.IADD R30, R74, 0x1, R27 ;  /* 0x000000014a1e7824 */ /* 0x000fca00078e021b */
[----:B------:R-:W-:Y:S01]  /*1ce80*/  SEL R68, R61, R30, !P1 ;  /* 0x0000001e3d447207 */ /* 0x000fe20004800000 */
[----:B------:R-:W-:Y:S06]  /*1ce90*/  @P0 BRA `(.L_x_1060) ;  /* 0x0000000800b00947 */ /* 0x000fec0003800000 */
        /* <DEDUP_REMOVED lines=15> */
.L_x_1241:
[----:B------:R-:W-:Y:S05]  /*1cf90*/  @!P1 BRA `(.L_x_1062) ;  /* 0x0000000000749947 */ /* 0x000fea0003800000 */
[----:B------:R-:W-:-:S07]  /*1cfa0*/  IMAD.MOV.U32 R61, RZ, RZ, 0x3ae ;  /* 0x000003aeff3d7424 */ /* 0x000fce00078e00ff */
.L_x_1064:
[----:B------:R-:W-:Y:S02]  /*1cfb0*/  VIADD R24, R61, 0x1 ;  /* 0x000000013d187836 */ /* 0x000fe40000000000 */
[----:B------:R-:W-:Y:S02]  /*1cfc0*/  IMAD R55, R55, 0x41a7, RZ ;  /* 0x000041a737377824 */ /* 0x000fe400078e02ff */
[----:B------:R-:W0:Y:S01]  /*1cfd0*/  I2F.U32.RP R74, R24 ;  /* 0x00000018004a7306 */ /* 0x000e220000209000 */
[----:B------:R-:W-:Y:S01]  /*1cfe0*/  IMAD.MOV R75, RZ, RZ, -R24 ;  /* 0x000000ffff4b7224 */ /* 0x000fe200078e0a18 */
[----:B------:R-:W-:Y:S02]  /*1cff0*/  ISETP.NE.U32.AND P2, PT, R24, RZ, PT ;  /* 0x000000ff1800720c */ /* 0x000fe40003f45070 */
[----:B------:R-:W-:-:S04]  /*1d000*/  LOP3.LUT R55, R55, 0x7fffffff, RZ, 0xc0, !PT ;  /* 0x7fffffff37377812 */ /* 0x000fc800078ec0ff */
        /* <DEDUP_REMOVED lines=21> */
.L_x_1244:
[----:B------:R-:W-:Y:S05]  /*1d160*/  @P1 BRA `(.L_x_1064) ;  /* 0xfffffffc00901947 */ /* 0x000fea000383ffff */
.L_x_1062:
[----:B------:R-:W-:Y:S01]  /*1d170*/  UMOV UR5, 0xffffffff ;  /* 0xffffffff00057882 */ /* 0x000fe20000000000 */
[----:B------:R-:W-:Y:S02]  /*1d180*/  ISETP.NE.AND P1, PT, R30, 0x65, PT ;  /* 0x000000651e00780c */ /* 0x000fe40003f25270 */
[----:B------:R-:W-:Y:S11]  /*1d190*/  BRA.DIV UR5, `(.L_x_1065) ;  /* 0x0000004e051c7947 */ /* 0x000ff6000b800000 */
[----:B------:R-:W0:Y:S01]  /*1d1a0*/  S2R R74, SR_GEMASK ;  /* 0x00000000004a7919 */ /* 0x000e220000003c00 */
[----:B------:R-:W-:Y:S01]  /*1d1b0*/  VOTE.ANY R24, PT, !P1 ;  /* 0x0000000000187806 */ /* 0x000fe200048e0100 */
[C---:B------:R-:W-:Y:S01]  /*1d1c0*/  VIADD R77, R71.reuse, 0x2 ;  /* 0x00000002474d7836 */ /* 0x040fe20000000000 */
[----:B------:R-:W-:Y:S01]  /*1d1d0*/  ISETP.NE.AND P2, PT, R30, 0x65, PT ;  /* 0x000000651e00780c */ /* 0x000fe20003f45270 */
[C---:B------:R-:W-:Y:S02]  /*1d1e0*/  VIADD R76, R71.reuse, 0x4 ;  /* 0x00000004474c7836 */ /* 0x040fe40000000000 */
[----:B------:R-:W-:Y:S01]  /*1d1f0*/  VIADD R79, R71, 0x10 ;  /* 0x00000010474f7836 */ /* 0x000fe20000000000 */
[----:B0-----:R-:W-:-:S05]  /*1d200*/  LOP3.LUT R24, R24, 0x80000000, R74, 0xec, !PT ;  /* 0x8000000018187812 */ /* 0x001fca00078eec4a */
        /* <DEDUP_REMOVED lines=21> */
[----:B------:R0:W1:Y:S02]  /*1d360*/  SHFL.DOWN PT, R61, R31, 0x10, R27 ;  /* 0x0a0000001f3d7989 */ /* 0x00006400000e001b */
[----:B0-----:R-:W0:Y:S01]  /*1d370*/  LDC.64 R26, c[0x0][0x3a0] ;  /* 0x0000e800ff1a7b82 */ /* 0x001e220000000a00 */
[----:B-1----:R-:W-:Y:S02]  /*1d380*/  SEL R24, R61, RZ, !P1 ;  /* 0x000000ff3d187207 */ /* 0x002fe40004800000 */
[----:B------:R-:W-:-:S03]  /*1d390*/  VOTE.ALL P1, P2 ;  /* 0x0000000000ff7806 */ /* 0x000fc60001020000 */
[----:B------:R-:W-:Y:S01]  /*1d3a0*/  IMAD.IADD R75, R31, 0x1, R24 ;  /* 0x000000011f4b7824 */ /* 0x000fe200078e0218 */
[----:B0-----:R-:W-:-:S05]  /*1d3b0*/  IADD3 R81, P2, PT, R26, 0x100, RZ ;  /* 0x000001001a517810 */ /* 0x001fca0007f5e0ff */
[----:B------:R-:W-:-:S08]  /*1d3c0*/  IMAD.X R82, RZ, RZ, R27, P2 ;  /* 0x000000ffff527224 */ /* 0x000fd000010e061b */
.L_x_1253:
[----:B------:R-:W-:Y:S05]  /*1d3d0*/  @!P1 BRA `(.L_x_1066) ;  /* 0x0000000400249947 */ /* 0x000fea0003800000 */
[----:B------:R-:W-:-:S07]  /*1d3e0*/  IMAD.MOV.U32 R83, RZ, RZ, 0x3ae ;  /* 0x000003aeff537424 */ /* 0x000fce00078e00ff */
.L_x_1072:
        /* <DEDUP_REMOVED lines=10> */
.L_x_1256:
[----:B------:R-:W-:Y:S05]  /*1d490*/  @!P1 BRA `(.L_x_1068) ;  /* 0x0000000000749947 */ /* 0x000fea0003800000 */
[----:B------:R-:W-:-:S07]  /*1d4a0*/  IMAD.MOV.U32 R61, RZ, RZ, R83 ;  /* 0x000000ffff3d7224 */ /* 0x000fce00078e0053 */
.L_x_1070:
[----:B------:R-:W-:Y:S02]  /*1d4b0*/  VIADD R24, R61, 0x1 ;  /* 0x000000013d187836 */ /* 0x000fe40000000000 */
[----:B------:R-:W-:Y:S02]  /*1d4c0*/  IMAD R55, R55, 0x41a7, RZ ;  /* 0x000041a737377824 */ /* 0x000fe400078e02ff */
[----:B------:R-:W0:Y:S01]  /*1d4d0*/  I2F.U32.RP R30, R24 ;  /* 0x00000018001e7306 */ /* 0x000e220000209000 */
[----:B------:R-:W-:Y:S02]  /*1d4e0*/  ISETP.NE.U32.AND P2, PT, R24, RZ, PT ;  /* 0x000000ff1800720c */ /* 0x000fe40003f45070 */
[----:B------:R-:W-:-:S05]  /*1d4f0*/  LOP3.LUT R55, R55, 0x7fffffff, RZ, 0xc0, !PT ;  /* 0x7fffffff37377812 */ /* 0x000fca00078ec0ff */
[----:B0-----:R-:W0:Y:S02]  /*1d500*/  MUFU.RCP R30, R30 ;  /* 0x0000001e001e7308 */ /* 0x001e240000001000 */
[----:B0-----:R-:W-:-:S06]  /*1d510*/  VIADD R30, R30, 0xffffffe ;  /* 0x0ffffffe1e1e7836 */ /* 0x001fcc0000000000 */
[----:B------:R0:W1:Y:S02]  /*1d520*/  F2I.FTZ.U32.TRUNC.NTZ R31, R30 ;  /* 0x0000001e001f7305 */ /* 0x000064000021f000 */
[----:B0-----:R-:W-:-:S04]  /*1d530*/  IMAD.MOV R30, RZ, RZ, -R24 ;  /* 0x000000ffff1e7224 */ /* 0x001fc800078e0a18 */
[----:B-1----:R-:W-:Y:S02]  /*1d540*/  IMAD R93, R30, R31, RZ ;  /* 0x0000001f1e5d7224 */ /* 0x002fe400078e02ff */
[----:B------:R-:W-:-:S04]  /*1d550*/  IMAD.MOV.U32 R30, RZ, RZ, RZ ;  /* 0x000000ffff1e7224 */ /* 0x000fc800078e00ff */
        /* <DEDUP_REMOVED lines=16> */
.L_x_1259:
[----:B------:R-:W-:Y:S05]  /*1d660*/  @P1 BRA `(.L_x_1070) ;  /* 0xfffffffc00901947 */ /* 0x000fea000383ffff */
.L_x_1068:
[----:B------:R-:W-:Y:S01]  /*1d670*/  UMOV UR5, 0xffffffff ;  /* 0xffffffff00057882 */ /* 0x000fe20000000000 */
[----:B------:R-:W-:Y:S02]  /*1d680*/  ISETP.NE.AND P1, PT, R30, 0x65, PT ;  /* 0x000000651e00780c */ /* 0x000fe40003f25270 */
[----:B------:R-:W-:Y:S11]  /*1d690*/  BRA.DIV UR5, `(.L_x_1071) ;  /* 0x0000004e05187947 */ /* 0x000ff6000b800000 */
[----:B------:R-:W-:Y:S01]  /*1d6a0*/  VOTE.ANY R24, PT, !P1 ;  /* 0x0000000000187806 */ /* 0x000fe200048e0100 */
[----:B------:R-:W-:-:S03]  /*1d6b0*/  VIADD R70, R70, 0xffffffe0 ;  /* 0xffffffe046467836 */ /* 0x000fc60000000000 */
[----:B------:R-:W-:-:S05]  /*1d6c0*/  LOP3.LUT R24, R24, 0x80000000, R74, 0xec, !PT ;  /* 0x8000000018187812 */ /* 0x000fca00078eec4a */
[----:B------:R-:W-:-:S05]  /*1d6d0*/  VIADD R26, R24, 0xffffffff ;  /* 0xffffffff181a7836 */ /* 0x000fca0000000000 */
[----:B------:R-:W-:-:S04]  /*1d6e0*/  LOP3.LUT R26, R24, R26, RZ, 0xc, !PT ;  /* 0x0000001a181a7212 */ /* 0x000fc800078e0cff */
        /* <DEDUP_REMOVED lines=23> */
.L_x_1268:
[----:B------:R-:W-:Y:S05]  /*1d860*/  @P1 BRA `(.L_x_1072) ;  /* 0xfffffff800e01947 */ /* 0x000fea000383ffff */
.L_x_1066:
[----:B------:R-:W-:Y:S01]  /*1d870*/  ISETP.NE.AND P1, PT, R71, RZ, PT ;  /* 0x000000ff4700720c */ /* 0x000fe20003f25270 */
[----:B------:R-:W0:Y:S01]  /*1d880*/  @!P0 S2R R27, SR_CgaCtaId ;  /* 0x00000000001b8919 */ /* 0x000e220000008800 */
[----:B------:R-:W-:Y:S01]  /*1d890*/  @!P0 MOV R24, 0x400 ;  /* 0x0000040000188802 */ /* 0x000fe20000000f00 */
[----:B------:R-:W-:-:S10]  /*1d8a0*/  @!P0 IMAD.IADD R25, R25, 0x1, R75 ;  /* 0x0000000119198824 */ /* 0x000fd400078e024b */
[----:B------:R-:W1:Y:S01]  /*1d8b0*/  @!P1 S2R R30, SR_CgaCtaId ;  /* 0x00000000001e9919 */ /* 0x000e620000008800 */
[----:B0-----:R-:W-:Y:S01]  /*1d8c0*/  @!P0 LEA R26, R27, R24, 0x18 ;  /* 0x000000181b1a8211 */ /* 0x001fe200078ec0ff */
[----:B------:R-:W-:Y:S01]  /*1d8d0*/  @!P0 IMAD.MOV.U32 R24, RZ, RZ, 0x65 ;  /* 0x00000065ff188424 */ /* 0x000fe200078e00ff */
[----:B------:R-:W-:-:S04]  /*1d8e0*/  @!P1 MOV R27, 0x400 ;  /* 0x00000400001b9802 */ /* 0x000fc80000000f00 */
[----:B------:R0:W-:Y:S04]  /*1d8f0*/  @!P0 ST.E.64.STRONG.GPU desc[UR10][R28.64+0x100], R24 ;  /* 0x000100181c008985 */ /* 0x0001e8000c10fb0a */
[----:B------:R0:W-:Y:S01]  /*1d900*/  @!P0 STS [R26+0x88], R25 ;  /* 0x000088191a008388 */ /* 0x0001e20000000800 */
[----:B-1----:R-:W-:Y:S01]  /*1d910*/  @!P1 LEA R70, R30, R27, 0x18 ;  /* 0x0000001b1e469211 */ /* 0x002fe200078ec0ff */
[----:B------:R-:W-:Y:S02]  /*1d920*/  IMAD.MOV.U32 R30, RZ, RZ, R68 ;  /* 0x000000ffff1e7224 */ /* 0x000fe400078e0044 */
[----:B------:R0:W-:Y:S01]  /*1d930*/  @!P0 STS [R26+0x84], R75 ;  /* 0x0000844b1a008388 */ /* 0x0001e20000000800 */
[----:B------:R-:W-:-:S03]  /*1d940*/  @!P1 IMAD.MOV.U32 R30, RZ, RZ, R75 ;  /* 0x000000ffff1e9224 */ /* 0x000fc600078e004b */
[----:B------:R0:W-:Y:S04]  /*1d950*/  @!P1 STS [R70+0x60], R75 ;  /* 0x0000604b46009388 */ /* 0x0001e80000000800 */
.L_x_1060:
[----:B------:R-:W-:Y:S05]  /*1d960*/  WARPSYNC.ALL ;  /* 0x0000000000007948 */ /* 0x000fea0003800000 */
[----:B------:R-:W1:Y:S08]  /*1d970*/  S2UR UR5, SR_CgaCtaId ;  /* 0x00000000000579c3 */ /* 0x000e700000008800 */
[----:B------:R-:W-:Y:S01]  /*1d980*/  BAR.SYNC.DEFER_BLOCKING 0x0 ;  /* 0x0000000000007b1d */ /* 0x000fe20000010000 */
[----:B------:R-:W-:Y:S01]  /*1d990*/  ISETP.NE.AND P0, PT, R67, RZ, PT ;  /* 0x000000ff4300720c */ /* 0x000fe20003f05270 */
[----:B------:R-:W-:Y:S01]  /*1d9a0*/  VIADD R31, R69, 0x2 ;  /* 0x00000002451f7836 */ /* 0x000fe20000000000 */
[----:B------:R-:W-:Y:S01]  /*1d9b0*/  ISETP.NE.AND P1, PT, R19, RZ, PT ;  /* 0x000000ff1300720c */ /* 0x000fe20003f25270 */
[C---:B------:R-:W-:Y:S01]  /*1d9c0*/  VIADD R61, R69.reuse, 0x5 ;  /* 0x00000005453d7836 */ /* 0x040fe20000000000 */
[----:B------:R-:W-:Y:S01]  /*1d9d0*/  ISETP.NE.AND P2, PT, R18, RZ, PT ;  /* 0x000000ff1200720c */ /* 0x000fe20003f45270 */
[----:B------:R-:W-:Y:S01]  /*1d9e0*/  UMOV UR4, 0x400 ;  /* 0x0000040000047882 */ /* 0x000fe20000000000 */
[C---:B------:R-:W-:Y:S01]  /*1d9f0*/  VIADD R68, R69.reuse, 0x4 ;  /* 0x0000000445447836 */ /* 0x040fe20000000000 */
[----:B------:R-:W-:Y:S01]  /*1da00*/  ISETP.NE.AND P3, PT, R2, RZ, PT ;  /* 0x000000ff0200720c */ /* 0x000fe20003f65270 */
[C---:B------:R-:W-:Y:S01]  /*1da10*/  VIADD R71, R69.reuse, 0x1 ;  /* 0x0000000145477836 */ /* 0x040fe20000000000 */
[----:B------:R-:W-:Y:S01]  /*1da20*/  BSSY.RECONVERGENT B1, `(.L_x_1073) ;  /* 0x00000af000017945 */ /* 0x000fe20003800200 */
[----:B0-----:R-:W-:Y:S01]  /*1da30*/  VIADD R70, R69, 0x3 ;  /* 0x0000000345467836 */ /* 0x001fe20000000000 */
[----:B-1----:R-:W-:Y:S01]  /*1da40*/  ULEA UR4, UR5, UR4, 0x18 ;  /* 0x0000000405047291 */ /* 0x002fe2000f8ec0ff */
[----:B------:R-:W0:Y:S08]  /*1da50*/  LDCU.U8 UR5, c[0x0][0x3e0] ;  /* 0x00007c00ff0577ac */ /* 0x000e300008000000 */
[----:B------:R-:W1:Y:S04]  /*1da60*/  @P0 LDS R29, [UR4+0x60] ;  /* 0x00006004ff1d0984 */ /* 0x000e680008000800 */
[----:B------:R-:W2:Y:S01]  /*1da70*/  LDS.128 R24, [UR4+0x80] ;  /* 0x00008004ff187984 */ /* 0x000ea20008000c00 */
[----:B-1----:R-:W-:Y:S01]  /*1da80*/  @P0 IMAD.IADD R30, R30, 0x1, R29 ;  /* 0x000000011e1e0824 */ /* 0x002fe200078e021d */
[----:B------:R-:W-:-:S04]  /*1da90*/  ISETP.NE.AND P0, PT, R0, RZ, PT ;  /* 0x000000ff0000720c */ /* 0x000fc80003f05270 */
[C-C-:B--2---:R-:W-:Y:S02]  /*1daa0*/  IADD3 R24, PT, PT, R25.reuse, -R59, -R30.reuse ;  /* 0x8000003b19187210 */ /* 0x144fe40007ffe81e */
[C-C-:B------:R-:W-:Y:S02]  /*1dab0*/  IADD3 R54, PT, PT, R25.reuse, -R54, -R30.reuse ;  /* 0x8000003619367210 */ /* 0x140fe40007ffe81e */
[----:B------:R-:W-:Y:S01]  /*1dac0*/  IADD3 R66, PT, PT, R25, -R66, -R30 ;  /* 0x8000004219427210 */ /* 0x000fe20007ffe81e */
[----:B------:R-:W-:Y:S01]  /*1dad0*/  IMAD.IADD R91, R91, 0x1, R24 ;  /* 0x000000015b5b7824 */ /* 0x000fe200078e0218 */
[----:B------:R-:W-:Y:S01]  /*1dae0*/  IADD3 R55, PT, PT, R25, -R63, -R30 ;  /* 0x8000003f19377210 */ /* 0x000fe20007ffe81e */
[----:B------:R-:W-:Y:S01]  /*1daf0*/  IMAD.IADD R87, R87, 0x1, R54 ;  /* 0x0000000157577824 */ /* 0x000fe200078e0236 */
[----:B------:R-:W-:Y:S01]  /*1db00*/  IADD3 R53, PT, PT, R25, -R53, -R30 ;  /* 0x8000003519357210 */ /* 0x000fe20007ffe81e */
[----:B------:R-:W-:Y:S01]  /*1db10*/  IMAD.IADD R0, R31, 0x1, R66 ;  /* 0x000000011f007824 */ /* 0x000fe200078e0242 */
[--C-:B------:R-:W-:Y:S01]  /*1db20*/  IADD3 R24, PT, PT, R25, -R57, -R30.reuse ;  /* 0x8000003919187210 */ /* 0x100fe20007ffe81e */
[----:B------:R-:W-:Y:S01]  /*1db30*/  IMAD.IADD R55, R61, 0x1, R55 ;  /* 0x000000013d377824 */ /* 0x000fe200078e0237 */
[----:B------:R-:W-:Y:S01]  /*1db40*/  IADD3 R54, PT, PT, -R47, 0x2d20, RZ ;  /* 0x00002d202f367810 */ /* 0x000fe20007ffe1ff */
[----:B------:R-:W-:Y:S01]  /*1db50*/  IMAD.IADD R86, R86, 0x1, R53 ;  /* 0x0000000156567824 */ /* 0x000fe200078e0235 */
[----:B------:R-:W-:Y:S01]  /*1db60*/  IADD3 R31, PT, PT, R25, -R64, -R30 ;  /* 0x80000040191f7210 */ /* 0x000fe20007ffe81e */
[----:B------:R-:W-:Y:S01]  /*1db70*/  IMAD.IADD R89, R89, 0x1, R24 ;  /* 0x0000000159597824 */ /* 0x000fe200078e0218 */
[C---:B------:R-:W-:Y:S01]  /*1db80*/  IADD3 R28, PT, PT, R25.reuse, -R19, -R30 ;  /* 0x80000013191c7210 */ /* 0x040fe20007ffe81e */
[----:B------:R-:W-:Y:S01]  /*1db90*/  IMAD.IADD R26, R26, 0x1, -R54 ;  /* 0x000000011a1a7824 */ /* 0x000fe200078e0a36 */
[C-C-:B------:R-:W-:Y:S01]  /*1dba0*/  IADD3 R29, PT, PT, R25.reuse, -R65, -R30.reuse ;  /* 0x80000041191d7210 */ /* 0x140fe20007ffe81e */
[----:B------:R-:W-:Y:S01]  /*1dbb0*/  IMAD.IADD R31, R68, 0x1, R31 ;  /* 0x00000001441f7824 */ /* 0x000fe200078e021f */
[--C-:B------:R-:W-:Y:S01]  /*1dbc0*/  IADD3 R62, PT, PT, R25, -R62, -R30.reuse ;  /* 0x8000003e193e7210 */ /* 0x100fe20007ffe81e */
[----:B------:R-:W-:Y:S01]  /*1dbd0*/  VIADD R68, R69, 0x6 ;  /* 0x0000000645447836 */ /* 0x000fe20000000000 */
[----:B------:R-:W-:Y:S01]  /*1dbe0*/  IADD3 R61, PT, PT, R25, -R60, -R30 ;  /* 0x8000003c193d7210 */ /* 0x000fe20007ffe81e */
[----:B------:R-:W-:Y:S01]  /*1dbf0*/  IMAD.IADD R28, R71, 0x1, R28 ;  /* 0x00000001471c7824 */ /* 0x000fe200078e021c */
[C-C-:B------:R-:W-:Y:S01]  /*1dc00*/  IADD3 R59, PT, PT, R25.reuse, -R58, -R30.reuse ;  /* 0x8000003a193b7210 */ /* 0x140fe20007ffe81e */
[----:B------:R-:W-:Y:S01]  /*1dc10*/  IMAD.IADD R29, R70, 0x1, R29 ;  /* 0x00000001461d7824 */ /* 0x000fe200078e021d */
[C---:B------:R-:W-:Y:S01]  /*1dc20*/  IADD3 R57, PT, PT, R25.reuse, -R56, -R30 ;  /* 0x8000003819397210 */ /* 0x040fe20007ffe81e */
[----:B------:R-:W-:Y:S01]  /*1dc30*/  IMAD.IADD R58, R68, 0x1, R62 ;  /* 0x00000001443a7824 */ /* 0x000fe200078e023e */
[C-C-:B------:R-:W-:Y:S01]  /*1dc40*/  IADD3 R52, PT, PT, R25.reuse, -R52, -R30.reuse ;  /* 0x8000003419347210 */ /* 0x140fe20007ffe81e */
[----:B------:R-:W-:Y:S01]  /*1dc50*/  IMAD.IADD R92, R92, 0x1, R61 ;  /* 0x000000015c5c7824 */ /* 0x000fe200078e023d */
[C-C-:B------:R-:W-:Y:S01]  /*1dc60*/  IADD3 R53, PT, PT, R25.reuse, -R48, -R30.reuse ;  /* 0x8000003019357210 */ /* 0x140fe20007ffe81e */
[----:B------:R-:W-:Y:S01]  /*1dc70*/  IMAD.IADD R90, R90, 0x1, R59 ;  /* 0x000000015a5a7824 */ /* 0x000fe200078e023b */
[C-C-:B------:R-:W-:Y:S01]  /*1dc80*/  IADD3 R49, PT, PT, R25.reuse, -R49, -R30.reuse ;  /* 0x8000003119317210 */ /* 0x140fe20007ffe81e */
[----:B------:R-:W-:Y:S01]  /*1dc90*/  IMAD.IADD R88, R88, 0x1, R57 ;  /* 0x0000000158587824 */ /* 0x000fe200078e0239 */
[----:B------:R-:W-:Y:S01]  /*1dca0*/  IADD3 R50, PT, PT, R25, -R50, -R30 ;  /* 0x8000003219327210 */ /* 0x000fe20007ffe81e */
[----:B------:R-:W-:Y:S01]  /*1dcb0*/  IMAD.IADD R85, R85, 0x1, R52 ;  /* 0x0000000155557824 */ /* 0x000fe200078e0234 */
[----:B------:R-:W-:Y:S01]  /*1dcc0*/  IADD3 R51, PT, PT, R25, -R51, -R30 ;  /* 0x8000003319337210 */ /* 0x000fe20007ffe81e */
[----:B------:R-:W-:Y:S01]  /*1dcd0*/  IMAD.IADD R30, R30, 0x1, -R25 ;  /* 0x000000011e1e7824 */ /* 0x000fe200078e0a19 */
[----:B------:R-:W-:Y:S01]  /*1dce0*/  IADD3 R24, PT, PT, R47, R54, -R27 ;  /* 0x000000362f187210 */ /* 0x000fe20007ffe81b */
[----:B------:R-:W-:-:S02]  /*1dcf0*/  IMAD.IADD R84, R84, 0x1, R53 ;  /* 0x0000000154547824 */ /* 0x000fc400078e0235 */
[--C-:B------:R-:W-:Y:S02]  /*1dd00*/  IMAD.IADD R69, R69, 0x1, -R30.reuse ;  /* 0x0000000145457824 */ /* 0x100fe400078e0a1e */
[----:B------:R-:W-:Y:S02]  /*1dd10*/  IMAD.IADD R30, R24, 0x1, R30 ;  /* 0x00000001181e7824 */ /* 0x000fe400078e021e */
[----:B------:R-:W-:Y:S02]  /*1dd20*/  IMAD.IADD R80, R80, 0x1, R49 ;  /* 0x0000000150507824 */ /* 0x000fe400078e0231 */
[----:B------:R-:W-:Y:S01]  /*1dd30*/  IMAD.IADD R19, R30, 0x1, R19 ;  /* 0x000000011e137824 */ /* 0x000fe200078e0213 */
[----:B------:R-:W-:Y:S01]  /*1dd40*/  SEL R69, R69, R30, !P1 ;  /* 0x0000001e45457207 */ /* 0x000fe20004800000 */
[----:B------:R-:W-:Y:S01]  /*1dd50*/  IMAD.IADD R73, R73, 0x1, R50 ;  /* 0x0000000149497824 */ /* 0x000fe200078e0232 */
[----:B------:R-:W-:Y:S01]  /*1dd60*/  BAR.SYNC.DEFER_BLOCKING 0x0 ;  /* 0x0000000000007b1d */ /* 0x000fe20000010000 */
[----:B------:R-:W-:Y:S01]  /*1dd70*/  IMAD.IADD R18, R19, 0x1, R18 ;  /* 0x0000000113127824 */ /* 0x000fe200078e0212 */
[----:B------:R-:W-:Y:S01]  /*1dd80*/  ISETP.NE.AND P1, PT, R17, RZ, PT ;  /* 0x000000ff1100720c */ /* 0x000fe20003f25270 */
[----:B------:R-:W-:Y:S01]  /*1dd90*/  IMAD.IADD R72, R72, 0x1, R51 ;  /* 0x0000000148487824 */ /* 0x000fe200078e0233 */
[----:B------:R-:W-:Y:S01]  /*1dda0*/  SEL R28, R28, R19, !P2 ;  /* 0x000000131c1c7207 */ /* 0x000fe20005000000 */
[----:B------:R-:W-:Y:S01]  /*1ddb0*/  IMAD.IADD R17, R18, 0x1, R17 ;  /* 0x0000000112117824 */ /* 0x000fe200078e0211 */
[----:B------:R-:W-:-:S02]  /*1ddc0*/  ISETP.NE.AND P2, PT, R16, RZ, PT ;  /* 0x000000ff1000720c */ /* 0x000fc40003f45270 */
[----:B------:R-:W-:Y:S01]  /*1ddd0*/  SEL R0, R0, R18, !P1 ;  /* 0x0000001200007207 */ /* 0x000fe20004800000 */
[----:B------:R-:W-:Y:S01]  /*1dde0*/  IMAD.IADD R16, R17, 0x1, R16 ;  /* 0x0000000111107824 */ /* 0x000fe200078e0210 */
[----:B------:R-:W-:Y:S02]  /*1ddf0*/  ISETP.NE.AND P1, PT, R15, RZ, PT ;  /* 0x000000ff0f00720c */ /* 0x000fe40003f25270 */
[----:B------:R-:W-:Y:S01]  /*1de00*/  SEL R29, R29, R17, !P2 ;  /* 0x000000111d1d7207 */ /* 0x000fe20005000000 */
[----:B------:R-:W-:Y:S01]  /*1de10*/  IMAD.IADD R15, R16, 0x1, R15 ;  /* 0x00000001100f7824 */ /* 0x000fe200078e020f */
[----:B------:R-:W-:Y:S02]  /*1de20*/  ISETP.NE.AND P2, PT, R14, RZ, PT ;  /* 0x000000ff0e00720c */ /* 0x000fe40003f45270 */
[----:B------:R-:W-:Y:S02]  /*1de30*/  SEL R31, R31, R16, !P1 ;  /* 0x000000101f1f7207 */ /* 0x000fe40004800000 */
[----:B------:R-:W-:Y:S01]  /*1de40*/  SEL R55, R55, R15, !P2 ;  /* 0x0000000f37377207 */ /* 0x000fe20005000000 */
[----:B------:R-:W-:Y:S01]  /*1de50*/  IMAD.IADD R15, R15, 0x1, R14 ;  /* 0x000000010f0f7824 */ /* 0x000fe200078e020e */
[----:B------:R-:W-:-:S02]  /*1de60*/  ISETP.NE.AND P1, PT, R13, RZ, PT ;  /* 0x000000ff0d00720c */ /* 0x000fc40003f25270 */
[----:B------:R-:W-:Y:S01]  /*1de70*/  ISETP.NE.AND P2, PT, R12, RZ, PT ;  /* 0x000000ff0c00720c */ /* 0x000fe20003f45270 */
[----:B------:R-:W-:Y:S01]  /*1de80*/  IMAD.IADD R13, R15, 0x1, R13 ;  /* 0x000000010f0d7824 */ /* 0x000fe200078e020d */
[----:B------:R-:W-:Y:S02]  /*1de90*/  SEL R58, R58, R15, !P1 ;  /* 0x0000000f3a3a7207 */ /* 0x000fe40004800000 */
[----:B------:R-:W-:Y:S01]  /*1dea0*/  ISETP.NE.AND P1, PT, R11, RZ, PT ;  /* 0x000000ff0b00720c */ /* 0x000fe20003f25270 */
[----:B------:R-:W-:Y:S01]  /*1deb0*/  IMAD.IADD R12, R13, 0x1, R12 ;  /* 0x000000010d0c7824 */ /* 0x000fe200078e020c */
[----:B------:R-:W-:Y:S02]  /*1dec0*/  SEL R92, R92, R13, !P2 ;  /* 0x0000000d5c5c7207 */ /* 0x000fe40005000000 */
[----:B------:R-:W-:Y:S01]  /*1ded0*/  ISETP.NE.AND P2, PT, R10, RZ, PT ;  /* 0x000000ff0a00720c */ /* 0x000fe20003f45270 */
[----:B------:R-:W-:Y:S01]  /*1dee0*/  IMAD.IADD R11, R12, 0x1, R11 ;  /* 0x000000010c0b7824 */ /* 0x000fe200078e020b */
[----:B------:R-:W-:-:S02]  /*1def0*/  SEL R91, R91, R12, !P1 ;  /* 0x0000000c5b5b7207 */ /* 0x000fc40004800000 */
        /* <DEDUP_REMOVED lines=14> */
[----:B------:R-:W-:Y:S02]  /*1dfe0*/  LEA R69, R69, UR4, 0x2 ;  /* 0x0000000445457c11 */ /* 0x000fe4000f8e10ff */
[----:B------:R-:W-:Y:S01]  /*1dff0*/  LEA R28, R28, UR4, 0x2 ;  /* 0x000000041c1c7c11 */ /* 0x000fe2000f8e10ff */
[----:B------:R-:W-:Y:S01]  /*1e000*/  IMAD.IADD R5, R6, 0x1, R5 ;  /* 0x0000000106057824 */ /* 0x000fe200078e0205 */
[----:B------:R-:W-:Y:S01]  /*1e010*/  SEL R86, R86, R7, !P2 ;  /* 0x0000000756567207 */ /* 0x000fe20005000000 */
[----:B------:R-:W-:Y:S01]  /*1e020*/  STS [R69], R46 ;  /* 0x0000002e45007388 */ /* 0x000fe20000000800 */
[----:B------:R-:W-:-:S02]  /*1e030*/  LEA R17, R0, UR4, 0x2 ;  /* 0x0000000400117c11 */ /* 0x000fc4000f8e10ff */
[----:B------:R-:W-:Y:S01]  /*1e040*/  ISETP.NE.AND P2, PT, R4, RZ, PT ;  /* 0x000000ff0400720c */ /* 0x000fe20003f45270 */
[----:B------:R-:W-:Y:S01]  /*1e050*/  IMAD.IADD R4, R5, 0x1, R4 ;  /* 0x0000000105047824 */ /* 0x000fe200078e0204 */
[----:B------:R-:W-:Y:S01]  /*1e060*/  LEA R0, R29, UR4, 0x2 ;  /* 0x000000041d007c11 */ /* 0x000fe2000f8e10ff */
[----:B------:R-:W-:Y:S01]  /*1e070*/  STS [R28], R45 ;  /* 0x0000002d1c007388 */ /* 0x000fe20000000800 */
[----:B------:R-:W-:Y:S02]  /*1e080*/  LEA R31, R31, UR4, 0x2 ;  /* 0x000000041f1f7c11 */ /* 0x000fe4000f8e10ff */
[----:B------:R-:W-:Y:S01]  /*1e090*/  LEA R14, R55, UR4, 0x2 ;  /* 0x00000004370e7c11 */ /* 0x000fe2000f8e10ff */
[----:B------:R-:W-:Y:S01]  /*1e0a0*/  STS [R17], R44 ;  /* 0x0000002c11007388 */ /* 0x000fe20000000800 */
[----:B------:R-:W-:Y:S02]  /*1e0b0*/  SEL R85, R85, R6, !P1 ;  /* 0x0000000655557207 */ /* 0x000fe40004800000 */
[----:B------:R-:W-:Y:S01]  /*1e0c0*/  LEA R13, R58, UR4, 0x2 ;  /* 0x000000043a0d7c11 */ /* 0x000fe2000f8e10ff */
[----:B------:R1:W-:Y:S01]  /*1e0d0*/  STS [R0], R43 ;  /* 0x0000002b00007388 */ /* 0x0003e20000000800 */
[----:B------:R-:W-:Y:S01]  /*1e0e0*/  ISETP.NE.AND P1, PT, R3, RZ, PT ;  /* 0x000000ff0300720c */ /* 0x000fe20003f25270 */
[----:B------:R-:W-:Y:S01]  /*1e0f0*/  IMAD.IADD R3, R4, 0x1, R3 ;  /* 0x0000000104037824 */ /* 0x000fe200078e0203 */
[----:B------:R-:W-:Y:S01]  /*1e100*/  LEA R92, R92, UR4, 0x2 ;  /* 0x000000045c5c7c11 */ /* 0x000fe2000f8e10ff */
[----:B------:R2:W-:Y:S01]  /*1e110*/  STS [R31], R42 ;  /* 0x0000002a1f007388 */ /* 0x0005e20000000800 */
[----:B------:R-:W-:Y:S01]  /*1e120*/  LEA R91, R91, UR4, 0x2 ;  /* 0x000000045b5b7c11 */ /* 0x000fe2000f8e10ff */
[----:B------:R-:W-:Y:S01]  /*1e130*/  @P0 IMAD.IADD R72, R3, 0x1, R2 ;  /* 0x0000000103480824 */ /* 0x000fe200078e0202 */
[----:B------:R-:W-:Y:S01]  /*1e140*/  LEA R90, R90, UR4, 0x2 ;  /* 0x000000045a5a7c11 */ /* 0x000fe2000f8e10ff */
[----:B------:R2:W-:Y:S01]  /*1e150*/  STS [R14], R41 ;  /* 0x000000290e007388 */ /* 0x0005e20000000800 */
[----:B------:R-:W-:-:S02]  /*1e160*/  LEA R89, R89, UR4, 0x2 ;  /* 0x0000000459597c11 */ /* 0x000fc4000f8e10ff */
[----:B------:R-:W-:Y:S01]  /*1e170*/  LEA R88, R88, UR4, 0x2 ;  /* 0x0000000458587c11 */ /* 0x000fe2000f8e10ff */
[----:B------:R2:W-:Y:S01]  /*1e180*/  STS [R13], R40 ;  /* 0x000000280d007388 */ /* 0x0005e20000000800 */
[----:B------:R-:W-:Y:S02]  /*1e190*/  SEL R84, R84, R5, !P2 ;  /* 0x0000000554547207 */ /* 0x000fe40005000000 */
[----:B------:R-:W-:Y:S01]  /*1e1a0*/  LEA R87, R87, UR4, 0x2 ;  /* 0x0000000457577c11 */ /* 0x000fe2000f8e10ff */
[----:B------:R2:W-:Y:S01]  /*1e1b0*/  STS [R92], R39 ;  /* 0x000000275c007388 */ /* 0x0005e20000000800 */
[----:B------:R-:W-:Y:S02]  /*1e1c0*/  SEL R80, R80, R4, !P1 ;  /* 0x0000000450507207 */ /* 0x000fe40004800000 */
[----:B------:R-:W-:Y:S01]  /*1e1d0*/  ISETP.GE.AND P0, PT, R67, R24, PT ;  /* 0x000000184300720c */ /* 0x000fe20003f06270 */
[----:B------:R2:W-:Y:S01]  /*1e1e0*/  STS [R91], R38 ;  /* 0x000000265b007388 */ /* 0x0005e20000000800 */
[----:B------:R-:W-:-:S02]  /*1e1f0*/  LEA R86, R86, UR4, 0x2 ;  /* 0x0000000456567c11 */ /* 0x000fc4000f8e10ff */
[----:B------:R-:W-:Y:S01]  /*1e200*/  SEL R73, R73, R3, !P3 ;  /* 0x0000000349497207 */ /* 0x000fe20005800000 */
[----:B------:R2:W-:Y:S01]  /*1e210*/  STS [R90], R37 ;  /* 0x000000255a007388 */ /* 0x0005e20000000800 */
[----:B------:R-:W-:Y:S02]  /*1e220*/  LEA R85, R85, UR4, 0x2 ;  /* 0x0000000455557c11 */ /* 0x000fe4000f8e10ff */
[----:B------:R-:W-:Y:S01]  /*1e230*/  LEA R84, R84, UR4, 0x2 ;  /* 0x0000000454547c11 */ /* 0x000fe2000f8e10ff */
[----:B------:R2:W-:Y:S01]  /*1e240*/  STS [R89], R36 ;  /* 0x0000002459007388 */ /* 0x0005e20000000800 */
[----:B------:R-:W-:Y:S02]  /*1e250*/  LEA R5, R80, UR4, 0x2 ;  /* 0x0000000450057c11 */ /* 0x000fe4000f8e10ff */
[----:B------:R-:W-:Y:S01]  /*1e260*/  LEA R4, R73, UR4, 0x2 ;  /* 0x0000000449047c11 */ /* 0x000fe2000f8e10ff */
[----:B------:R2:W-:Y:S01]  /*1e270*/  STS [R88], R35 ;  /* 0x0000002358007388 */ /* 0x0005e20000000800 */
[----:B------:R-:W-:-:S02]  /*1e280*/  LEA R7, R72, UR4, 0x2 ;  /* 0x0000000448077c11 */ /* 0x000fc4000f8e10ff */
[----:B-1----:R-:W-:Y:S01]  /*1e290*/  IADD3 R0, PT, PT, -R25, UR9, RZ ;  /* 0x0000000919007c10 */ /* 0x002fe2000fffe1ff */
[----:B------:R2:W-:Y:S01]  /*1e2a0*/  STS [R87], R34 ;  /* 0x0000002257007388 */ /* 0x0005e20000000800 */
[----:B------:R-:W-:Y:S02]  /*1e2b0*/  SHF.R.S32.HI R2, RZ, 0x1f, R25 ;  /* 0x0000001fff027819 */ /* 0x000fe40000011419 */
[----:B------:R-:W-:Y:S01]  /*1e2c0*/  SHF.R.S32.HI R3, RZ, 0x1f, R0 ;  /* 0x0000001fff037819 */ /* 0x000fe20000011400 */
[----:B------:R2:W-:Y:S04]  /*1e2d0*/  STS [R86], R33 ;  /* 0x0000002156007388 */ /* 0x0005e80000000800 */
[----:B------:R2:W-:Y:S04]  /*1e2e0*/  STS [R85], R32 ;  /* 0x0000002055007388 */ /* 0x0005e80000000800 */
[----:B------:R2:W-:Y:S04]  /*1e2f0*/  STS [R84], R23 ;  /* 0x0000001754007388 */ /* 0x0005e80000000800 */
[----:B------:R2:W-:Y:S04]  /*1e300*/  STS [R5], R22 ;  /* 0x0000001605007388 */ /* 0x0005e80000000800 */
[----:B------:R2:W-:Y:S04]  /*1e310*/  STS [R4], R21 ;  /* 0x0000001504007388 */ /* 0x0005e80000000800 */
[----:B------:R2:W-:Y:S01]  /*1e320*/  STS [R7], R20 ;  /* 0x0000001407007388 */ /* 0x0005e20000000800 */
[----:B------:R-:W-:Y:S06]  /*1e330*/  BAR.SYNC.DEFER_BLOCKING 0x0 ;  /* 0x0000000000007b1d */ /* 0x000fec0000010000 */
[----:B0-----:R-:W-:Y:S05]  /*1e340*/  @P0 BRA `(.L_x_1074) ;  /* 0x0000000000480947 */ /* 0x001fea0003800000 */
        /* <DEDUP_REMOVED lines=11> */
.L_x_1075:
[----:B------:R-:W-:-:S04]  /*1e400*/  IADD3 R8, P1, P2, R8, R67, R0 ;  /* 0x0000004308087210 */ /* 0x000fc80007a3e000 */
[----:B------:R-:W-:Y:S02]  /*1e410*/  LOP3.LUT R8, RZ, R8, RZ, 0x33, !PT ;  /* 0x00000008ff087212 */ /* 0x000fe400078e33ff */
[----:B--2---:R-:W-:Y:S02]  /*1e420*/  IADD3.X R7, PT, PT, R6, RZ, R3, P1, P2 ;  /* 0x000000ff06077210 */ /* 0x004fe40000fe4403 */
[----:B0-----:R-:W-:Y:S02]  /*1e430*/  IADD3 R8, P1, PT, R8, UR6, RZ ;  /* 0x0000000608087c10 */ /* 0x001fe4000ff3e0ff */
[----:B------:R-:W-:-:S04]  /*1e440*/  LOP3.LUT R7, RZ, R7, RZ, 0x33, !PT ;  /* 0x00000007ff077212 */ /* 0x000fc800078e33ff */
[----:B------:R-:W-:Y:S01]  /*1e450*/  IADD3.X R7, PT, PT, R7, UR7, RZ, P1, !PT ;  /* 0x0000000707077c10 */ /* 0x000fe20008ffe4ff */
[----:B------:R-:W-:Y:S06]  /*1e460*/  BRA `(.L_x_1076) ;  /* 0x0000000000287947 */ /* 0x000fec0003800000 */
.L_x_1074:
[----:B------:R-:W-:Y:S01]  /*1e470*/  UISETP.NE.AND UP0, UPT, UR5, URZ, UPT ;  /* 0x000000ff0500728c */ /* 0x000fe2000bf05270 */
[----:B------:R-:W-:Y:S01]  /*1e480*/  IMAD.IADD R6, R67, 0x1, -R24 ;  /* 0x0000000143067824 */ /* 0x000fe200078e0a18 */
[----:B--2---:R-:W-:-:S04]  /*1e490*/  CS2R R4, SRZ ;  /* 0x0000000000047805 */ /* 0x004fc8000001ff00 */
[----:B------:R-:W-:-:S13]  /*1e4a0*/  PLOP3.LUT P0, PT, PT, PT, UP0, 0x80, 0x8 ;  /* 0x000000000008781c */ /* 0x000fda0003f0f008 */
[----:B------:R-:W-:Y:S05]  /*1e4b0*/  @P0 BRA `(.L_x_1077) ;  /* 0x0000000000080947 */ /* 0x000fea0003800000 */
[----:B------:R-:W0:Y:S02]  /*1e4c0*/  LDC.64 R4, c[0x0][0x3f8] ;  /* 0x0000fe00ff047b82 */ /* 0x000e240000000a00 */
[----:B0-----:R-:W5:Y:S02]  /*1e4d0*/  LDG.E.64 R4, desc[UR10][R4.64] ;  /* 0x0000000a04047981 */ /* 0x001f64000c1e1b00 */
.L_x_1077:
[----:B-----5:R-:W-:Y:S02]  /*1e4e0*/  IADD3 R8, P1, P2, R4, R6, R25 ;  /* 0x0000000604087210 */ /* 0x020fe40007a3e019 */
[----:B------:R-:W-:-:S04]  /*1e4f0*/  SHF.R.S32.HI R7, RZ, 0x1f, R6 ;  /* 0x0000001fff077819 */ /* 0x000fc80000011406 */
[----:B------:R-:W-:-:S07]  /*1e500*/  IADD3.X R7, PT, PT, R5, R7, R2, P1, P2 ;  /* 0x0000000705077210 */ /* 0x000fce0000fe4402 */
.L_x_1076:
[----:B------:R-:W-:Y:S05]  /*1e510*/  BSYNC.RECONVERGENT B1 ;  /* 0x0000000000017941 */ /* 0x000fea0003800200 */
.L_x_1073:
[C---:B------:R-:W-:Y:S01]  /*1e520*/  ISETP.GE.AND P2, PT, R67.reuse, R47, PT ;  /* 0x0000002f4300720c */ /* 0x040fe20003f46270 */
[C---:B------:R-:W-:Y:S01]  /*1e530*/  VIADD R9, R67.reuse, 0x260 ;  /* 0x0000026043097836 */ /* 0x040fe20000000000 */
[----:B------:R-:W-:Y:S01]  /*1e540*/  LEA R4, R67, UR4, 0x2 ;  /* 0x0000000443047c11 */ /* 0x000fe2000f8e10ff */
[----:B------:R-:W-:Y:S10]  /*1e550*/  BSSY.RECONVERGENT B1, `(.L_x_1078) ;  /* 0x0000024000017945 */ /* 0x000ff40003800200 */
[----:B------:R-:W0:Y:S01]  /*1e560*/  @!P2 LDS R5, [R4] ;  /* 0x000000000405a984 */ /* 0x000e220000000800 */
[----:B------:R-:W1:Y:S02]  /*1e570*/  @!P2 LDC.64 R10, c[0x0][0x390] ;  /* 0x0000e400ff0aab82 */ /* 0x000e640000000a00 */
[----:B-1----:R-:W-:-:S04]  /*1e580*/  @!P2 LEA R6, P1, R8, R10, 0x2 ;  /* 0x0000000a0806a211 */ /* 0x002fc800078210ff */
[----:B------:R-:W-:Y:S02]  /*1e590*/  @!P2 LEA.HI.X R7, R8, R11, R7, 0x2, P1 ;  /* 0x0000000b0807a211 */ /* 0x000fe400008f1407 */
[----:B------:R-:W-:-:S03]  /*1e5a0*/  ISETP.GE.AND P1, PT, R9, R24, PT ;  /* 0x000000180900720c */ /* 0x000fc60003f26270 */
[----:B0-----:R0:W-:Y:S10]  /*1e5b0*/  @!P2 STG.E desc[UR10][R6.64], R5 ;  /* 0x000000050600a986 */ /* 0x0011f4000c10190a */
[----:B------:R-:W-:Y:S05]  /*1e5c0*/  @!P1 BRA `(.L_x_1079) ;  /* 0x00000000002c9947 */ /* 0x000fea0003800000 */
[----:B------:R-:W-:Y:S01]  /*1e5d0*/  BSSY.RECONVERGENT B2, `(.L_x_1080) ;  /* 0x0000006000027945 */ /* 0x000fe20003800200 */
[----:B0-----:R-:W-:Y:S01]  /*1e5e0*/  IMAD.IADD R5, R9, 0x1, -R24 ;  /* 0x0000000109057824 */ /* 0x001fe200078e0a18 */
[----:B------:R-:W-:Y:S02]  /*1e5f0*/  CS2R R6, SRZ ;  /* 0x0000000000067805 */ /* 0x000fe4000001ff00 */
[----:B------:R-:W-:Y:S05]  /*1e600*/  @P0 BRA `(.L_x_1081) ;  /* 0x0000000000080947 */ /* 0x000fea0003800000 */
[----:B------:R-:W0:Y:S02]  /*1e610*/  LDC.64 R6, c[0x0][0x3f8] ;  /* 0x0000fe00ff067b82 */ /* 0x000e240000000a00 */
[----:B0-----:R-:W5:Y:S02]  /*1e620*/  LDG.E.64 R6, desc[UR10][R6.64] ;  /* 0x0000000a06067981 */ /* 0x001f64000c1e1b00 */
.L_x_1081:
[----:B------:R-:W-:Y:S05]  /*1e630*/  BSYNC.RECONVERGENT B2 ;  /* 0x0000000000027941 */ /* 0x000fea0003800200 */
.L_x_1080:
[----:B-----5:R-:W-:Y:S02]  /*1e640*/  IADD3 R8, P1, P2, R6, R5, R25 ;  /* 0x0000000506087210 */ /* 0x020fe40007a3e019 */
[----:B------:R-:W-:-:S04]  /*1e650*/  SHF.R.S32.HI R5, RZ, 0x1f, R5 ;  /* 0x0000001fff057819 */ /* 0x000fc80000011405 */
[----:B------:R-:W-:Y:S01]  /*1e660*/  IADD3.X R7, PT, PT, R7, R5, R2, P1, P2 ;  /* 0x0000000507077210 */ /* 0x000fe20000fe4402 */
[----:B------:R-:W-:Y:S06]  /*1e670*/  BRA `(.L_x_1082) ;  /* 0x0000000000447947 */ /* 0x000fec0003800000 */
.L_x_1079:
        /* <DEDUP_REMOVED lines=9> */
.L_x_1084:
[----:B------:R-:W-:Y:S05]  /*1e710*/  BSYNC.RECONVERGENT B2 ;  /* 0x0000000000027941 */ /* 0x000fea0003800200 */
.L_x_1083:
[----:B------:R-:W0:Y:S01]  /*1e720*/  LDCU.64 UR4, c[0x0][0x3e8] ;  /* 0x00007d00ff0477ac */ /* 0x000e220008000a00 */
[----:B------:R-:W-:-:S04]  /*1e730*/  IADD3 R5, P1, P2, R5, R9, R0 ;  /* 0x0000000905057210 */ /* 0x000fc80007a3e000 */
[----:B------:R-:W-:Y:S02]  /*1e740*/  LOP3.LUT R5, RZ, R5, RZ, 0x33, !PT ;  /* 0x00000005ff057212 */ /* 0x000fe400078e33ff */
[----:B------:R-:W-:Y:S02]  /*1e750*/  IADD3.X R6, PT, PT, R8, RZ, R3, P1, P2 ;  /* 0x000000ff08067210 */ /* 0x000fe40000fe4403 */
[----:B0-----:R-:W-:Y:S02]  /*1e760*/  IADD3 R8, P1, PT, R5, UR4, RZ ;  /* 0x0000000405087c10 */ /* 0x001fe4000ff3e0ff */
[----:B------:R-:W-:-:S04]  /*1e770*/  LOP3.LUT R5, RZ, R6, RZ, 0x33, !PT ;  /* 0x00000006ff057212 */ /* 0x000fc800078e33ff */
[----:B------:R-:W-:-:S07]  /*1e780*/  IADD3.X R7, PT, PT, R5, UR5, RZ, P1, !PT ;  /* 0x0000000505077c10 */ /* 0x000fce0008ffe4ff */
.L_x_1082:
[----:B------:R-:W-:Y:S05]  /*1e790*/  BSYNC.RECONVERGENT B1 ;  /* 0x0000000000017941 */ /* 0x000fea0003800200 */
.L_x_1078:
[----:B------:R-:W-:Y:S01]  /*1e7a0*/  ISETP.GE.AND P2, PT, R9, R47, PT ;  /* 0x0000002f0900720c */ /* 0x000fe20003f46270 */
[----:B------:R-:W-:Y:S01]  /*1e7b0*/  VIADD R9, R67, 0x4c0 ;  /* 0x000004c043097836 */ /* 0x000fe20000000000 */
[----:B------:R-:W-:Y:S11]  /*1e7c0*/  BSSY.RECONVERGENT B1, `(.L_x_1085) ;  /* 0x0000024000017945 */ /* 0x000ff60003800200 */
[----:B------:R-:W0:Y:S01]  /*1e7d0*/  @!P2 LDS R5, [R4+0x980] ;  /* 0x000980000405a984 */ /* 0x000e220000000800 */
        /* <DEDUP_REMOVED lines=12> */
.L_x_1088:
[----:B------:R-:W-:Y:S05]  /*1e8a0*/  BSYNC.RECONVERGENT B2 ;  /* 0x0000000000027941 */ /* 0x000fea0003800200 */
.L_x_1087:
[----:B-----5:R-:W-:Y:S02]  /*1e8b0*/  IADD3 R8, P1, P2, R6, R5, R25 ;  /* 0x0000000506087210 */ /* 0x020fe40007a3e019 */
[----:B------:R-:W-:-:S04]  /*1e8c0*/  SHF.R.S32.HI R5, RZ, 0x1f, R5 ;  /* 0x0000001fff057819 */ /* 0x000fc80000011405 */
[----:B------:R-:W-:Y:S01]  /*1e8d0*/  IADD3.X R7, PT, PT, R7, R5, R2, P1, P2 ;  /* 0x0000000507077210 */ /* 0x000fe20000fe4402 */
[----:B------:R-:W-:Y:S06]  /*1e8e0*/  BRA `(.L_x_1089) ;  /* 0x0000000000447947 */ /* 0x000fec0003800000 */
.L_x_1086:
        /* <DEDUP_REMOVED lines=9> */
.L_x_1091:
[----:B------:R-:W-:Y:S05]  /*1e980*/  BSYNC.RECONVERGENT B2 ;  /* 0x0000000000027941 */ /* 0x000fea0003800200 */
.L_x_1090:
[----:B------:R-:W0:Y:S01]  /*1e990*/  LDCU.64 UR4, c[0x0][0x3e8] ;  /* 0x00007d00ff0477ac */ /* 0x000e220008000a00 */
[----:B------:R-:W-:-:S04]  /*1e9a0*/  IADD3 R5, P1, P2, R5, R9, R0 ;  /* 0x0000000905057210 */ /* 0x000fc80007a3e000 */
[----:B------:R-:W-:Y:S02]  /*1e9b0*/  LOP3.LUT R5, RZ, R5, RZ, 0x33, !PT ;  /* 0x00000005ff057212 */ /* 0x000fe400078e33ff */
[----:B------:R-:W-:Y:S02]  /*1e9c0*/  IADD3.X R6, PT, PT, R8, RZ, R3, P1, P2 ;  /* 0x000000ff08067210 */ /* 0x000fe40000fe4403 */
[----:B0-----:R-:W-:Y:S02]  /*1e9d0*/  IADD3 R8, P1, PT, R5, UR4, RZ ;  /* 0x0000000405087c10 */ /* 0x001fe4000ff3e0ff */
[----:B------:R-:W-:-:S04]  /*1e9e0*/  LOP3.LUT R5, RZ, R6, RZ, 0x33, !PT ;  /* 0x00000006ff057212 */ /* 0x000fc800078e33ff */
[----:B------:R-:W-:-:S07]  /*1e9f0*/  IADD3.X R7, PT, PT, R5, UR5, RZ, P1, !PT ;  /* 0x0000000505077c10 */ /* 0x000fce0008ffe4ff */
.L_x_1089:
[----:B------:R-:W-:Y:S05]  /*1ea00*/  BSYNC.RECONVERGENT B1 ;  /* 0x0000000000017941 */ /* 0x000fea0003800200 */
.L_x_1085:
        /* <DEDUP_REMOVED lines=16> */
.L_x_1095:
[----:B------:R-:W-:Y:S05]  /*1eb10*/  BSYNC.RECONVERGENT B2 ;  /* 0x0000000000027941 */ /* 0x000fea0003800200 */
.L_x_1094:
[----:B-----5:R-:W-:Y:S02]  /*1eb20*/  IADD3 R8, P1, P2, R6, R5, R25 ;  /* 0x0000000506087210 */ /* 0x020fe40007a3e019 */
[----:B------:R-:W-:-:S04]  /*1eb30*/  SHF.R.S32.HI R5, RZ, 0x1f, R5 ;  /* 0x0000001fff057819 */ /* 0x000fc80000011405 */
[----:B------:R-:W-:Y:S01]  /*1eb40*/  IADD3.X R7, PT, PT, R7, R5, R2, P1, P2 ;  /* 0x0000000507077210 */ /* 0x000fe20000fe4402 */
[----:B------:R-:W-:Y:S06]  /*1eb50*/  BRA `(.L_x_1096) ;  /* 0x0000000000447947 */ /* 0x000fec0003800000 */
.L_x_1093:
        /* <DEDUP_REMOVED lines=9> */
.L_x_1098:
[----:B------:R-:W-:Y:S05]  /*1ebf0*/  BSYNC.RECONVERGENT B2 ;  /* 0x0000000000027941 */ /* 0x000fea0003800200 */
.L_x_1097:
[----:B------:R-:W0:Y:S01]  /*1ec00*/  LDCU.64 UR4, c[0x0][0x3e8] ;  /* 0x00007d00ff0477ac */ /* 0x000e220008000a00 */
[----:B------:R-:W-:-:S04]  /*1ec10*/  IADD3 R5, P1, P2, R5, R9, R0 ;  /* 0x0000000905057210 */ /* 0x000fc80007a3e000 */
[----:B------:R-:W-:Y:S02]  /*1ec20*/  LOP3.LUT R5, RZ, R5, RZ, 0x33, !PT ;  /* 0x00000005ff057212 */ /* 0x000fe400078e33ff */
[----:B------:R-:W-:Y:S02]  /*1ec30*/  IADD3.X R6, PT, PT, R8, RZ, R3, P1, P2 ;  /* 0x000000ff08067210 */ /* 0x000fe40000fe4403 */
[----:B0-----:R-:W-:Y:S02]  /*1ec40*/  IADD3 R8, P1, PT, R5, UR4, RZ ;  /* 0x0000000405087c10 */ /* 0x001fe4000ff3e0ff */
[----:B------:R-:W-:-:S04]  /*1ec50*/  LOP3.LUT R5, RZ, R6, RZ, 0x33, !PT ;  /* 0x00000006ff057212 */ /* 0x000fc800078e33ff */
[----:B------:R-:W-:-:S07]  /*1ec60*/  IADD3.X R7, PT, PT, R5, UR5, RZ, P1, !PT ;  /* 0x0000000505077c10 */ /* 0x000fce0008ffe4ff */
.L_x_1096:
[----:B------:R-:W-:Y:S05]  /*1ec70*/  BSYNC.RECONVERGENT B1 ;  /* 0x0000000000017941 */ /* 0x000fea0003800200 */
.L_x_1092:
        /* <DEDUP_REMOVED lines=16> */
.L_x_1102:
[----:B------:R-:W-:Y:S05]  /*1ed80*/  BSYNC.RECONVERGENT B2 ;  /* 0x0000000000027941 */ /* 0x000fea0003800200 */
.L_x_1101:
[----:B-----5:R-:W-:Y:S02]  /*1ed90*/  IADD3 R8, P1, P2, R6, R5, R25 ;  /* 0x0000000506087210 */ /* 0x020fe40007a3e019 */
[----:B------:R-:W-:-:S04]  /*1eda0*/  SHF.R.S32.HI R5, RZ, 0x1f, R5 ;  /* 0x0000001fff057819 */ /* 0x000fc80000011405 */
[----:B------:R-:W-:Y:S01]  /*1edb0*/  IADD3.X R7, PT, PT, R7, R5, R2, P1, P2 ;  /* 0x0000000507077210 */ /* 0x000fe20000fe4402 */
[----:B------:R-:W-:Y:S06]  /*1edc0*/  BRA `(.L_x_1103) ;  /* 0x0000000000447947 */ /* 0x000fec0003800000 */
.L_x_1100:
        /* <DEDUP_REMOVED lines=9> */
.L_x_1105:
[----:B------:R-:W-:Y:S05]  /*1ee60*/  BSYNC.RECONVERGENT B2 ;  /* 0x0000000000027941 */ /* 0x000fea0003800200 */
.L_x_1104:
[----:B------:R-:W0:Y:S01]  /*1ee70*/  LDCU.64 UR4, c[0x0][0x3e8] ;  /* 0x00007d00ff0477ac */ /* 0x000e220008000a00 */
[----:B------:R-:W-:-:S04]  /*1ee80*/  IADD3 R5, P1, P2, R5, R9, R0 ;  /* 0x0000000905057210 */ /* 0x000fc80007a3e000 */
[----:B------:R-:W-:Y:S02]  /*1ee90*/  LOP3.LUT R5, RZ, R5, RZ, 0x33, !PT ;  /* 0x00000005ff057212 */ /* 0x000fe400078e33ff */
[----:B------:R-:W-:Y:S02]  /*1eea0*/  IADD3.X R6, PT, PT, R8, RZ, R3, P1, P2 ;  /* 0x000000ff08067210 */ /* 0x000fe40000fe4403 */
[----:B0-----:R-:W-:Y:S02]  /*1eeb0*/  IADD3 R8, P1, PT, R5, UR4, RZ ;  /* 0x0000000405087c10 */ /* 0x001fe4000ff3e0ff */
[----:B------:R-:W-:-:S04]  /*1eec0*/  LOP3.LUT R5, RZ, R6, RZ, 0x33, !PT ;  /* 0x00000006ff057212 */ /* 0x000fc800078e33ff */
[----:B------:R-:W-:-:S07]  /*1eed0*/  IADD3.X R7, PT, PT, R5, UR5, RZ, P1, !PT ;  /* 0x0000000505077c10 */ /* 0x000fce0008ffe4ff */
.L_x_1103:
[----:B------:R-:W-:Y:S05]  /*1eee0*/  BSYNC.RECONVERGENT B1 ;  /* 0x0000000000017941 */ /* 0x000fea0003800200 */
.L_x_1099:
        /* <DEDUP_REMOVED lines=16> */
.L_x_1109:
[----:B------:R-:W-:Y:S05]  /*1eff0*/  BSYNC.RECONVERGENT B2 ;  /* 0x0000000000027941 */ /* 0x000fea0003800200 */
.L_x_1108:
[----:B-----5:R-:W-:Y:S02]  /*1f000*/  IADD3 R8, P1, P2, R6, R5, R25 ;  /* 0x0000000506087210 */ /* 0x020fe40007a3e019 */
[----:B------:R-:W-:-:S04]  /*1f010*/  SHF.R.S32.HI R5, RZ, 0x1f, R5 ;  /* 0x0000001fff057819 */ /* 0x000fc80000011405 */
[----:B------:R-:W-:Y:S01]  /*1f020*/  IADD3.X R7, PT, PT, R7, R5, R2, P1, P2 ;  /* 0x0000000507077210 */ /* 0x000fe20000fe4402 */
[----:B------:R-:W-:Y:S06]  /*1f030*/  BRA `(.L_x_1110) ;  /* 0x0000000000447947 */ /* 0x000fec0003800000 */
.L_x_1107:
        /* <DEDUP_REMOVED lines=9> */
.L_x_1112:
[----:B------:R-:W-:Y:S05]  /*1f0d0*/  BSYNC.RECONVERGENT B2 ;  /* 0x0000000000027941 */ /* 0x000fea0003800200 */
.L_x_1111:
[----:B------:R-:W0:Y:S01]  /*1f0e0*/  LDCU.64 UR4, c[0x0][0x3e8] ;  /* 0x00007d00ff0477ac */ /* 0x000e220008000a00 */
[----:B------:R-:W-:-:S04]  /*1f0f0*/  IADD3 R5, P1, P2, R5, R9, R0 ;  /* 0x0000000905057210 */ /* 0x000fc80007a3e000 */
[----:B------:R-:W-:Y:S02]  /*1f100*/  LOP3.LUT R5, RZ, R5, RZ, 0x33, !PT ;  /* 0x00000005ff057212 */ /* 0x000fe400078e33ff */
[----:B------:R-:W-:Y:S02]  /*1f110*/  IADD3.X R6, PT, PT, R8, RZ, R3, P1, P2 ;  /* 0x000000ff08067210 */ /* 0x000fe40000fe4403 */
[----:B0-----:R-:W-:Y:S02]  /*1f120*/  IADD3 R8, P1, PT, R5, UR4, RZ ;  /* 0x0000000405087c10 */ /* 0x001fe4000ff3e0ff */
[----:B------:R-:W-:-:S04]  /*1f130*/  LOP3.LUT R5, RZ, R6, RZ, 0x33, !PT ;  /* 0x00000006ff057212 */ /* 0x000fc800078e33ff */
[----:B------:R-:W-:-:S07]  /*1f140*/  IADD3.X R7, PT, PT, R5, UR5, RZ, P1, !PT ;  /* 0x0000000505077c10 */ /* 0x000fce0008ffe4ff */
.L_x_1110:
[----:B------:R-:W-:Y:S05]  /*1f150*/  BSYNC.RECONVERGENT B1 ;  /* 0x0000000000017941 */ /* 0x000fea0003800200 */
.L_x_1106:
        /* <DEDUP_REMOVED lines=16> */
.L_x_1116:
[----:B------:R-:W-:Y:S05]  /*1f260*/  BSYNC.RECONVERGENT B2 ;  /* 0x0000000000027941 */ /* 0x000fea0003800200 */
.L_x_1115:
[----:B-----5:R-:W-:Y:S02]  /*1f270*/  IADD3 R8, P1, P2, R6, R5, R25 ;  /* 0x0000000506087210 */ /* 0x020fe40007a3e019 */
[----:B------:R-:W-:-:S04]  /*1f280*/  SHF.R.S32.HI R5, RZ, 0x1f, R5 ;  /* 0x0000001fff057819 */ /* 0x000fc80000011405 */
[----:B------:R-:W-:Y:S01]  /*1f290*/  IADD3.X R7, PT, PT, R7, R5, R2, P1, P2 ;  /* 0x0000000507077210 */ /* 0x000fe20000fe4402 */
[----:B------:R-:W-:Y:S06]  /*1f2a0*/  BRA `(.L_x_1117) ;  /* 0x0000000000447947 */ /* 0x000fec0003800000 */
.L_x_1114:
        /* <DEDUP_REMOVED lines=9> */
.L_x_1119:
[----:B------:R-:W-:Y:S05]  /*1f340*/  BSYNC.RECONVERGENT B2 ;  /* 0x0000000000027941 */ /* 0x000fea0003800200 */
.L_x_1118:
[----:B------:R-:W0:Y:S01]  /*1f350*/  LDCU.64 UR4, c[0x0][0x3e8] ;  /* 0x00007d00ff0477ac */ /* 0x000e220008000a00 */
[----:B------:R-:W-:-:S04]  /*1f360*/  IADD3 R5, P1, P2, R5, R9, R0 ;  /* 0x0000000905057210 */ /* 0x000fc80007a3e000 */
[----:B------:R-:W-:Y:S02]  /*1f370*/  LOP3.LUT R5, RZ, R5, RZ, 0x33, !PT ;  /* 0x00000005ff057212 */ /* 0x000fe400078e33ff */
[----:B------:R-:W-:Y:S02]  /*1f380*/  IADD3.X R6, PT, PT, R8, RZ, R3, P1, P2 ;  /* 0x000000ff08067210 */ /* 0x000fe40000fe4403 */
[----:B0-----:R-:W-:Y:S02]  /*1f390*/  IADD3 R8, P1, PT, R5, UR4, RZ ;  /* 0x0000000405087c10 */ /* 0x001fe4000ff3e0ff */
[----:B------:R-:W-:-:S04]  /*1f3a0*/  LOP3.LUT R5, RZ, R6, RZ, 0x33, !PT ;  /* 0x00000006ff057212 */ /* 0x000fc800078e33ff */
[----:B------:R-:W-:-:S07]  /*1f3b0*/  IADD3.X R7, PT, PT, R5, UR5, RZ, P1, !PT ;  /* 0x0000000505077c10 */ /* 0x000fce0008ffe4ff */
.L_x_1117:
[----:B------:R-:W-:Y:S05]  /*1f3c0*/  BSYNC.RECONVERGENT B1 ;  /* 0x0000000000017941 */ /* 0x000fea0003800200 */
.L_x_1113:
        /* <DEDUP_REMOVED lines=16> */
.L_x_1123:
[----:B------:R-:W-:Y:S05]  /*1f4d0*/  BSYNC.RECONVERGENT B2 ;  /* 0x0000000000027941 */ /* 0x000fea0003800200 */
.L_x_1122:
[----:B-----5:R-:W-:Y:S02]  /*1f4e0*/  IADD3 R8, P1, P2, R6, R5, R25 ;  /* 0x0000000506087210 */ /* 0x020fe40007a3e019 */
[----:B------:R-:W-:-:S04]  /*1f4f0*/  SHF.R.S32.HI R5, RZ, 0x1f, R5 ;  /* 0x0000001fff057819 */ /* 0x000fc80000011405 */
[----:B------:R-:W-:Y:S01]  /*1f500*/  IADD3.X R7, PT, PT, R7, R5, R2, P1, P2 ;  /* 0x0000000507077210 */ /* 0x000fe20000fe4402 */
[----:B------:R-:W-:Y:S06]  /*1f510*/  BRA `(.L_x_1124) ;  /* 0x0000000000447947 */ /* 0x000fec0003800000 */
.L_x_1121:
        /* <DEDUP_REMOVED lines=9> */
.L_x_1126:
[----:B------:R-:W-:Y:S05]  /*1f5b0*/  BSYNC.RECONVERGENT B2 ;  /* 0x0000000000027941 */ /* 0x000fea0003800200 */
.L_x_1125:
[----:B------:R-:W0:Y:S01]  /*1f5c0*/  LDCU.64 UR4, c[0x0][0x3e8] ;  /* 0x00007d00ff0477ac */ /* 0x000e220008000a00 */
[----:B------:R-:W-:-:S04]  /*1f5d0*/  IADD3 R5, P1, P2, R5, R9, R0 ;  /* 0x0000000905057210 */ /* 0x000fc80007a3e000 */
[----:B------:R-:W-:Y:S02]  /*1f5e0*/  LOP3.LUT R5, RZ, R5, RZ, 0x33, !PT ;  /* 0x00000005ff057212 */ /* 0x000fe400078e33ff */
[----:B------:R-:W-:Y:S02]  /*1f5f0*/  IADD3.X R6, PT, PT, R8, RZ, R3, P1, P2 ;  /* 0x000000ff08067210 */ /* 0x000fe40000fe4403 */
[----:B0-----:R-:W-:Y:S02]  /*1f600*/  IADD3 R8, P1, PT, R5, UR4, RZ ;  /* 0x0000000405087c10 */ /* 0x001fe4000ff3e0ff */
[----:B------:R-:W-:-:S04]  /*1f610*/  LOP3.LUT R5, RZ, R6, RZ, 0x33, !PT ;  /* 0x00000006ff057212 */ /* 0x000fc800078e33ff */
[----:B------:R-:W-:-:S07]  /*1f620*/  IADD3.X R7, PT, PT, R5, UR5, RZ, P1, !PT ;  /* 0x0000000505077c10 */ /* 0x000fce0008ffe4ff */
.L_x_1124:
[----:B------:R-:W-:Y:S05]  /*1f630*/  BSYNC.RECONVERGENT B1 ;  /* 0x0000000000017941 */ /* 0x000fea0003800200 */
.L_x_1120:
        /* <DEDUP_REMOVED lines=16> */
.L_x_1130:
[----:B------:R-:W-:Y:S05]  /*1f740*/  BSYNC.RECONVERGENT B2 ;  /* 0x0000000000027941 */ /* 0x000fea0003800200 */
.L_x_1129:
[----:B-----5:R-:W-:Y:S02]  /*1f750*/  IADD3 R8, P1, P2, R6, R5, R25 ;  /* 0x0000000506087210 */ /* 0x020fe40007a3e019 */
[----:B------:R-:W-:-:S04]  /*1f760*/  SHF.R.S32.HI R5, RZ, 0x1f, R5 ;  /* 0x0000001fff057819 */ /* 0x000fc80000011405 */
[----:B------:R-:W-:Y:S01]  /*1f770*/  IADD3.X R7, PT, PT, R7, R5, R2, P1, P2 ;  /* 0x0000000507077210 */ /* 0x000fe20000fe4402 */
[----:B------:R-:W-:Y:S06]  /*1f780*/  BRA `(.L_x_1131) ;  /* 0x0000000000447947 */ /* 0x000fec0003800000 */
.L_x_1128:
        /* <DEDUP_REMOVED lines=9> */
.L_x_1133:
[----:B------:R-:W-:Y:S05]  /*1f820*/  BSYNC.RECONVERGENT B2 ;  /* 0x0000000000027941 */ /* 0x000fea0003800200 */
.L_x_1132:
[----:B------:R-:W0:Y:S01]  /*1f830*/  LDCU.64 UR4, c[0x0][0x3e8] ;  /* 0x00007d00ff0477ac */ /* 0x000e220008000a00 */
[----:B------:R-:W-:-:S04]  /*1f840*/  IADD3 R5, P1, P2, R5, R9, R0 ;  /* 0x0000000905057210 */ /* 0x000fc80007a3e000 */
[----:B------:R-:W-:Y:S02]  /*1f850*/  LOP3.LUT R5, RZ, R5, RZ, 0x33, !PT ;  /* 0x00000005ff057212 */ /* 0x000fe400078e33ff */
[----:B------:R-:W-:Y:S02]  /*1f860*/  IADD3.X R6, PT, PT, R8, RZ, R3, P1, P2 ;  /* 0x000000ff08067210 */ /* 0x000fe40000fe4403 */
[----:B0-----:R-:W-:Y:S02]  /*1f870*/  IADD3 R8, P1, PT, R5, UR4, RZ ;  /* 0x0000000405087c10 */ /* 0x001fe4000ff3e0ff */
[----:B------:R-:W-:-:S04]  /*1f880*/  LOP3.LUT R5, RZ, R6, RZ, 0x33, !PT ;  /* 0x00000006ff057212 */ /* 0x000fc800078e33ff */
[----:B------:R-:W-:-:S07]  /*1f890*/  IADD3.X R7, PT, PT, R5, UR5, RZ, P1, !PT ;  /* 0x0000000505077c10 */ /* 0x000fce0008ffe4ff */
.L_x_1131:
[----:B------:R-:W-:Y:S05]  /*1f8a0*/  BSYNC.RECONVERGENT B1 ;  /* 0x0000000000017941 */ /* 0x000fea0003800200 */
.L_x_1127:
        /* <DEDUP_REMOVED lines=16> */
.L_x_1137:
[----:B------:R-:W-:Y:S05]  /*1f9b0*/  BSYNC.RECONVERGENT B2 ;  /* 0x0000000000027941 */ /* 0x000fea0003800200 */
.L_x_1136:
[----:B-----5:R-:W-:Y:S02]  /*1f9c0*/  IADD3 R8, P1, P2, R6, R5, R25 ;  /* 0x0000000506087210 */ /* 0x020fe40007a3e019 */
[----:B------:R-:W-:-:S04]  /*1f9d0*/  SHF.R.S32.HI R5, RZ, 0x1f, R5 ;  /* 0x0000001fff057819 */ /* 0x000fc80000011405 */
[----:B------:R-:W-:Y:S01]  /*1f9e0*/  IADD3.X R7, PT, PT, R7, R5, R2, P1, P2 ;  /* 0x0000000507077210 */ /* 0x000fe20000fe4402 */
[----:B------:R-:W-:Y:S06]  /*1f9f0*/  BRA `(.L_x_1138) ;  /* 0x0000000000447947 */ /* 0x000fec0003800000 */
.L_x_1135:
        /* <DEDUP_REMOVED lines=9> */
.L_x_1140:
[----:B------:R-:W-:Y:S05]  /*1fa90*/  BSYNC.RECONVERGENT B2 ;  /* 0x0000000000027941 */ /* 0x000fea0003800200 */
.L_x_1139:
[----:B------:R-:W0:Y:S01]  /*1faa0*/  LDCU.64 UR4, c[0x0][0x3e8] ;  /* 0x00007d00ff0477ac */ /* 0x000e220008000a00 */
[----:B------:R-:W-:-:S04]  /*1fab0*/  IADD3 R5, P1, P2, R5, R9, R0 ;  /* 0x0000000905057210 */ /* 0x000fc80007a3e000 */
[----:B------:R-:W-:Y:S02]  /*1fac0*/  LOP3.LUT R5, RZ, R5, RZ, 0x33, !PT ;  /* 0x00000005ff057212 */ /* 0x000fe400078e33ff */
[----:B------:R-:W-:Y:S02]  /*1fad0*/  IADD3.X R6, PT, PT, R8, RZ, R3, P1, P2 ;  /* 0x000000ff08067210 */ /* 0x000fe40000fe4403 */
[----:B0-----:R-:W-:Y:S02]  /*1fae0*/  IADD3 R8, P1, PT, R5, UR4, RZ ;  /* 0x0000000405087c10 */ /* 0x001fe4000ff3e0ff */
[----:B------:R-:W-:-:S04]  /*1faf0*/  LOP3.LUT R5, RZ, R6, RZ, 0x33, !PT ;  /* 0x00000006ff057212 */ /* 0x000fc800078e33ff */
[----:B------:R-:W-:-:S07]  /*1fb00*/  IADD3.X R7, PT, PT, R5, UR5, RZ, P1, !PT ;  /* 0x0000000505077c10 */ /* 0x000fce0008ffe4ff */
.L_x_1138:
[----:B------:R-:W-:Y:S05]  /*1fb10*/  BSYNC.RECONVERGENT B1 ;  /* 0x0000000000017941 */ /* 0x000fea0003800200 */
.L_x_1134:
        /* <DEDUP_REMOVED lines=16> */
.L_x_1144:
[----:B------:R-:W-:Y:S05]  /*1fc20*/  BSYNC.RECONVERGENT B2 ;  /* 0x0000000000027941 */ /* 0x000fea0003800200 */
.L_x_1143:
[----:B-----5:R-:W-:Y:S02]  /*1fc30*/  IADD3 R8, P1, P2, R6, R5, R25 ;  /* 0x0000000506087210 */ /* 0x020fe40007a3e019 */
[----:B------:R-:W-:-:S04]  /*1fc40*/  SHF.R.S32.HI R5, RZ, 0x1f, R5 ;  /* 0x0000001fff057819 */ /* 0x000fc80000011405 */
[----:B------:R-:W-:Y:S01]  /*1fc50*/  IADD3.X R7, PT, PT, R7, R5, R2, P1, P2 ;  /* 0x0000000507077210 */ /* 0x000fe20000fe4402 */
[----:B------:R-:W-:Y:S06]  /*1fc60*/  BRA `(.L_x_1145) ;  /* 0x0000000000447947 */ /* 0x000fec0003800000 */
.L_x_1142:
        /* <DEDUP_REMOVED lines=9> */
.L_x_1147:
[----:B------:R-:W-:Y:S05]  /*1fd00*/  BSYNC.RECONVERGENT B2 ;  /* 0x0000000000027941 */ /* 0x000fea0003800200 */
.L_x_1146:
[----:B------:R-:W0:Y:S01]  /*1fd10*/  LDCU.64 UR4, c[0x0][0x3e8] ;  /* 0x00007d00ff0477ac */ /* 0x000e220008000a00 */
[----:B------:R-:W-:-:S04]  /*1fd20*/  IADD3 R5, P1, P2, R5, R9, R0 ;  /* 0x0000000905057210 */ /* 0x000fc80007a3e000 */
[----:B------:R-:W-:Y:S02]  /*1fd30*/  LOP3.LUT R5, RZ, R5, RZ, 0x33, !PT ;  /* 0x00000005ff057212 */ /* 0x000fe400078e33ff */
[----:B------:R-:W-:Y:S02]  /*1fd40*/  IADD3.X R6, PT, PT, R8, RZ, R3, P1, P2 ;  /* 0x000000ff08067210 */ /* 0x000fe40000fe4403 */
[----:B0-----:R-:W-:Y:S02]  /*1fd50*/  IADD3 R8, P1, PT, R5, UR4, RZ ;  /* 0x0000000405087c10 */ /* 0x001fe4000ff3e0ff */
[----:B------:R-:W-:-:S04]  /*1fd60*/  LOP3.LUT R5, RZ, R6, RZ, 0x33, !PT ;  /* 0x00000006ff057212 */ /* 0x000fc800078e33ff */
[----:B------:R-:W-:-:S07]  /*1fd70*/  IADD3.X R7, PT, PT, R5, UR5, RZ, P1, !PT ;  /* 0x0000000505077c10 */ /* 0x000fce0008ffe4ff */
.L_x_1145:
[----:B------:R-:W-:Y:S05]  /*1fd80*/  BSYNC.RECONVERGENT B1 ;  /* 0x0000000000017941 */ /* 0x000fea0003800200 */
.L_x_1141:
        /* <DEDUP_REMOVED lines=16> */
.L_x_1151:
[----:B------:R-:W-:Y:S05]  /*1fe90*/  BSYNC.RECONVERGENT B2 ;  /* 0x0000000000027941 */ /* 0x000fea0003800200 */
.L_x_1150:
[----:B-----5:R-:W-:Y:S02]  /*1fea0*/  IADD3 R8, P1, P2, R6, R5, R25 ;  /* 0x0000000506087210 */ /* 0x020fe40007a3e019 */
[----:B------:R-:W-:-:S04]  /*1feb0*/  SHF.R.S32.HI R5, RZ, 0x1f, R5 ;  /* 0x0000001fff057819 */ /* 0x000fc80000011405 */
[----:B------:R-:W-:Y:S01]  /*1fec0*/  IADD3.X R7, PT, PT, R7, R5, R2, P1, P2 ;  /* 0x0000000507077210 */ /* 0x000fe20000fe4402 */
[----:B------:R-:W-:Y:S06]  /*1fed0*/  BRA `(.L_x_1152) ;  /* 0x0000000000447947 */ /* 0x000fec0003800000 */
.L_x_1149:
        /* <DEDUP_REMOVED lines=9> */
.L_x_1154:
[----:B------:R-:W-:Y:S05]  /*1ff70*/  BSYNC.RECONVERGENT B2 ;  /* 0x0000000000027941 */ /* 0x000fea0003800200 */
.L_x_1153:
[----:B------:R-:W0:Y:S01]  /*1ff80*/  LDCU.64 UR4, c[0x0][0x3e8] ;  /* 0x00007d00ff0477ac */ /* 0x000e220008000a00 */
[----:B------:R-:W-:-:S04]  /*1ff90*/  IADD3 R5, P1, P2, R5, R9, R0 ;  /* 0x0000000905057210 */ /* 0x000fc80007a3e000 */
[----:B------:R-:W-:Y:S02]  /*1ffa0*/  LOP3.LUT R5, RZ, R5, RZ, 0x33, !PT ;  /* 0x00000005ff057212 */ /* 0x000fe400078e33ff */
[----:B------:R-:W-:Y:S02]  /*1ffb0*/  IADD3.X R6, PT, PT, R8, RZ, R3, P1, P2 ;  /* 0x000000ff08067210 */ /* 0x000fe40000fe4403 */
[----:B0-----:R-:W-:Y:S02]  /*1ffc0*/  IADD3 R8, P1, PT, R5, UR4, RZ ;  /* 0x0000000405087c10 */ /* 0x001fe4000ff3e0ff */
[----:B------:R-:W-:-:S04]  /*1ffd0*/  LOP3.LUT R5, RZ, R6, RZ, 0x33, !PT ;  /* 0x00000006ff057212 */ /* 0x000fc800078e33ff */
[----:B------:R-:W-:-:S07]  /*1ffe0*/  IADD3.X R7, PT, PT, R5, UR5, RZ, P1, !PT ;  /* 0x0000000505077c10 */ /* 0x000fce0008ffe4ff */
.L_x_1152:
[----:B------:R-:W-:Y:S05]  /*1fff0*/  BSYNC.RECONVERGENT B1 ;  /* 0x0000000000017941 */ /* 0x000fea0003800200 */
.L_x_1148:
        /* <DEDUP_REMOVED lines=16> */
.L_x_1158:
[----:B------:R-:W-:Y:S05]  /*20100*/  BSYNC.RECONVERGENT B2 ;  /* 0x0000000000027941 */ /* 0x000fea0003800200 */
.L_x_1157:
[----:B-----5:R-:W-:Y:S02]  /*20110*/  IADD3 R8, P1, P2, R6, R5, R25 ;  /* 0x0000000506087210 */ /* 0x020fe40007a3e019 */
[----:B------:R-:W-:-:S04]  /*20120*/  SHF.R.S32.HI R5, RZ, 0x1f, R5 ;  /* 0x0000001fff057819 */ /* 0x000fc80000011405 */
[----:B------:R-:W-:Y:S01]  /*20130*/  IADD3.X R7, PT, PT, R7, R5, R2, P1, P2 ;  /* 0x0000000507077210 */ /* 0x000fe20000fe4402 */
[----:B------:R-:W-:Y:S06]  /*20140*/  BRA `(.L_x_1159) ;  /* 0x0000000000447947 */ /* 0x000fec0003800000 */
.L_x_1156:
        /* <DEDUP_REMOVED lines=9> */
.L_x_1161:
[----:B------:R-:W-:Y:S05]  /*201e0*/  BSYNC.RECONVERGENT B2 ;  /* 0x0000000000027941 */ /* 0x000fea0003800200 */
.L_x_1160:
[----:B------:R-:W0:Y:S01]  /*201f0*/  LDCU.64 UR4, c[0x0][0x3e8] ;  /* 0x00007d00ff0477ac */ /* 0x000e220008000a00 */
[----:B------:R-:W-:-:S04]  /*20200*/  IADD3 R5, P1, P2, R5, R9, R0 ;  /* 0x0000000905057210 */ /* 0x000fc80007a3e000 */
[----:B------:R-:W-:Y:S02]  /*20210*/  LOP3.LUT R5, RZ, R5, RZ, 0x33, !PT ;  /* 0x00000005ff057212 */ /* 0x000fe400078e33ff */
[----:B------:R-:W-:Y:S02]  /*20220*/  IADD3.X R6, PT, PT, R8, RZ, R3, P1, P2 ;  /* 0x000000ff08067210 */ /* 0x000fe40000fe4403 */
[----:B0-----:R-:W-:Y:S02]  /*20230*/  IADD3 R8, P1, PT, R5, UR4, RZ ;  /* 0x0000000405087c10 */ /* 0x001fe4000ff3e0ff */
[----:B------:R-:W-:-:S04]  /*20240*/  LOP3.LUT R5, RZ, R6, RZ, 0x33, !PT ;  /* 0x00000006ff057212 */ /* 0x000fc800078e33ff */
[----:B------:R-:W-:-:S07]  /*20250*/  IADD3.X R7, PT, PT, R5, UR5, RZ, P1, !PT ;  /* 0x0000000505077c10 */ /* 0x000fce0008ffe4ff */
.L_x_1159:
[----:B------:R-:W-:Y:S05]  /*20260*/  BSYNC.RECONVERGENT B1 ;  /* 0x0000000000017941 */ /* 0x000fea0003800200 */
.L_x_1155:
        /* <DEDUP_REMOVED lines=16> */
.L_x_1165:
[----:B------:R-:W-:Y:S05]  /*20370*/  BSYNC.RECONVERGENT B2 ;  /* 0x0000000000027941 */ /* 0x000fea0003800200 */
.L_x_1164:
[----:B-----5:R-:W-:Y:S02]  /*20380*/  IADD3 R8, P1, P2, R6, R5, R25 ;  /* 0x0000000506087210 */ /* 0x020fe40007a3e019 */
[----:B------:R-:W-:-:S04]  /*20390*/  SHF.R.S32.HI R5, RZ, 0x1f, R5 ;  /* 0x0000001fff057819 */ /* 0x000fc80000011405 */
[----:B------:R-:W-:Y:S01]  /*203a0*/  IADD3.X R7, PT, PT, R7, R5, R2, P1, P2 ;  /* 0x0000000507077210 */ /* 0x000fe20000fe4402 */
[----:B------:R-:W-:Y:S06]  /*203b0*/  BRA `(.L_x_1166) ;  /* 0x0000000000447947 */ /* 0x000fec0003800000 */
.L_x_1163:
        /* <DEDUP_REMOVED lines=9> */
.L_x_1168:
[----:B------:R-:W-:Y:S05]  /*20450*/  BSYNC.RECONVERGENT B2 ;  /* 0x0000000000027941 */ /* 0x000fea0003800200 */
.L_x_1167:
[----:B------:R-:W0:Y:S01]  /*20460*/  LDCU.64 UR4, c[0x0][0x3e8] ;  /* 0x00007d00ff0477ac */ /* 0x000e220008000a00 */
[----:B------:R-:W-:-:S04]  /*20470*/  IADD3 R5, P1, P2, R5, R9, R0 ;  /* 0x0000000905057210 */ /* 0x000fc80007a3e000 */
[----:B------:R-:W-:Y:S02]  /*20480*/  LOP3.LUT R5, RZ, R5, RZ, 0x33, !PT ;  /* 0x00000005ff057212 */ /* 0x000fe400078e33ff */
[----:B------:R-:W-:Y:S02]  /*20490*/  IADD3.X R6, PT, PT, R8, RZ, R3, P1, P2 ;  /* 0x000000ff08067210 */ /* 0x000fe40000fe4403 */
[----:B0-----:R-:W-:Y:S02]  /*204a0*/  IADD3 R8, P1, PT, R5, UR4, RZ ;  /* 0x0000000405087c10 */ /* 0x001fe4000ff3e0ff */
[----:B------:R-:W-:-:S04]  /*204b0*/  LOP3.LUT R5, RZ, R6, RZ, 0x33, !PT ;  /* 0x00000006ff057212 */ /* 0x000fc800078e33ff */
[----:B------:R-:W-:-:S07]  /*204c0*/  IADD3.X R7, PT, PT, R5, UR5, RZ, P1, !PT ;  /* 0x0000000505077c10 */ /* 0x000fce0008ffe4ff */
.L_x_1166:
[----:B------:R-:W-:Y:S05]  /*204d0*/  BSYNC.RECONVERGENT B1 ;  /* 0x0000000000017941 */ /* 0x000fea0003800200 */
.L_x_1162:
        /* <DEDUP_REMOVED lines=16> */
.L_x_1172:
[----:B------:R-:W-:Y:S05]  /*205e0*/  BSYNC.RECONVERGENT B2 ;  /* 0x0000000000027941 */ /* 0x000fea0003800200 */
.L_x_1171:
[----:B-----5:R-:W-:Y:S02]  /*205f0*/  IADD3 R8, P1, P2, R6, R5, R25 ;  /* 0x0000000506087210 */ /* 0x020fe40007a3e019 */
[----:B------:R-:W-:-:S04]  /*20600*/  SHF.R.S32.HI R5, RZ, 0x1f, R5 ;  /* 0x0000001fff057819 */ /* 0x000fc80000011405 */
[----:B------:R-:W-:Y:S01]  /*20610*/  IADD3.X R7, PT, PT, R7, R5, R2, P1, P2 ;  /* 0x0000000507077210 */ /* 0x000fe20000fe4402 */
[----:B------:R-:W-:Y:S06]  /*20620*/  BRA `(.L_x_1173) ;  /* 0x0000000000447947 */ /* 0x000fec0003800000 */
.L_x_1170:
        /* <DEDUP_REMOVED lines=9> */
.L_x_1175:
[----:B------:R-:W-:Y:S05]  /*206c0*/  BSYNC.RECONVERGENT B2 ;  /* 0x0000000000027941 */ /* 0x000fea0003800200 */
.L_x_1174:
[----:B------:R-:W0:Y:S01]  /*206d0*/  LDCU.64 UR4, c[0x0][0x3e8] ;  /* 0x00007d00ff0477ac */ /* 0x000e220008000a00 */
[----:B------:R-:W-:-:S04]  /*206e0*/  IADD3 R5, P1, P2, R5, R9, R0 ;  /* 0x0000000905057210 */ /* 0x000fc80007a3e000 */
[----:B------:R-:W-:Y:S02]  /*206f0*/  LOP3.LUT R5, RZ, R5, RZ, 0x33, !PT ;  /* 0x00000005ff057212 */ /* 0x000fe400078e33ff */
[----:B------:R-:W-:Y:S02]  /*20700*/  IADD3.X R6, PT, PT, R8, RZ, R3, P1, P2 ;  /* 0x000000ff08067210 */ /* 0x000fe40000fe4403 */
[----:B0-----:R-:W-:Y:S02]  /*20710*/  IADD3 R8, P1, PT, R5, UR4, RZ ;  /* 0x0000000405087c10 */ /* 0x001fe4000ff3e0ff */
[----:B------:R-:W-:-:S04]  /*20720*/  LOP3.LUT R5, RZ, R6, RZ, 0x33, !PT ;  /* 0x00000006ff057212 */ /* 0x000fc800078e33ff */
[----:B------:R-:W-:-:S07]  /*20730*/  IADD3.X R7, PT, PT, R5, UR5, RZ, P1, !PT ;  /* 0x0000000505077c10 */ /* 0x000fce0008ffe4ff */
.L_x_1173:
[----:B------:R-:W-:Y:S05]  /*20740*/  BSYNC.RECONVERGENT B1 ;  /* 0x0000000000017941 */ /* 0x000fea0003800200 */
.L_x_1169:
        /* <DEDUP_REMOVED lines=16> */
.L_x_1179:
[----:B------:R-:W-:Y:S05]  /*20850*/  BSYNC.RECONVERGENT B2 ;  /* 0x0000000000027941 */ /* 0x000fea0003800200 */
.L_x_1178:
[----:B-----5:R-:W-:Y:S02]  /*20860*/  IADD3 R8, P1, P2, R6, R5, R25 ;  /* 0x0000000506087210 */ /* 0x020fe40007a3e019 */
[----:B------:R-:W-:-:S04]  /*20870*/  SHF.R.S32.HI R5, RZ, 0x1f, R5 ;  /* 0x0000001fff057819 */ /* 0x000fc80000011405 */
[----:B------:R-:W-:Y:S01]  /*20880*/  IADD3.X R7, PT, PT, R7, R5, R2, P1, P2 ;  /* 0x0000000507077210 */ /* 0x000fe20000fe4402 */
[----:B------:R-:W-:Y:S06]  /*20890*/  BRA `(.L_x_1180) ;  /* 0x0000000000447947 */ /* 0x000fec0003800000 */
.L_x_1177:
        /* <DEDUP_REMOVED lines=9> */
.L_x_1182:
[----:B------:R-:W-:Y:S05]  /*20930*/  BSYNC.RECONVERGENT B2 ;  /* 0x0000000000027941 */ /* 0x000fea0003800200 */
.L_x_1181:
[----:B------:R-:W0:Y:S01]  /*20940*/  LDCU.64 UR4, c[0x0][0x3e8] ;  /* 0x00007d00ff0477ac */ /* 0x000e220008000a00 */
[----:B------:R-:W-:-:S04]  /*20950*/  IADD3 R5, P1, P2, R5, R9, R0 ;  /* 0x0000000905057210 */ /* 0x000fc80007a3e000 */
[----:B------:R-:W-:Y:S02]  /*20960*/  LOP3.LUT R5, RZ, R5, RZ, 0x33, !PT ;  /* 0x00000005ff057212 */ /* 0x000fe400078e33ff */
[----:B------:R-:W-:Y:S02]  /*20970*/  IADD3.X R6, PT, PT, R8, RZ, R3, P1, P2 ;  /* 0x000000ff08067210 */ /* 0x000fe40000fe4403 */
[----:B0-----:R-:W-:Y:S02]  /*20980*/  IADD3 R8, P1, PT, R5, UR4, RZ ;  /* 0x0000000405087c10 */ /* 0x001fe4000ff3e0ff */
[----:B------:R-:W-:-:S04]  /*20990*/  LOP3.LUT R5, RZ, R6, RZ, 0x33, !PT ;  /* 0x00000006ff057212 */ /* 0x000fc800078e33ff */
[----:B------:R-:W-:-:S07]  /*209a0*/  IADD3.X R7, PT, PT, R5, UR5, RZ, P1, !PT ;  /* 0x0000000505077c10 */ /* 0x000fce0008ffe4ff */
.L_x_1180:
[----:B------:R-:W-:Y:S05]  /*209b0*/  BSYNC.RECONVERGENT B1 ;  /* 0x0000000000017941 */ /* 0x000fea0003800200 */
.L_x_1176:
        /* <DEDUP_REMOVED lines=16> */
.L_x_1186:
[----:B------:R-:W-:Y:S05]  /*20ac0*/  BSYNC.RECONVERGENT B2 ;  /* 0x0000000000027941 */ /* 0x000fea0003800200 */
.L_x_1185:
[----:B-----5:R-:W-:Y:S02]  /*20ad0*/  IADD3 R8, P1, P2, R6, R5, R25 ;  /* 0x0000000506087210 */ /* 0x020fe40007a3e019 */
[----:B------:R-:W-:-:S04]  /*20ae0*/  SHF.R.S32.HI R5, RZ, 0x1f, R5 ;  /* 0x0000001fff057819 */ /* 0x000fc80000011405 */
[----:B------:R-:W-:Y:S01]  /*20af0*/  IADD3.X R7, PT, PT, R7, R5, R2, P1, P2 ;  /* 0x0000000507077210 */ /* 0x000fe20000fe4402 */
[----:B------:R-:W-:Y:S06]  /*20b00*/  BRA `(.L_x_1187) ;  /* 0x0000000000447947 */ /* 0x000fec0003800000 */
.L_x_1184:
        /* <DEDUP_REMOVED lines=9> */
.L_x_1189:
[----:B------:R-:W-:Y:S05]  /*20ba0*/  BSYNC.RECONVERGENT B2 ;  /* 0x0000000000027941 */ /* 0x000fea0003800200 */
.L_x_1188:
[----:B------:R-:W0:Y:S01]  /*20bb0*/  LDCU.64 UR4, c[0x0][0x3e8] ;  /* 0x00007d00ff0477ac */ /* 0x000e220008000a00 */
[----:B------:R-:W-:-:S04]  /*20bc0*/  IADD3 R5, P1, P2, R5, R9, R0 ;  /* 0x0000000905057210 */ /* 0x000fc80007a3e000 */
[----:B------:R-:W-:Y:S02]  /*20bd0*/  LOP3.LUT R5, RZ, R5, RZ, 0x33, !PT ;  /* 0x00000005ff057212 */ /* 0x000fe400078e33ff */
[----:B------:R-:W-:Y:S02]  /*20be0*/  IADD3.X R6, PT, PT, R8, RZ, R3, P1, P2 ;  /* 0x000000ff08067210 */ /* 0x000fe40000fe4403 */
[----:B0-----:R-:W-:Y:S02]  /*20bf0*/  IADD3 R8, P1, PT, R5, UR4, RZ ;  /* 0x0000000405087c10 */ /* 0x001fe4000ff3e0ff */
[----:B------:R-:W-:-:S04]  /*20c00*/  LOP3.LUT R5, RZ, R6, RZ, 0x33, !PT ;  /* 0x00000006ff057212 */ /* 0x000fc800078e33ff */
[----:B------:R-:W-:-:S07]  /*20c10*/  IADD3.X R7, PT, PT, R5, UR5, RZ, P1, !PT ;  /* 0x0000000505077c10 */ /* 0x000fce0008ffe4ff */
.L_x_1187:
[----:B------:R-:W-:Y:S05]  /*20c20*/  BSYNC.RECONVERGENT B1 ;  /* 0x0000000000017941 */ /* 0x000fea0003800200 */
.L_x_1183:
        /* <DEDUP_REMOVED lines=16> */
.L_x_1193:
[----:B------:R-:W-:Y:S05]  /*20d30*/  BSYNC.RECONVERGENT B2 ;  /* 0x0000000000027941 */ /* 0x000fea0003800200 */
.L_x_1192:
[----:B-----5:R-:W-:Y:S02]  /*20d40*/  IADD3 R8, P1, P2, R6, R5, R25 ;  /* 0x0000000506087210 */ /* 0x020fe40007a3e019 */
[----:B------:R-:W-:-:S04]  /*20d50*/  SHF.R.S32.HI R5, RZ, 0x1f, R5 ;  /* 0x0000001fff057819 */ /* 0x000fc80000011405 */
[----:B------:R-:W-:Y:S01]  /*20d60*/  IADD3.X R7, PT, PT, R7, R5, R2, P1, P2 ;  /* 0x0000000507077210 */ /* 0x000fe20000fe4402 */
[----:B------:R-:W-:Y:S06]  /*20d70*/  BRA `(.L_x_1194) ;  /* 0x0000000000447947 */ /* 0x000fec0003800000 */
.L_x_1191:
        /* <DEDUP_REMOVED lines=9> */
.L_x_1196:
[----:B------:R-:W-:Y:S05]  /*20e10*/  BSYNC.RECONVERGENT B2 ;  /* 0x0000000000027941 */ /* 0x000fea0003800200 */
.L_x_1195:
[----:B------:R-:W0:Y:S01]  /*20e20*/  LDCU.64 UR4, c[0x0][0x3e8] ;  /* 0x00007d00ff0477ac */ /* 0x000e220008000a00 */
[----:B------:R-:W-:-:S04]  /*20e30*/  IADD3 R5, P1, P2, R5, R9, R0 ;  /* 0x0000000905057210 */ /* 0x000fc80007a3e000 */
[----:B------:R-:W-:Y:S02]  /*20e40*/  LOP3.LUT R5, RZ, R5, RZ, 0x33, !PT ;  /* 0x00000005ff057212 */ /* 0x000fe400078e33ff */
[----:B------:R-:W-:Y:S02]  /*20e50*/  IADD3.X R6, PT, PT, R8, RZ, R3, P1, P2 ;  /* 0x000000ff08067210 */ /* 0x000fe40000fe4403 */
[----:B0-----:R-:W-:Y:S02]  /*20e60*/  IADD3 R8, P1, PT, R5, UR4, RZ ;  /* 0x0000000405087c10 */ /* 0x001fe4000ff3e0ff */
[----:B------:R-:W-:-:S04]  /*20e70*/  LOP3.LUT R5, RZ, R6, RZ, 0x33, !PT ;  /* 0x00000006ff057212 */ /* 0x000fc800078e33ff */
[----:B------:R-:W-:-:S07]  /*20e80*/  IADD3.X R7, PT, PT, R5, UR5, RZ, P1, !PT ;  /* 0x0000000505077c10 */ /* 0x000fce0008ffe4ff */
.L_x_1194:
[----:B------:R-:W-:Y:S05]  /*20e90*/  BSYNC.RECONVERGENT B1 ;  /* 0x0000000000017941 */ /* 0x000fea0003800200 */
.L_x_1190:
        /* <DEDUP_REMOVED lines=11> */
[----:B------:R-:W-:Y:S01]  /*20f50*/  IMAD.IADD R24, R67, 0x1, -R24 ;  /* 0x0000000143187824 */ /* 0x000fe200078e0a18 */
[----:B0-----:R-:W-:Y:S02]  /*20f60*/  CS2R R6, SRZ ;  /* 0x0000000000067805 */ /* 0x001fe4000001ff00 */
[----:B------:R-:W-:Y:S05]  /*20f70*/  @P0 BRA `(.L_x_1200) ;  /* 0x0000000000080947 */ /* 0x000fea0003800000 */
[----:B------:R-:W0:Y:S02]  /*20f80*/  LDC.64 R6, c[0x0][0x3f8] ;  /* 0x0000fe00ff067b82 */ /* 0x000e240000000a00 */
[----:B0-----:R-:W5:Y:S02]  /*20f90*/  LDG.E.64 R6, desc[UR10][R6.64] ;  /* 0x0000000a06067981 */ /* 0x001f64000c1e1b00 */
.L_x_1200:
[----:B------:R-:W-:Y:S05]  /*20fa0*/  BSYNC.RECONVERGENT B2 ;  /* 0x0000000000027941 */ /* 0x000fea0003800200 */
.L_x_1199:
[----:B-----5:R-:W-:Y:S02]  /*20fb0*/  IADD3 R25, P1, P2, R6, R24, R25 ;  /* 0x0000001806197210 */ /* 0x020fe40007a3e019 */
[----:B------:R-:W-:-:S04]  /*20fc0*/  SHF.R.S32.HI R3, RZ, 0x1f, R24 ;  /* 0x0000001fff037819 */ /* 0x000fc80000011418 */
[----:B------:R-:W-:Y:S01]  /*20fd0*/  IADD3.X R0, PT, PT, R7, R3, R2, P1, P2 ;  /* 0x0000000307007210 */ /* 0x000fe20000fe4402 */
[----:B------:R-:W-:Y:S06]  /*20fe0*/  BRA `(.L_x_1201) ;  /* 0x0000000000447947 */ /* 0x000fec0003800000 */
.L_x_1198:
        /* <DEDUP_REMOVED lines=9> */
.L_x_1203:
[----:B------:R-:W-:Y:S05]  /*21080*/  BSYNC.RECONVERGENT B2 ;  /* 0x0000000000027941 */ /* 0x000fea0003800200 */
.L_x_1202:
[----:B------:R-:W0:Y:S01]  /*21090*/  LDCU.64 UR4, c[0x0][0x3e8] ;  /* 0x00007d00ff0477ac */ /* 0x000e220008000a00 */
[----:B------:R-:W-:-:S04]  /*210a0*/  IADD3 R0, P1, P2, R5, R67, R0 ;  /* 0x0000004305007210 */ /* 0x000fc80007a3e000 */
[----:B------:R-:W-:Y:S02]  /*210b0*/  LOP3.LUT R0, RZ, R0, RZ, 0x33, !PT ;  /* 0x00000000ff007212 */ /* 0x000fe400078e33ff */
[----:B------:R-:W-:Y:S02]  /*210c0*/  IADD3.X R3, PT, PT, R2, RZ, R3, P1, P2 ;  /* 0x000000ff02037210 */ /* 0x000fe40000fe4403 */
[----:B0-----:R-:W-:Y:S02]  /*210d0*/  IADD3 R25, P1, PT, R0, UR4, RZ ;  /* 0x0000000400197c10 */ /* 0x001fe4000ff3e0ff */
[----:B------:R-:W-:-:S04]  /*210e0*/  LOP3.LUT R0, RZ, R3, RZ, 0x33, !PT ;  /* 0x00000003ff007212 */ /* 0x000fc800078e33ff */
[----:B------:R-:W-:-:S07]  /*210f0*/  IADD3.X R0, PT, PT, R0, UR5, RZ, P1, !PT ;  /* 0x0000000500007c10 */ /* 0x000fce0008ffe4ff */
.L_x_1201:
[----:B------:R-:W-:Y:S05]  /*21100*/  BSYNC.RECONVERGENT B1 ;  /* 0x0000000000017941 */ /* 0x000fea0003800200 */
.L_x_1197:
[----:B------:R-:W-:-:S13]  /*21110*/  ISETP.GE.AND P2, PT, R67, R47, PT ;  /* 0x0000002f4300720c */ /* 0x000fda0003f46270 */
[----:B------:R-:W0:Y:S01]  /*21120*/  @!P2 LDS R5, [R4+0xab00] ;  /* 0x00ab00000405a984 */ /* 0x000e220000000800 */
[----:B------:R-:W1:Y:S02]  /*21130*/  @!P2 LDC.64 R2, c[0x0][0x390] ;  /* 0x0000e400ff02ab82 */ /* 0x000e640000000a00 */
[----:B-1----:R-:W-:-:S04]  /*21140*/  @!P2 LEA R2, P1, R25, R2, 0x2 ;  /* 0x000000021902a211 */ /* 0x002fc800078210ff */
[----:B------:R-:W-:-:S05]  /*21150*/  @!P2 LEA.HI.X R3, R25, R3, R0, 0x2, P1 ;  /* 0x000000031903a211 */ /* 0x000fca00008f1400 */
[----:B0-----:R0:W-:Y:S04]  /*21160*/  @!P2 STG.E desc[UR10][R2.64], R5 ;  /* 0x000000050200a986 */ /* 0x0011e8000c10190a */
.L_x_983:
[----:B------:R-:W-:Y:S05]  /*21170*/  BSYNC.RECONVERGENT B0 ;  /* 0x0000000000007941 */ /* 0x000fea0003800200 */
.L_x_774:
[----:B------:R-:W2:Y:S02]  /*21180*/  S2R R0, SR_TID.X ;  /* 0x0000000000007919 */ /* 0x000ea40000002100 */
[----:B--2---:R-:W-:-:S13]  /*21190*/  ISETP.NE.AND P1, PT, R0, RZ, PT ;  /* 0x000000ff0000720c */ /* 0x004fda0003f25270 */
[----:B------:R-:W-:Y:S05]  /*211a0*/  @P1 EXIT ;  /* 0x000000000000194d */ /* 0x000fea0003800000 */
[----:B------:R-:W2:Y:S02]  /*211b0*/  LDCU.U8 UR4, c[0x0][0x3e1] ;  /* 0x00007c20ff0477ac */ /* 0x000ea40008000000 */
[----:B--2---:R-:W-:-:S09]  /*211c0*/  UISETP.NE.AND UP0, UPT, UR4, URZ, UPT ;  /* 0x000000ff0400728c */ /* 0x004fd2000bf05270 */
[----:B------:R-:W-:Y:S05]  /*211d0*/  BRA.U !UP0, `(.L_x_1204) ;  /* 0x00000001082c7547 */ /* 0x000fea000b800000 */
[----:B01----:R-:W0:Y:S01]  /*211e0*/  LDC.64 R4, c[0x0][0x398] ;  /* 0x0000e600ff047b82 */ /* 0x003e220000000a00 */
[----:B------:R-:W-:Y:S01]  /*211f0*/  BSSY.RECONVERGENT B0, `(.L_x_1205) ;  /* 0x0000005000007945 */ /* 0x000fe20003800200 */
[----:B------:R-:W-:-:S03]  /*21200*/  CS2R R2, SRZ ;  /* 0x0000000000027805 */ /* 0x000fc6000001ff00 */
[----:B------:R-:W-:Y:S05]  /*21210*/  @P0 BRA `(.L_x_1206) ;  /* 0x0000000000080947 */ /* 0x000fea0003800000 */
[----:B------:R-:W1:Y:S02]  /*21220*/  LDC.64 R2, c[0x0][0x3f8] ;  /* 0x0000fe00ff027b82 */ /* 0x000e640000000a00 */
[----:B-1----:R-:W5:Y:S02]  /*21230*/  LDG.E.64 R2, desc[UR10][R2.64] ;  /* 0x0000000a02027981 */ /* 0x002f64000c1e1b00 */
.L_x_1206:
[----:B------:R-:W-:Y:S05]  /*21240*/  BSYNC.RECONVERGENT B0 ;  /* 0x0000000000007941 */ /* 0x000fea0003800200 */
.L_x_1205:
[----:B-----5:R-:W-:-:S04]  /*21250*/  IADD3 R2, P0, PT, R26, R2, RZ ;  /* 0x000000021a027210 */ /* 0x020fc80007f1e0ff */
[----:B------:R-:W-:-:S05]  /*21260*/  LEA.HI.X.SX32 R3, R26, R3, 0x1, P0 ;  /* 0x000000031a037211 */ /* 0x000fca00000f0eff */
[----:B0-----:R-:W-:Y:S01]  /*21270*/  STG.E.64 desc[UR10][R4.64], R2 ;  /* 0x0000000204007986 */ /* 0x001fe2000c101b0a */
[----:B------:R-:W-:Y:S05]  /*21280*/  EXIT ;  /* 0x000000000000794d */ /* 0x000fea0003800000 */
.L_x_1204:
[----:B01----:R-:W0:Y:S01]  /*21290*/  LDC.64 R4, c[0x0][0x400] ;  /* 0x00010000ff047b82 */ /* 0x003e220000000a00 */
[----:B------:R-:W-:Y:S01]  /*212a0*/  BSSY.RECONVERGENT B0, `(.L_x_1207) ;  /* 0x0000005000007945 */ /* 0x000fe20003800200 */
[----:B------:R-:W-:-:S03]  /*212b0*/  CS2R R2, SRZ ;  /* 0x0000000000027805 */ /* 0x000fc6000001ff00 */
[----:B------:R-:W-:Y:S05]  /*212c0*/  @P0 BRA `(.L_x_1208) ;  /* 0x0000000000080947 */ /* 0x000fea0003800000 */
[----:B------:R-:W1:Y:S02]  /*212d0*/  LDC.64 R2, c[0x0][0x3f8] ;  /* 0x0000fe00ff027b82 */ /* 0x000e640000000a00 */
[----:B-1----:R-:W5:Y:S02]  /*212e0*/  LDG.E.64 R2, desc[UR10][R2.64] ;  /* 0x0000000a02027981 */ /* 0x002f64000c1e1b00 */
.L_x_1208:
[----:B------:R-:W-:Y:S05]  /*212f0*/  BSYNC.RECONVERGENT B0 ;  /* 0x0000000000007941 */ /* 0x000fea0003800200 */
.L_x_1207:
[----:B-----5:R-:W-:-:S04]  /*21300*/  IADD3 R2, P0, PT, R26, R2, RZ ;  /* 0x000000021a027210 */ /* 0x020fc80007f1e0ff */
[----:B------:R-:W-:-:S05]  /*21310*/  LEA.HI.X.SX32 R3, R26, R3, 0x1, P0 ;  /* 0x000000031a037211 */ /* 0x000fca00000f0eff */
[----:B0-----:R-:W-:Y:S01]  /*21320*/  STG.E.64 desc[UR10][R4.64], R2 ;  /* 0x0000000204007986 */ /* 0x001fe2000c101b0a */
[----:B------:R-:W-:Y:S05]  /*21330*/  EXIT ;  /* 0x000000000000794d */ /* 0x000fea0003800000 */
.L_x_631:
[----:B------:R-:W-:Y:S01]  /*21340*/  BSSY B0, `(.L_x_1209) ;  /* 0x0000006000007945 */ /* 0x000fe20003800000 */
[----:B------:R-:W-:Y:S01]  /*21350*/  PLOP3.LUT P1, PT, P1, PT, PT, 0x8, 0x80 ;  /* 0x000000000080781c */ /* 0x000fe20000f2e170 */
[----:B------:R-:W-:-:S12]  /*21360*/  IMAD.MOV.U32 R24, RZ, RZ, -0x1 ;  /* 0xffffffffff187424 */ /* 0x000fd800078e00ff */
[----:B------:R-:W-:Y:S05]  /*21370*/  WARPSYNC.COLLECTIVE R24, `(.L_x_1210) ;  /* 0x0000000018087348 */ /* 0x000fea0003c00000 */
[----:B------:R-:W-:Y:S01]  /*21380*/  VOTE.ANY P1, P1 ;  /* 0x0000000000ff7806 */ /* 0x000fe20000820100 */
[----:B------:R-:W-:-:S12]  /*21390*/  ENDCOLLECTIVE ;  /* 0x000000000000791b */ /* 0x000fd80003800000 */
.L_x_1210:
[----:B------:R-:W-:Y:S05]  /*213a0*/  BSYNC B0 ;  /* 0x0000000000007941 */ /* 0x000fea0003800000 */
.L_x_1209:
[----:B------:R-:W-:Y:S05]  /*213b0*/  BRA `(.L_x_1211) ;  /* 0xfffffeac001c7947 */ /* 0x000fea000383ffff */
.L_x_633:
[----:B------:R-:W-:Y:S01]  /*213c0*/  BSSY B0, `(.L_x_1212) ;  /* 0x0000006000007945 */ /* 0x000fe20003800000 */
[----:B------:R-:W-:Y:S01]  /*213d0*/  PLOP3.LUT P1, PT, P1, PT, PT, 0x8, 0x80 ;  /* 0x000000000080781c */ /* 0x000fe20000f2e170 */
[----:B------:R-:W-:-:S12]  /*213e0*/  IMAD.MOV.U32 R24, RZ, RZ, -0x1 ;  /* 0xffffffffff187424 */ /* 0x000fd800078e00ff */
[----:B------:R-:W-:Y:S05]  /*213f0*/  WARPSYNC.COLLECTIVE R24, `(.L_x_1213) ;  /* 0x0000000018087348 */ /* 0x000fea0003c00000 */
[----:B------:R-:W-:Y:S01]  /*21400*/  VOTE.ANY P1, P1 ;  /* 0x0000000000ff7806 */ /* 0x000fe20000820100 */
[----:B------:R-:W-:-:S12]  /*21410*/  ENDCOLLECTIVE ;  /* 0x000000000000791b */ /* 0x000fd80003800000 */
.L_x_1213:
[----:B------:R-:W-:Y:S05]  /*21420*/  BSYNC B0 ;  /* 0x0000000000007941 */ /* 0x000fea0003800000 */
.L_x_1212:
[----:B------:R-:W-:Y:S05]  /*21430*/  BRA `(.L_x_1214) ;  /* 0xfffffeac00707947 */ /* 0x000fea000383ffff */
.L_x_635:
[----:B------:R-:W-:Y:S01]  /*21440*/  BSSY B0, `(.L_x_1215) ;  /* 0x0000006000007945 */ /* 0x000fe20003800000 */
[----:B------:R-:W-:Y:S01]  /*21450*/  PLOP3.LUT P1, PT, P1, PT, PT, 0x8, 0x80 ;  /* 0x000000000080781c */ /* 0x000fe20000f2e170 */
[----:B------:R-:W-:-:S12]  /*21460*/  IMAD.MOV.U32 R24, RZ, RZ, -0x1 ;  /* 0xffffffffff187424 */ /* 0x000fd800078e00ff */
[----:B------:R-:W-:Y:S05]  /*21470*/  WARPSYNC.COLLECTIVE R24, `(.L_x_1216) ;  /* 0x0000000018087348 */ /* 0x000fea0003c00000 */
[----:B------:R-:W-:Y:S01]  /*21480*/  VOTE.ANY R24, PT, P1 ;  /* 0x0000000000187806 */ /* 0x000fe200008e0100 */
[----:B------:R-:W-:Y:S06]  /*21490*/  ENDCOLLECTIVE ;  /* 0x000000000000791b */ /* 0x000fec0003800000 */
.L_x_1216:
[----:B------:R-:W-:Y:S05]  /*214a0*/  BSYNC B0 ;  /* 0x0000000000007941 */ /* 0x000fea0003800000 */
.L_x_1215:
[----:B------:R-:W0:Y:S01]  /*214b0*/  S2R R70, SR_GEMASK ;  /* 0x0000000000467919 */ /* 0x000e220000003c00 */
[----:B------:R-:W-:Y:S02]  /*214c0*/  IMAD.MOV.U32 R31, RZ, RZ, R45 ;  /* 0x000000ffff1f7224 */ /* 0x000fe400078e002d */
[----:B------:R-:W-:Y:S02]  /*214d0*/  IMAD.MOV.U32 R26, RZ, RZ, 0x1 ;  /* 0x00000001ff1a7424 */ /* 0x000fe400078e00ff */
[C---:B------:R-:W-:Y:S02]  /*214e0*/  VIADD R74, R69.reuse, 0x2 ;  /* 0x00000002454a7836 */ /* 0x040fe40000000000 */
[----:B------:R-:W-:Y:S01]  /*214f0*/  VIADD R73, R69, 0x4 ;  /* 0x0000000445497836 */ /* 0x000fe20000000000 */
[----:B0-----:R-:W-:-:S05]  /*21500*/  LOP3.LUT R24, R24, 0x80000000, R70, 0xec, !PT ;  /* 0x8000000018187812 */ /* 0x001fca00078eec46 */
[----:B------:R-:W-:-:S05]  /*21510*/  VIADD R27, R24, 0xffffffff ;  /* 0xffffffff181b7836 */ /* 0x000fca0000000000 */
[----:B------:R-:W-:Y:S01]  /*21520*/  LOP3.LUT R78, R24, R27, RZ, 0xc, !PT ;  /* 0x0000001b184e7212 */ /* 0x000fe200078e0cff */
[----:B------:R-:W-:-:S05]  /*21530*/  IMAD.MOV.U32 R24, RZ, RZ, -0x1 ;  /* 0xffffffffff187424 */ /* 0x000fca00078e00ff */
[----:B------:R-:W0:Y:S02]  /*21540*/  POPC R78, R78 ;  /* 0x0000004e004e7309 */ /* 0x000e240000000000 */
[----:B0-----:R-:W-:-:S07]  /*21550*/  IMAD.MOV.U32 R27, RZ, RZ, R78 ;  /* 0x000000ffff1b7224 */ /* 0x001fce00078e004e */
[----:B------:R-:W-:Y:S05]  /*21560*/  WARPSYNC.COLLECTIVE R24, `(.L_x_1217) ;  /* 0x0000000018087348 */ /* 0x000fea0003c00000 */
[----:B------:R0:W1:Y:S02]  /*21570*/  SHFL.DOWN P1, R61, R31, R26, R27 ;  /* 0x0800001a1f3d7389 */ /* 0x000064000002001b */
[----:B01----:R-:W-:Y:S05]  /*21580*/  ENDCOLLECTIVE ;  /* 0x000000000000791b */ /* 0x003fea0003800000 */
.L_x_1217:
[----:B------:R-:W-:Y:S01]  /*21590*/  IMAD.MOV.U32 R26, RZ, RZ, 0x2 ;  /* 0x00000002ff1a7424 */ /* 0x000fe200078e00ff */
[----:B------:R-:W-:-:S04]  /*215a0*/  ISETP.GE.AND P1, PT, R69, R78, PT ;  /* 0x0000004e4500720c */ /* 0x000fc80003f26270 */
[----:B------:R-:W-:-:S05]  /*215b0*/  SEL R72, R61, RZ, !P1 ;  /* 0x000000ff3d487207 */ /* 0x000fca0004800000 */
[----:B------:R-:W-:-:S04]  /*215c0*/  IMAD.IADD R75, R72, 0x1, R45 ;  /* 0x00000001484b7824 */ /* 0x000fc800078e022d */
[----:B------:R-:W-:-:S07]  /*215d0*/  IMAD.MOV.U32 R31, RZ, RZ, R75 ;  /* 0x000000ffff1f7224 */ /* 0x000fce00078e004b */
[----:B------:R-:W-:Y:S05]  /*215e0*/  WARPSYNC.COLLECTIVE R24, `(.L_x_1218) ;  /* 0x0000000018087348 */ /* 0x000fea0003c00000 */
[----:B------:R0:W1:Y:S02]  /*215f0*/  SHFL.DOWN P1, R61, R31, R26, R27 ;  /* 0x0800001a1f3d7389 */ /* 0x000064000002001b */
[----:B01----:R-:W-:Y:S05]  /*21600*/  ENDCOLLECTIVE ;  /* 0x000000000000791b */ /* 0x003fea0003800000 */
.L_x_1218:
        /* <DEDUP_REMOVED lines=8> */
.L_x_1219:
[----:B------:R-:W-:Y:S01]  /*21690*/  IMAD.MOV.U32 R26, RZ, RZ, 0x8 ;  /* 0x00000008ff1a7424 */ /* 0x000fe200078e00ff */
[----:B------:R-:W-:-:S04]  /*216a0*/  ISETP.GT.AND P1, PT, R73, R78, PT ;  /* 0x0000004e4900720c */ /* 0x000fc80003f24270 */
[----:B------:R-:W-:-:S05]  /*216b0*/  SEL R72, R61, RZ, !P1 ;  /* 0x000000ff3d487207 */ /* 0x000fca0004800000 */
[----:B------:R-:W-:Y:S02]  /*216c0*/  IMAD.IADD R45, R77, 0x1, R72 ;  /* 0x000000014d2d7824 */ /* 0x000fe400078e0248 */
[C---:B------:R-:W-:Y:S02]  /*216d0*/  VIADD R72, R69.reuse, 0x8 ;  /* 0x0000000845487836 */ /* 0x040fe40000000000 */
[----:B------:R-:W-:Y:S02]  /*216e0*/  IMAD.MOV.U32 R31, RZ, RZ, R45 ;  /* 0x000000ffff1f7224 */ /* 0x000fe400078e002d */
[----:B------:R-:W-:-:S07]  /*216f0*/  VIADD R77, R69, 0x10 ;  /* 0x00000010454d7836 */ /* 0x000fce0000000000 */
[----:B------:R-:W-:Y:S05]  /*21700*/  WARPSYNC.COLLECTIVE R24, `(.L_x_1220) ;  /* 0x0000000018087348 */ /* 0x000fea0003c00000 */
[----:B------:R0:W1:Y:S02]  /*21710*/  SHFL.DOWN P1, R61, R31, R26, R27 ;  /* 0x0800001a1f3d7389 */ /* 0x000064000002001b */
[----:B01----:R-:W-:Y:S05]  /*21720*/  ENDCOLLECTIVE ;  /* 0x000000000000791b */ /* 0x003fea0003800000 */
.L_x_1220:
[----:B------:R-:W0:Y:S01]  /*21730*/  LDC.64 R26, c[0x0][0x3a0] ;  /* 0x0000e800ff1a7b82 */ /* 0x000e220000000a00 */
[----:B------:R-:W-:-:S04]  /*21740*/  ISETP.GT.AND P1, PT, R72, R78, PT ;  /* 0x0000004e4800720c */ /* 0x000fc80003f24270 */
[----:B------:R-:W-:-:S05]  /*21750*/  SEL R80, R61, RZ, !P1 ;  /* 0x000000ff3d507207 */ /* 0x000fca0004800000 */
[----:B------:R-:W-:-:S04]  /*21760*/  IMAD.IADD R79, R45, 0x1, R80 ;  /* 0x000000012d4f7824 */ /* 0x000fc800078e0250 */
[----:B------:R-:W-:Y:S01]  /*21770*/  IMAD.MOV.U32 R31, RZ, RZ, R79 ;  /* 0x000000ffff1f7224 */ /* 0x000fe200078e004f */
[----:B0-----:R-:W-:Y:S01]  /*21780*/  IADD3 R75, P1, PT, R26, 0x100, RZ ;  /* 0x000001001a4b7810 */ /* 0x001fe20007f3e0ff */
[----:B------:R-:W-:-:S04]  /*21790*/  IMAD.MOV.U32 R26, RZ, RZ, 0x10 ;  /* 0x00000010ff1a7424 */ /* 0x000fc800078e00ff */
[----:B------:R-:W-:Y:S02]  /*217a0*/  IMAD.X R76, RZ, RZ, R27, P1 ;  /* 0x000000ffff4c7224 */ /* 0x000fe400008e061b */
[----:B------:R-:W-:-:S07]  /*217b0*/  IMAD.MOV.U32 R27, RZ, RZ, R78 ;  /* 0x000000ffff1b7224 */ /* 0x000fce00078e004e */
[----:B------:R-:W-:Y:S05]  /*217c0*/  WARPSYNC.COLLECTIVE R24, `(.L_x_1221) ;  /* 0x0000000018087348 */ /* 0x000fea0003c00000 */
[----:B------:R0:W1:Y:S02]  /*217d0*/  SHFL.DOWN P1, R61, R31, R26, R27 ;  /* 0x0800001a1f3d7389 */ /* 0x000064000002001b */
[----:B01----:R-:W-:Y:S05]  /*217e0*/  ENDCOLLECTIVE ;  /* 0x000000000000791b */ /* 0x003fea0003800000 */
.L_x_1221:
[----:B------:R-:W-:-:S04]  /*217f0*/  ISETP.GT.AND P1, PT, R77, R78, PT ;  /* 0x0000004e4d00720c */ /* 0x000fc80003f24270 */
[----:B------:R-:W-:Y:S02]  /*21800*/  SEL R80, R61, RZ, !P1 ;  /* 0x000000ff3d507207 */ /* 0x000fe40004800000 */
[----:B------:R-:W-:-:S03]  /*21810*/  ISETP.NE.AND P1, PT, R44, 0x65, PT ;  /* 0x000000652c00780c */ /* 0x000fc60003f25270 */
[----:B------:R-:W-:-:S10]  /*21820*/  IMAD.IADD R80, R79, 0x1, R80 ;  /* 0x000000014f507824 */ /* 0x000fd400078e0250 */
[----:B------:R-:W-:Y:S05]  /*21830*/  WARPSYNC.COLLECTIVE R24, `(.L_x_1222) ;  /* 0x0000000018087348 */ /* 0x000fea0003c00000 */
[----:B------:R-:W-:Y:S01]  /*21840*/  VOTE.ALL P1, P1 ;  /* 0x0000000000ff7806 */ /* 0x000fe20000820000 */
[----:B------:R-:W-:-:S12]  /*21850*/  ENDCOLLECTIVE ;  /* 0x000000000000791b */ /* 0x000fd80003800000 */
.L_x_1222:
[----:B------:R-:W-:Y:S05]  /*21860*/  BRA `(.L_x_1223) ;  /* 0xfffffeac00007947 */ /* 0x000fea000383ffff */
.L_x_637:
[----:B------:R-:W-:Y:S01]  /*21870*/  BSSY B0, `(.L_x_1224) ;  /* 0x0000006000007945 */ /* 0x000fe20003800000 */
[----:B------:R-:W-:Y:S01]  /*21880*/  PLOP3.LUT P1, PT, P1, PT, PT, 0x8, 0x80 ;  /* 0x000000000080781c */ /* 0x000fe20000f2e170 */
[----:B------:R-:W-:-:S12]  /*21890*/  IMAD.MOV.U32 R24, RZ, RZ, -0x1 ;  /* 0xffffffffff187424 */ /* 0x000fd800078e00ff */
[----:B------:R-:W-:Y:S05]  /*218a0*/  WARPSYNC.COLLECTIVE R24, `(.L_x_1225) ;  /* 0x0000000018087348 */ /* 0x000fea0003c00000 */
[----:B------:R-:W-:Y:S01]  /*218b0*/  VOTE.ANY P1, P1 ;  /* 0x0000000000ff7806 */ /* 0x000fe20000820100 */
[----:B------:R-:W-:-:S12]  /*218c0*/  ENDCOLLECTIVE ;  /* 0x000000000000791b */ /* 0x000fd80003800000 */
.L_x_1225:
[----:B------:R-:W-:Y:S05]  /*218d0*/  BSYNC B0 ;  /* 0x0000000000007941 */ /* 0x000fea0003800000 */
.L_x_1224:
[----:B------:R-:W-:Y:S05]  /*218e0*/  BRA `(.L_x_1226) ;  /* 0xfffffeac00107947 */ /* 0x000fea000383ffff */
.L_x_639:
[----:B------:R-:W-:Y:S01]  /*218f0*/  BSSY B0, `(.L_x_1227) ;  /* 0x0000006000007945 */ /* 0x000fe20003800000 */
[----:B------:R-:W-:Y:S01]  /*21900*/  PLOP3.LUT P1, PT, P1, PT, PT, 0x8, 0x80 ;  /* 0x000000000080781c */ /* 0x000fe20000f2e170 */
[----:B------:R-:W-:-:S12]  /*21910*/  IMAD.MOV.U32 R24, RZ, RZ, -0x1 ;  /* 0xffffffffff187424 */ /* 0x000fd800078e00ff */
[----:B------:R-:W-:Y:S05]  /*21920*/  WARPSYNC.COLLECTIVE R24, `(.L_x_1228) ;  /* 0x0000000018087348 */ /* 0x000fea0003c00000 */
[----:B------:R-:W-:Y:S01]  /*21930*/  VOTE.ANY P1, P1 ;  /* 0x0000000000ff7806 */ /* 0x000fe20000820100 */
[----:B------:R-:W-:-:S12]  /*21940*/  ENDCOLLECTIVE ;  /* 0x000000000000791b */ /* 0x000fd80003800000 */
.L_x_1228:
[----:B------:R-:W-:Y:S05]  /*21950*/  BSYNC B0 ;  /* 0x0000000000007941 */ /* 0x000fea0003800000 */
.L_x_1227:
[----:B------:R-:W-:Y:S05]  /*21960*/  BRA `(.L_x_1229) ;  /* 0xfffffeac00647947 */ /* 0x000fea000383ffff */
.L_x_641:
[----:B------:R-:W-:Y:S01]  /*21970*/  BSSY B0, `(.L_x_1230) ;  /* 0x0000006000007945 */ /* 0x000fe20003800000 */
[----:B------:R-:W-:Y:S01]  /*21980*/  PLOP3.LUT P1, PT, P1, PT, PT, 0x8, 0x80 ;  /* 0x000000000080781c */ /* 0x000fe20000f2e170 */
[----:B------:R-:W-:-:S12]  /*21990*/  IMAD.MOV.U32 R24, RZ, RZ, -0x1 ;  /* 0xffffffffff187424 */ /* 0x000fd800078e00ff */
[----:B------:R-:W-:Y:S05]  /*219a0*/  WARPSYNC.COLLECTIVE R24, `(.L_x_1231) ;  /* 0x0000000018087348 */ /* 0x000fea0003c00000 */
[----:B------:R-:W-:Y:S01]  /*219b0*/  VOTE.ANY R24, PT, P1 ;  /* 0x0000000000187806 */ /* 0x000fe200008e0100 */
[----:B------:R-:W-:Y:S06]  /*219c0*/  ENDCOLLECTIVE ;  /* 0x000000000000791b */ /* 0x000fec0003800000 */
.L_x_1231:
[----:B------:R-:W-:Y:S05]  /*219d0*/  BSYNC B0 ;  /* 0x0000000000007941 */ /* 0x000fea0003800000 */
.L_x_1230:
[----:B------:R-:W-:Y:S01]  /*219e0*/  LOP3.LUT R24, R24, 0x80000000, R70, 0xec, !PT ;  /* 0x8000000018187812 */ /* 0x000fe200078eec46 */
[----:B------:R-:W-:Y:S02]  /*219f0*/  IMAD.MOV.U32 R31, RZ, RZ, R45 ;  /* 0x000000ffff1f7224 */ /* 0x000fe400078e002d */
[----:B------:R-:W-:Y:S02]  /*21a00*/  IMAD.MOV.U32 R26, RZ, RZ, 0x1 ;  /* 0x00000001ff1a7424 */ /* 0x000fe400078e00ff */
[----:B------:R-:W-:Y:S02]  /*21a10*/  VIADD R27, R24, 0xffffffff ;  /* 0xffffffff181b7836 */ /* 0x000fe40000000000 */
[----:B------:R-:W-:-:S03]  /*21a20*/  VIADD R71, R71, 0xffffffe0 ;  /* 0xffffffe047477836 */ /* 0x000fc60000000000 */
[----:B------:R-:W-:Y:S01]  /*21a30*/  LOP3.LUT R79, R24, R27, RZ, 0xc, !PT ;  /* 0x0000001b184f7212 */ /* 0x000fe200078e0cff */
[----:B------:R-:W-:-:S03]  /*21a40*/  IMAD.MOV.U32 R24, RZ, RZ, -0x1 ;  /* 0xffffffffff187424 */ /* 0x000fc600078e00ff */
[----:B------:R0:W1:Y:S04]  /*21a50*/  POPC R27, R79 ;  /* 0x0000004f001b7309 */ /* 0x0000680000000000 */
[----:B01----:R-:W-:Y:S05]  /*21a60*/  WARPSYNC.COLLECTIVE R24, `(.L_x_1232) ;  /* 0x0000000018087348 */ /* 0x003fea0003c00000 */
[----:B-1----:R1:W2:Y:S02]  /*21a70*/  SHFL.DOWN P1, R61, R31, R26, R27 ;  /* 0x0800001a1f3d7389 */ /* 0x0022a4000002001b */
[----:B012---:R-:W-:Y:S05]  /*21a80*/  ENDCOLLECTIVE ;  /* 0x000000000000791b */ /* 0x007fea0003800000 */
.L_x_1232:
        /* <DEDUP_REMOVED lines=8> */
.L_x_1233:
        /* <DEDUP_REMOVED lines=8> */
.L_x_1234:
        /* <DEDUP_REMOVED lines=8> */
.L_x_1235:
        /* <DEDUP_REMOVED lines=8> */
.L_x_1236:
[----:B------:R-:W-:-:S04]  /*21c90*/  ISETP.GT.AND P1, PT, R77, R27, PT ;  /* 0x0000001b4d00720c */ /* 0x000fc80003f24270 */
[----:B------:R-:W-:Y:S02]  /*21ca0*/  SEL R61, R61, RZ, !P1 ;  /* 0x000000ff3d3d7207 */ /* 0x000fe40004800000 */
[----:B------:R-:W-:Y:S02]  /*21cb0*/  ISETP.NE.AND P1, PT, R44, 0x65, PT ;  /* 0x000000652c00780c */ /* 0x000fe40003f25270 */
[----:B------:R-:W-:-:S11]  /*21cc0*/  IADD3 R80, PT, PT, R45, R61, R80 ;  /* 0x0000003d2d507210 */ /* 0x000fd60007ffe050 */
[----:B------:R-:W-:Y:S05]  /*21cd0*/  WARPSYNC.COLLECTIVE R24, `(.L_x_1237) ;  /* 0x0000000018087348 */ /* 0x000fea0003c00000 */
[----:B------:R-:W-:Y:S01]  /*21ce0*/  VOTE.ALL P1, P1 ;  /* 0x0000000000ff7806 */ /* 0x000fe20000820000 */
[----:B------:R-:W-:-:S12]  /*21cf0*/  ENDCOLLECTIVE ;  /* 0x000000000000791b */ /* 0x000fd80003800000 */
.L_x_1237:
[----:B------:R-:W-:Y:S05]  /*21d00*/  BRA `(.L_x_1238) ;  /* 0xfffffea800fc7947 */ /* 0x000fea000383ffff */
.L_x_1061:
[----:B------:R-:W-:Y:S01]  /*21d10*/  BSSY B1, `(.L_x_1239) ;  /* 0x0000006000017945 */ /* 0x000fe20003800000 */
[----:B------:R-:W-:Y:S01]  /*21d20*/  PLOP3.LUT P1, PT, P1, PT, PT, 0x8, 0x80 ;  /* 0x000000000080781c */ /* 0x000fe20000f2e170 */
[----:B------:R-:W-:-:S12]  /*21d30*/  IMAD.MOV.U32 R24, RZ, RZ, -0x1 ;  /* 0xffffffffff187424 */ /* 0x000fd800078e00ff */
[----:B------:R-:W-:Y:S05]  /*21d40*/  WARPSYNC.COLLECTIVE R24, `(.L_x_1240) ;  /* 0x0000000018087348 */ /* 0x000fea0003c00000 */
[----:B------:R-:W-:Y:S01]  /*21d50*/  VOTE.ANY P1, P1 ;  /* 0x0000000000ff7806 */ /* 0x000fe20000820100 */
[----:B------:R-:W-:-:S12]  /*21d60*/  ENDCOLLECTIVE ;  /* 0x000000000000791b */ /* 0x000fd80003800000 */
.L_x_1240:
[----:B------:R-:W-:Y:S05]  /*21d70*/  BSYNC B1 ;  /* 0x0000000000017941 */ /* 0x000fea0003800000 */
.L_x_1239:
[----:B------:R-:W-:Y:S05]  /*21d80*/  BRA `(.L_x_1241) ;  /* 0xffffffb000807947 */ /* 0x000fea000383ffff */
.L_x_1063:
[----:B------:R-:W-:Y:S01]  /*21d90*/  BSSY B1, `(.L_x_1242) ;  /* 0x0000006000017945 */ /* 0x000fe20003800000 */
[----:B------:R-:W-:Y:S01]  /*21da0*/  PLOP3.LUT P1, PT, P1, PT, PT, 0x8, 0x80 ;  /* 0x000000000080781c */ /* 0x000fe20000f2e170 */
[----:B------:R-:W-:-:S12]  /*21db0*/  IMAD.MOV.U32 R24, RZ, RZ, -0x1 ;  /* 0xffffffffff187424 */ /* 0x000fd800078e00ff */
[----:B------:R-:W-:Y:S05]  /*21dc0*/  WARPSYNC.COLLECTIVE R24, `(.L_x_1243) ;  /* 0x0000000018087348 */ /* 0x000fea0003c00000 */
[----:B------:R-:W-:Y:S01]  /*21dd0*/  VOTE.ANY P1, P1 ;  /* 0x0000000000ff7806 */ /* 0x000fe20000820100 */
[----:B------:R-:W-:-:S12]  /*21de0*/  ENDCOLLECTIVE ;  /* 0x000000000000791b */ /* 0x000fd80003800000 */
.L_x_1243:
[----:B------:R-:W-:Y:S05]  /*21df0*/  BSYNC B1 ;  /* 0x0000000000017941 */ /* 0x000fea0003800000 */
.L_x_1242:
[----:B------:R-:W-:Y:S05]  /*21e00*/  BRA `(.L_x_1244) ;  /* 0xffffffb000d47947 */ /* 0x000fea000383ffff */
.L_x_1065:
        /* <DEDUP_REMOVED lines=8> */
.L_x_1246:
[----:B------:R-:W-:Y:S05]  /*21e90*/  BSYNC B1 ;  /* 0x0000000000017941 */ /* 0x000fea0003800000 */
.L_x_1245:
[----:B------:R-:W-:Y:S01]  /*21ea0*/  LOP3.LUT R24, R24, 0x80000000, R74, 0xec, !PT ;  /* 0x8000000018187812 */ /* 0x000fe200078eec4a */
[----:B------:R-:W-:Y:S02]  /*21eb0*/  IMAD.MOV.U32 R26, RZ, RZ, 0x1 ;  /* 0x00000001ff1a7424 */ /* 0x000fe400078e00ff */
[C---:B------:R-:W-:Y:S02]  /*21ec0*/  VIADD R77, R71.reuse, 0x2 ;  /* 0x00000002474d7836 */ /* 0x040fe40000000000 */
[C---:B------:R-:W-:Y:S02]  /*21ed0*/  VIADD R27, R24.reuse, 0xffffffff ;  /* 0xffffffff181b7836 */ /* 0x040fe40000000000 */
[C---:B------:R-:W-:Y:S02]  /*21ee0*/  VIADD R76, R71.reuse, 0x4 ;  /* 0x00000004474c7836 */ /* 0x040fe40000000000 */
[----:B------:R-:W-:Y:S01]  /*21ef0*/  VIADD R79, R71, 0x10 ;  /* 0x00000010474f7836 */ /* 0x000fe20000000000 */
[----:B------:R-:W-:Y:S01]  /*21f00*/  LOP3.LUT R30, R24, R27, RZ, 0xc, !PT ;  /* 0x0000001b181e7212 */ /* 0x000fe200078e0cff */
[----:B------:R-:W-:-:S03]  /*21f10*/  IMAD.MOV.U32 R24, RZ, RZ, -0x1 ;  /* 0xffffffffff187424 */ /* 0x000fc600078e00ff */
[----:B------:R0:W1:Y:S04]  /*21f20*/  POPC R27, R30 ;  /* 0x0000001e001b7309 */ /* 0x0000680000000000 */
[----:B01----:R-:W-:Y:S05]  /*21f30*/  WARPSYNC.COLLECTIVE R24, `(.L_x_1247) ;  /* 0x0000000018087348 */ /* 0x003fea0003c00000 */
[----:B-1----:R1:W2:Y:S02]  /*21f40*/  SHFL.DOWN P1, R61, R31, R26, R27 ;  /* 0x0800001a1f3d7389 */ /* 0x0022a4000002001b */
[----:B012---:R-:W-:Y:S05]  /*21f50*/  ENDCOLLECTIVE ;  /* 0x000000000000791b */ /* 0x007fea0003800000 */
.L_x_1247:
        /* <DEDUP_REMOVED lines=8> */
.L_x_1248:
[----:B------:R-:W-:Y:S01]  /*21fe0*/  IMAD.MOV.U32 R26, RZ, RZ, 0x4 ;  /* 0x00000004ff1a7424 */ /* 0x000fe200078e00ff */
[----:B------:R-:W-:-:S04]  /*21ff0*/  ISETP.GT.AND P1, PT, R77, R27, PT ;  /* 0x0000001b4d00720c */ /* 0x000fc80003f24270 */
[----:B------:R-:W-:-:S05]  /*22000*/  SEL R61, R61, RZ, !P1 ;  /* 0x000000ff3d3d7207 */ /* 0x000fca0004800000 */
[----:B------:R-:W-:Y:S02]  /*22010*/  IMAD.IADD R82, R78, 0x1, R61 ;  /* 0x000000014e527824 */ /* 0x000fe400078e023d */
[----:B------:R-:W-:Y:S02]  /*22020*/  VIADD R78, R71, 0x8 ;  /* 0x00000008474e7836 */ /* 0x000fe40000000000 */
[----:B------:R-:W-:-:S07]  /*22030*/  IMAD.MOV.U32 R31, RZ, RZ, R82 ;  /* 0x000000ffff1f7224 */ /* 0x000fce00078e0052 */
[----:B------:R-:W-:Y:S05]  /*22040*/  WARPSYNC.COLLECTIVE R24, `(.L_x_1249) ;  /* 0x0000000018087348 */ /* 0x000fea0003c00000 */
[----:B------:R0:W1:Y:S02]  /*22050*/  SHFL.DOWN P1, R61, R31, R26, R27 ;  /* 0x0800001a1f3d7389 */ /* 0x000064000002001b */
[----:B01----:R-:W-:Y:S05]  /*22060*/  ENDCOLLECTIVE ;  /* 0x000000000000791b */ /* 0x003fea0003800000 */
.L_x_1249:
[----:B------:R-:W-:Y:S01]  /*22070*/  IMAD.MOV.U32 R26, RZ, RZ, 0x8 ;  /* 0x00000008ff1a7424 */ /* 0x000fe200078e00ff */
[----:B------:R-:W-:-:S04]  /*22080*/  ISETP.GT.AND P1, PT, R76, R27, PT ;  /* 0x0000001b4c00720c */ /* 0x000fc80003f24270 */
[----:B------:R-:W-:-:S05]  /*22090*/  SEL R61, R61, RZ, !P1 ;  /* 0x000000ff3d3d7207 */ /* 0x000fca0004800000 */
[----:B------:R-:W-:-:S07]  /*220a0*/  IMAD.IADD R31, R82, 0x1, R61 ;  /* 0x00000001521f7824 */ /* 0x000fce00078e023d */
[----:B------:R-:W-:Y:S05]  /*220b0*/  WARPSYNC.COLLECTIVE R24, `(.L_x_1250) ;  /* 0x0000000018087348 */ /* 0x000fea0003c00000 */
[----:B------:R0:W1:Y:S02]  /*220c0*/  SHFL.DOWN P1, R61, R31, R26, R27 ;  /* 0x0800001a1f3d7389 */ /* 0x000064000002001b */
[----:B01----:R-:W-:Y:S05]  /*220d0*/  ENDCOLLECTIVE ;  /* 0x000000000000791b */ /* 0x003fea0003800000 */
.L_x_1250:
[----:B------:R-:W-:Y:S01]  /*220e0*/  IMAD.MOV.U32 R26, RZ, RZ, 0x10 ;  /* 0x00000010ff1a7424 */ /* 0x000fe200078e00ff */
[----:B------:R-:W-:-:S04]  /*220f0*/  ISETP.GT.AND P1, PT, R78, R27, PT ;  /* 0x0000001b4e00720c */ /* 0x000fc80003f24270 */
[----:B------:R-:W-:-:S05]  /*22100*/  SEL R30, R61, RZ, !P1 ;  /* 0x000000ff3d1e7207 */ /* 0x000fca0004800000 */
[----:B------:R-:W-:-:S07]  /*22110*/  IMAD.IADD R31, R31, 0x1, R30 ;  /* 0x000000011f1f7824 */ /* 0x000fce00078e021e */
[----:B------:R-:W-:Y:S05]  /*22120*/  WARPSYNC.COLLECTIVE R24, `(.L_x_1251) ;  /* 0x0000000018087348 */ /* 0x000fea0003c00000 */
[----:B------:R0:W1:Y:S02]  /*22130*/  SHFL.DOWN P1, R61, R31, R26, R27 ;  /* 0x0800001a1f3d7389 */ /* 0x000064000002001b */
[----:B01----:R-:W-:Y:S05]  /*22140*/  ENDCOLLECTIVE ;  /* 0x000000000000791b */ /* 0x003fea0003800000 */
.L_x_1251:
[----:B------:R-:W-:Y:S02]  /*22150*/  ISETP.GT.AND P1, PT, R79, R27, PT ;  /* 0x0000001b4f00720c */ /* 0x000fe40003f24270 */
[----:B------:R-:W0:Y:S02]  /*22160*/  LDC.64 R26, c[0x0][0x3a0] ;  /* 0x0000e800ff1a7b82 */ /* 0x000e240000000a00 */
[----:B------:R-:W-:Y:S02]  /*22170*/  SEL R30, R61, RZ, !P1 ;  /* 0x000000ff3d1e7207 */ /* 0x000fe40004800000 */
[----:B------:R-:W-:-:S03]  /*22180*/  PLOP3.LUT P1, PT, P2, PT, PT, 0x80, 0x8 ;  /* 0x000000000008781c */ /* 0x000fc6000172f070 */
[----:B------:R-:W-:-:S10]  /*22190*/  IMAD.IADD R75, R31, 0x1, R30 ;  /* 0x000000011f4b7824 */ /* 0x000fd400078e021e */
[----:B0-----:R-:W-:Y:S05]  /*221a0*/  WARPSYNC.COLLECTIVE R24, `(.L_x_1252) ;  /* 0x0000000018087348 */ /* 0x001fea0003c00000 */
[----:B------:R-:W-:Y:S01]  /*221b0*/  VOTE.ALL P1, P1 ;  /* 0x0000000000ff7806 */ /* 0x000fe20000820000 */
[----:B0-----:R-:W-:-:S12]  /*221c0*/  ENDCOLLECTIVE ;  /* 0x000000000000791b */ /* 0x001fd80003800000 */
.L_x_1252:
[----:B------:R-:W-:-:S05]  /*221d0*/  IADD3 R81, P3, PT, R26, 0x100, RZ ;  /* 0x000001001a517810 */ /* 0x000fca0007f7e0ff */
[----:B------:R-:W-:Y:S01]  /*221e0*/  IMAD.X R82, RZ, RZ, R27, P3 ;  /* 0x000000ffff527224 */ /* 0x000fe200018e061b */
[----:B------:R-:W-:Y:S07]  /*221f0*/  BRA `(.L_x_1253) ;  /* 0xffffffb000747947 */ /* 0x000fee000383ffff */
.L_x_1067:
[----:B------:R-:W-:Y:S01]  /*22200*/  BSSY B1, `(.L_x_1254) ;  /* 0x0000006000017945 */ /* 0x000fe20003800000 */
[----:B------:R-:W-:Y:S01]  /*22210*/  PLOP3.LUT P1, PT, P1, PT, PT, 0x8, 0x80 ;  /* 0x000000000080781c */ /* 0x000fe20000f2e170 */
[----:B------:R-:W-:-:S12]  /*22220*/  IMAD.MOV.U32 R24, RZ, RZ, -0x1 ;  /* 0xffffffffff187424 */ /* 0x000fd800078e00ff */
[----:B------:R-:W-:Y:S05]  /*22230*/  WARPSYNC.COLLECTIVE R24, `(.L_x_1255) ;  /* 0x0000000018087348 */ /* 0x000fea0003c00000 */
[----:B------:R-:W-:Y:S01]  /*22240*/  VOTE.ANY P1, P1 ;  /* 0x0000000000ff7806 */ /* 0x000fe20000820100 */
[----:B------:R-:W-:-:S12]  /*22250*/  ENDCOLLECTIVE ;  /* 0x000000000000791b */ /* 0x000fd80003800000 */
.L_x_1255:
[----:B------:R-:W-:Y:S05]  /*22260*/  BSYNC B1 ;  /* 0x0000000000017941 */ /* 0x000fea0003800000 */
.L_x_1254:
[----:B------:R-:W-:Y:S05]  /*22270*/  BRA `(.L_x_1256) ;  /* 0xffffffb000847947 */ /* 0x000fea000383ffff */
.L_x_1069:
[----:B------:R-:W-:Y:S01]  /*22280*/  BSSY B1, `(.L_x_1257) ;  /* 0x0000006000017945 */ /* 0x000fe20003800000 */
[----:B------:R-:W-:Y:S01]  /*22290*/  PLOP3.LUT P1, PT, P1, PT, PT, 0x8, 0x80 ;  /* 0x000000000080781c */ /* 0x000fe20000f2e170 */
[----:B------:R-:W-:-:S12]  /*222a0*/  IMAD.MOV.U32 R24, RZ, RZ, -0x1 ;  /* 0xffffffffff187424 */ /* 0x000fd800078e00ff */
[----:B------:R-:W-:Y:S05]  /*222b0*/  WARPSYNC.COLLECTIVE R24, `(.L_x_1258) ;  /* 0x0000000018087348 */ /* 0x000fea0003c00000 */
[----:B------:R-:W-:Y:S01]  /*222c0*/  VOTE.ANY P1, P1 ;  /* 0x0000000000ff7806 */ /* 0x000fe20000820100 */
[----:B------:R-:W-:-:S12]  /*222d0*/  ENDCOLLECTIVE ;  /* 0x000000000000791b */ /* 0x000fd80003800000 */
.L_x_1258:
[----:B------:R-:W-:Y:S05]  /*222e0*/  BSYNC B1 ;  /* 0x0000000000017941 */ /* 0x000fea0003800000 */
.L_x_1257:
[----:B------:R-:W-:Y:S05]  /*222f0*/  BRA `(.L_x_1259) ;  /* 0xffffffb000d87947 */ /* 0x000fea000383ffff */
.L_x_1071:
[----:B------:R-:W-:Y:S01]  /*22300*/  BSSY B1, `(.L_x_1260) ;  /* 0x0000006000017945 */ /* 0x000fe20003800000 */
[----:B------:R-:W-:Y:S01]  /*22310*/  PLOP3.LUT P1, PT, P1, PT, PT, 0x8, 0x80 ;  /* 0x000000000080781c */ /* 0x000fe20000f2e170 */
[----:B------:R-:W-:-:S12]  /*22320*/  IMAD.MOV.U32 R24, RZ, RZ, -0x1 ;  /* 0xffffffffff187424 */ /* 0x000fd800078e00ff */
[----:B------:R-:W-:Y:S05]  /*22330*/  WARPSYNC.COLLECTIVE R24, `(.L_x_1261) ;  /* 0x0000000018087348 */ /* 0x000fea0003c00000 */
[----:B------:R-:W-:Y:S01]  /*22340*/  VOTE.ANY R24, PT, P1 ;  /* 0x0000000000187806 */ /* 0x000fe200008e0100 */
[----:B------:R-:W-:Y:S06]  /*22350*/  ENDCOLLECTIVE ;  /* 0x000000000000791b */ /* 0x000fec0003800000 */
.L_x_1261:
[----:B------:R-:W-:Y:S05]  /*22360*/  BSYNC B1 ;  /* 0x0000000000017941 */ /* 0x000fea0003800000 */
.L_x_1260:
[----:B------:R-:W-:Y:S01]  /*22370*/  LOP3.LUT R24, R24, 0x80000000, R74, 0xec, !PT ;  /* 0x8000000018187812 */ /* 0x000fe200078eec4a */
[----:B------:R-:W-:-:S04]  /*22380*/  VIADD R70, R70, 0xffffffe0 ;  /* 0xffffffe046467836 */ /* 0x000fc80000000000 */
[----:B------:R-:W-:-:S05]  /*22390*/  VIADD R26, R24, 0xffffffff ;  /* 0xffffffff181a7836 */ /* 0x000fca0000000000 */
[----:B------:R-:W-:Y:S01]  /*223a0*/  LOP3.LUT R26, R24, R26, RZ, 0xc, !PT ;  /* 0x0000001a181a7212 */ /* 0x000fe200078e0cff */
[----:B------:R-:W-:-:S03]  /*223b0*/  IMAD.MOV.U32 R24, RZ, RZ, -0x1 ;  /* 0xffffffffff187424 */ /* 0x000fc600078e00ff */
[----:B------:R0:W1:Y:S02]  /*223c0*/  POPC R27, R26 ;  /* 0x0000001a001b7309 */ /* 0x0000640000000000 */
[----:B0-----:R-:W-:-:S07]  /*223d0*/  IMAD.MOV.U32 R26, RZ, RZ, 0x1 ;  /* 0x00000001ff1a7424 */ /* 0x001fce00078e00ff */
[----:B-1----:R-:W-:Y:S05]  /*223e0*/  WARPSYNC.COLLECTIVE R24, `(.L_x_1262) ;  /* 0x0000000018087348 */ /* 0x002fea0003c00000 */
[----:B-1----:R0:W1:Y:S02]  /*223f0*/  SHFL.DOWN P1, R61, R31, R26, R27 ;  /* 0x0800001a1f3d7389 */ /* 0x002064000002001b */
[----:B01----:R-:W-:Y:S05]  /*22400*/  ENDCOLLECTIVE ;  /* 0x000000000000791b */ /* 0x003fea0003800000 */
.L_x_1262:
[----:B------:R-:W-:Y:S01]  /*22410*/  IMAD.MOV.U32 R26, RZ, RZ, 0x2 ;  /* 0x00000002ff1a7424 */ /* 0x000fe200078e00ff */
[----:B------:R-:W-:-:S04]  /*22420*/  ISETP.GE.AND P1, PT, R71, R27, PT ;  /* 0x0000001b4700720c */ /* 0x000fc80003f26270 */
[----:B------:R-:W-:-:S05]  /*22430*/  SEL R61, R61, RZ, !P1 ;  /* 0x000000ff3d3d7207 */ /* 0x000fca0004800000 */
[----:B------:R-:W-:-:S07]  /*22440*/  IMAD.IADD R31, R61, 0x1, R31 ;  /* 0x000000013d1f7824 */ /* 0x000fce00078e021f */
[----:B------:R-:W-:Y:S05]  /*22450*/  WARPSYNC.COLLECTIVE R24, `(.L_x_1263) ;  /* 0x0000000018087348 */ /* 0x000fea0003c00000 */
[----:B------:R0:W1:Y:S02]  /*22460*/  SHFL.DOWN P1, R61, R31, R26, R27 ;  /* 0x0800001a1f3d7389 */ /* 0x000064000002001b */
[----:B01----:R-:W-:Y:S05]  /*22470*/  ENDCOLLECTIVE ;  /* 0x000000000000791b */ /* 0x003fea0003800000 */
.L_x_1263:
[----:B------:R-:W-:Y:S01]  /*22480*/  IMAD.MOV.U32 R26, RZ, RZ, 0x4 ;  /* 0x00000004ff1a7424 */ /* 0x000fe200078e00ff */
[----:B------:R-:W-:-:S04]  /*22490*/  ISETP.GT.AND P1, PT, R77, R27, PT ;  /* 0x0000001b4d00720c */ /* 0x000fc80003f24270 */
[----:B------:R-:W-:-:S05]  /*224a0*/  SEL R61, R61, RZ, !P1 ;  /* 0x000000ff3d3d7207 */ /* 0x000fca0004800000 */
[----:B------:R-:W-:-:S07]  /*224b0*/  IMAD.IADD R31, R31, 0x1, R61 ;  /* 0x000000011f1f7824 */ /* 0x000fce00078e023d */
[----:B------:R-:W-:Y:S05]  /*224c0*/  WARPSYNC.COLLECTIVE R24, `(.L_x_1264) ;  /* 0x0000000018087348 */ /* 0x000fea0003c00000 */
[----:B------:R0:W1:Y:S02]  /*224d0*/  SHFL.DOWN P1, R61, R31, R26, R27 ;  /* 0x0800001a1f3d7389 */ /* 0x000064000002001b */
[----:B01----:R-:W-:Y:S05]  /*224e0*/  ENDCOLLECTIVE ;  /* 0x000000000000791b */ /* 0x003fea0003800000 */
.L_x_1264:
[----:B------:R-:W-:Y:S01]  /*224f0*/  IMAD.MOV.U32 R26, RZ, RZ, 0x8 ;  /* 0x00000008ff1a7424 */ /* 0x000fe200078e00ff */
[----:B------:R-:W-:-:S04]  /*22500*/  ISETP.GT.AND P1, PT, R76, R27, PT ;  /* 0x0000001b4c00720c */ /* 0x000fc80003f24270 */
[----:B------:R-:W-:-:S05]  /*22510*/  SEL R61, R61, RZ, !P1 ;  /* 0x000000ff3d3d7207 */ /* 0x000fca0004800000 */
[----:B------:R-:W-:-:S07]  /*22520*/  IMAD.IADD R31, R31, 0x1, R61 ;  /* 0x000000011f1f7824 */ /* 0x000fce00078e023d */
[----:B------:R-:W-:Y:S05]  /*22530*/  WARPSYNC.COLLECTIVE R24, `(.L_x_1265) ;  /* 0x0000000018087348 */ /* 0x000fea0003c00000 */
[----:B------:R0:W1:Y:S02]  /*22540*/  SHFL.DOWN P1, R61, R31, R26, R27 ;  /* 0x0800001a1f3d7389 */ /* 0x000064000002001b */
[----:B01----:R-:W-:Y:S05]  /*22550*/  ENDCOLLECTIVE ;  /* 0x000000000000791b */ /* 0x003fea0003800000 */
.L_x_1265:
[----:B------:R-:W-:Y:S01]  /*22560*/  IMAD.MOV.U32 R26, RZ, RZ, 0x10 ;  /* 0x00000010ff1a7424 */ /* 0x000fe200078e00ff */
[----:B------:R-:W-:-:S04]  /*22570*/  ISETP.GT.AND P1, PT, R78, R27, PT ;  /* 0x0000001b4e00720c */ /* 0x000fc80003f24270 */
[----:B------:R-:W-:-:S05]  /*22580*/  SEL R61, R61, RZ, !P1 ;  /* 0x000000ff3d3d7207 */ /* 0x000fca0004800000 */
[----:B------:R-:W-:-:S07]  /*22590*/  IMAD.IADD R31, R31, 0x1, R61 ;  /* 0x000000011f1f7824 */ /* 0x000fce00078e023d */
[----:B------:R-:W-:Y:S05]  /*225a0*/  WARPSYNC.COLLECTIVE R24, `(.L_x_1266) ;  /* 0x0000000018087348 */ /* 0x000fea0003c00000 */
[----:B------:R0:W1:Y:S02]  /*225b0*/  SHFL.DOWN P1, R61, R31, R26, R27 ;  /* 0x0800001a1f3d7389 */ /* 0x000064000002001b */
[----:B01----:R-:W-:Y:S05]  /*225c0*/  ENDCOLLECTIVE ;  /* 0x000000000000791b */ /* 0x003fea0003800000 */
.L_x_1266:
[----:B------:R-:W-:-:S04]  /*225d0*/  ISETP.GT.AND P1, PT, R79, R27, PT ;  /* 0x0000001b4f00720c */ /* 0x000fc80003f24270 */
[----:B------:R-:W-:Y:S02]  /*225e0*/  SEL R61, R61, RZ, !P1 ;  /* 0x000000ff3d3d7207 */ /* 0x000fe40004800000 */
[----:B------:R-:W-:Y:S02]  /*225f0*/  ISETP.NE.AND P1, PT, R30, 0x65, PT ;  /* 0x000000651e00780c */ /* 0x000fe40003f25270 */
[----:B------:R-:W-:-:S11]  /*22600*/  IADD3 R75, PT, PT, R31, R61, R75 ;  /* 0x0000003d1f4b7210 */ /* 0x000fd60007ffe04b */
[----:B------:R-:W-:Y:S05]  /*22610*/  WARPSYNC.COLLECTIVE R24, `(.L_x_1267) ;  /* 0x0000000018087348 */ /* 0x000fea0003c00000 */
[----:B------:R-:W-:Y:S01]  /*22620*/  VOTE.ALL P1, P1 ;  /* 0x0000000000ff7806 */ /* 0x000fe20000820000 */
[----:B------:R-:W-:-:S12]  /*22630*/  ENDCOLLECTIVE ;  /* 0x000000000000791b */ /* 0x000fd80003800000 */
.L_x_1267:
[----:B------:R-:W-:Y:S05]  /*22640*/  BRA `(.L_x_1268) ;  /* 0xffffffb000847947 */ /* 0x000fea000383ffff */
        .weak           $__internal_0_$__cuda_sm20_rem_u64
        .type           $__internal_0_$__cuda_sm20_rem_u64,@function
        .size           $__internal_0_$__cuda_sm20_rem_u64,(.L_x_1273 - $__internal_0_$__cuda_sm20_rem_u64)
$__internal_0_$__cuda_sm20_rem_u64:
[----:B------:R-:W0:Y:S08]  /*22650*/  I2F.U64.RP R24, UR6 ;  /* 0x0000000600187d12 */ /* 0x000e300008309000 */
[----:B0-----:R-:W0:Y:S02]  /*22660*/  MUFU.RCP R24, R24 ;  /* 0x0000001800187308 */ /* 0x001e240000001000 */
[----:B0-----:R-:W-:-:S06]  /*22670*/  VIADD R24, R24, 0x1ffffffe ;  /* 0x1ffffffe18187836 */ /* 0x001fcc0000000000 */
[----:B------:R-:W0:Y:S02]  /*22680*/  F2I.U64.TRUNC R24, R24 ;  /* 0x0000001800187311 */ /* 0x000e24000020d800 */
[----:B0-----:R-:W-:-:S04]  /*22690*/  IMAD.WIDE.U32 R48, R24, UR6, RZ ;  /* 0x0000000618307c25 */ /* 0x001fc8000f8e00ff */
[----:B------:R-:W-:Y:S01]  /*226a0*/  IMAD R26, R24, UR7, R49 ;  /* 0x00000007181a7c24 */ /* 0x000fe2000f8e0231 */
[----:B------:R-:W-:Y:S01]  /*226b0*/  IADD3 R48, P0, PT, RZ, -R48, RZ ;  /* 0x80000030ff307210 */ /* 0x000fe20007f1e0ff */
[----:B------:R-:W-:Y:S02]  /*226c0*/  IMAD.MOV.U32 R27, RZ, RZ, R24 ;  /* 0x000000ffff1b7224 */ /* 0x000fe400078e0018 */
[----:B------:R-:W-:-:S04]  /*226d0*/  IMAD R26, R25, UR6, R26 ;  /* 0x00000006191a7c24 */ /* 0x000fc8000f8e021a */
[----:B------:R-:W-:Y:S02]  /*226e0*/  IMAD.X R49, RZ, RZ, ~R26, P0 ;  /* 0x000000ffff317224 */ /* 0x000fe400000e0e1a */
[----:B------:R-:W-:-:S04]  /*226f0*/  IMAD.HI.U32 R26, R24, R48, RZ ;  /* 0x00000030181a7227 */ /* 0x000fc800078e00ff */
[----:B------:R-:W-:-:S04]  /*22700*/  IMAD.HI.U32 R61, R25, R49, RZ ;  /* 0x00000031193d7227 */ /* 0x000fc800078e00ff */
[----:B------:R-:W-:-:S04]  /*22710*/  IMAD.WIDE.U32 R26, P0, R24, R49, R26 ;  /* 0x00000031181a7225 */ /* 0x000fc8000780001a */
[----:B------:R-:W-:Y:S02]  /*22720*/  IMAD.X R61, R61, 0x1, R25, P0 ;  /* 0x000000013d3d7824 */ /* 0x000fe400000e0619 */
[C---:B------:R-:W-:Y:S02]  /*22730*/  IMAD R49, R25.reuse, R49, RZ ;  /* 0x0000003119317224 */ /* 0x040fe400078e02ff */
[----:B------:R-:W-:-:S05]  /*22740*/  IMAD.HI.U32 R24, P0, R25, R48, R26 ;  /* 0x0000003019187227 */ /* 0x000fca000780001a */
[----:B------:R-:W-:-:S04]  /*22750*/  IADD3 R25, P1, PT, R49, R24, RZ ;  /* 0x0000001831197210 */ /* 0x000fc80007f3e0ff */
[----:B------:R-:W-:Y:S01]  /*22760*/  IADD3.X R48, PT, PT, RZ, RZ, R61, P1, P0 ;  /* 0x000000ffff307210 */ /* 0x000fe20000fe043d */
[----:B------:R-:W-:-:S04]  /*22770*/  IMAD.WIDE.U32 R26, R25, UR6, RZ ;  /* 0x00000006191a7c25 */ /* 0x000fc8000f8e00ff */
[----:B------:R-:W-:Y:S01]  /*22780*/  IMAD R24, R25, UR7, R27 ;  /* 0x0000000719187c24 */ /* 0x000fe2000f8e021b */
[----:B------:R-:W-:-:S03]  /*22790*/  IADD3 R26, P0, PT, RZ, -R26, RZ ;  /* 0x8000001aff1a7210 */ /* 0x000fc60007f1e0ff */
[----:B------:R-:W-:-:S04]  /*227a0*/  IMAD R24, R48, UR6, R24 ;  /* 0x0000000630187c24 */ /* 0x000fc8000f8e0218 */
[----:B------:R-:W-:Y:S02]  /*227b0*/  IMAD.X R27, RZ, RZ, ~R24, P0 ;  /* 0x000000ffff1b7224 */ /* 0x000fe400000e0e18 */
[----:B------:R-:W-:-:S04]  /*227c0*/  IMAD.HI.U32 R24, R25, R26, RZ ;  /* 0x0000001a19187227 */ /* 0x000fc800078e00ff */
[----:B------:R-:W-:-:S04]  /*227d0*/  IMAD.HI.U32 R49, R48, R27, RZ ;  /* 0x0000001b30317227 */ /* 0x000fc800078e00ff */
[----:B------:R-:W-:-:S04]  /*227e0*/  IMAD.WIDE.U32 R24, P0, R25, R27, R24 ;  /* 0x0000001b19187225 */ /* 0x000fc80007800018 */
[----:B------:R-:W-:Y:S02]  /*227f0*/  IMAD.X R49, R49, 0x1, R48, P0 ;  /* 0x0000000131317824 */ /* 0x000fe400000e0630 */
[C---:B------:R-:W-:Y:S02]  /*22800*/  IMAD R27, R48.reuse, R27, RZ ;  /* 0x0000001b301b7224 */ /* 0x040fe400078e02ff */
[----:B------:R-:W-:-:S04]  /*22810*/  IMAD.HI.U32 R26, P0, R48, R26, R24 ;  /* 0x0000001a301a7227 */ /* 0x000fc80007800018 */
[----:B------:R-:W-:Y:S01]  /*22820*/  IMAD.MOV.U32 R25, RZ, RZ, RZ ;  /* 0x000000ffff197224 */ /* 0x000fe200078e00ff */
[----:B------:R-:W-:-:S04]  /*22830*/  IADD3 R26, P1, PT, R27, R26, RZ ;  /* 0x0000001a1b1a7210 */ /* 0x000fc80007f3e0ff */
[----:B------:R-:W-:Y:S01]  /*22840*/  IADD3.X R27, PT, PT, RZ, RZ, R49, P1, P0 ;  /* 0x000000ffff1b7210 */ /* 0x000fe20000fe0431 */
[----:B------:R-:W-:-:S04]  /*22850*/  IMAD.HI.U32 R24, R26, R31, RZ ;  /* 0x0000001f1a187227 */ /* 0x000fc800078e00ff */
[----:B------:R-:W-:-:S04]  /*22860*/  IMAD.WIDE.U32 R24, R26, UR4, R24 ;  /* 0x000000041a187c25 */ /* 0x000fc8000f8e0018 */
[----:B------:R-:W-:-:S04]  /*22870*/  IMAD.HI.U32 R26, R27, UR4, RZ ;  /* 0x000000041b1a7c27 */ /* 0x000fc8000f8e00ff */
[----:B------:R-:W-:-:S04]  /*22880*/  IMAD.HI.U32 R24, P0, R27, R31, R24 ;  /* 0x0000001f1b187227 */ /* 0x000fc80007800018 */
[----:B------:R-:W-:Y:S02]  /*22890*/  IMAD R27, R27, UR4, RZ ;  /* 0x000000041b1b7c24 */ /* 0x000fe4000f8e02ff */
[----:B------:R-:W-:-:S03]  /*228a0*/  IMAD.X R26, RZ, RZ, R26, P0 ;  /* 0x000000ffff1a7224 */ /* 0x000fc600000e061a */
[----:B------:R-:W-:-:S05]  /*228b0*/  IADD3 R27, P0, PT, R27, R24, RZ ;  /* 0x000000181b1b7210 */ /* 0x000fca0007f1e0ff */
[----:B------:R-:W-:-:S04]  /*228c0*/  IMAD.WIDE.U32 R48, R27, UR6, RZ ;  /* 0x000000061b307c25 */ /* 0x000fc8000f8e00ff */
[----:B------:R-:W-:Y:S01]  /*228d0*/  IMAD.X R24, RZ, RZ, R26, P0 ;  /* 0x000000ffff187224 */ /* 0x000fe200000e061a */
[----:B------:R-:W-:Y:S01]  /*228e0*/  IADD3 R25, P0, PT, -R48, R31, RZ ;  /* 0x0000001f30197210 */ /* 0x000fe20007f1e1ff */
[----:B------:R-:W-:-:S04]  /*228f0*/  IMAD R27, R27, UR7, R49 ;  /* 0x000000071b1b7c24 */ /* 0x000fc8000f8e0231 */
[----:B------:R-:W-:-:S05]  /*22900*/  IMAD R24, R24, UR6, R27 ;  /* 0x0000000618187c24 */ /* 0x000fca000f8e021b */
[----:B------:R-:W-:Y:S02]  /*22910*/  IADD3.X R24, PT, PT, ~R24, UR4, RZ, P0, !PT ;  /* 0x0000000418187c10 */ /* 0x000fe400087fe5ff */
[----:B------:R-:W-:-:S04]  /*22920*/  IADD3 R26, P0, PT, R25, -UR6, RZ ;  /* 0x80000006191a7c10 */ /* 0x000fc8000ff1e0ff */
[----:B------:R-:W-:Y:S02]  /*22930*/  IADD3.X R27, PT, PT, R24, ~UR7, RZ, P0, !PT ;  /* 0x80000007181b7c10 */ /* 0x000fe400087fe4ff */
[----:B------:R-:W-:-:S04]  /*22940*/  ISETP.GE.U32.AND P0, PT, R25, UR6, PT ;  /* 0x0000000619007c0c */ /* 0x000fc8000bf06070 */
[----:B------:R-:W-:-:S04]  /*22950*/  ISETP.GE.U32.AND.EX P0, PT, R24, UR7, PT, P0 ;  /* 0x0000000718007c0c */ /* 0x000fc8000bf06100 */
[----:B------:R-:W-:Y:S02]  /*22960*/  SEL R25, R26, R25, P0 ;  /* 0x000000191a197207 */ /* 0x000fe40000000000 */
[----:B------:R-:W-:Y:S02]  /*22970*/  SEL R24, R27, R24, P0 ;  /* 0x000000181b187207 */ /* 0x000fe40000000000 */
[----:B------:R-:W-:-:S04]  /*22980*/  IADD3 R26, P0, PT, R25, -UR6, RZ ;  /* 0x80000006191a7c10 */ /* 0x000fc8000ff1e0ff */
[----:B------:R-:W-:Y:S02]  /*22990*/  IADD3.X R27, PT, PT, R24, ~UR7, RZ, P0, !PT ;  /* 0x80000007181b7c10 */ /* 0x000fe400087fe4ff */
[----:B------:R-:W-:-:S04]  /*229a0*/  ISETP.GE.U32.AND P0, PT, R25, UR6, PT ;  /* 0x0000000619007c0c */ /* 0x000fc8000bf06070 */
[----:B------:R-:W-:-:S04]  /*229b0*/  ISETP.GE.U32.AND.EX P0, PT, R24, UR7, PT, P0 ;  /* 0x0000000718007c0c */ /* 0x000fc8000bf06100 */
[----:B------:R-:W-:Y:S01]  /*229c0*/  SEL R26, R26, R25, P0 ;  /* 0x000000191a1a7207 */ /* 0x000fe20000000000 */
[----:B------:R-:W-:Y:S01]  /*229d0*/  IMAD.MOV.U32 R25, RZ, RZ, 0x0 ;  /* 0x00000000ff197424 */ /* 0x000fe200078e00ff */
[----:B------:R-:W-:Y:S01]  /*229e0*/  SEL R27, R27, R24, P0 ;  /* 0x000000181b1b7207 */ /* 0x000fe20000000000 */
[----:B------:R-:W-:Y:S01]  /*229f0*/  IMAD.MOV.U32 R24, RZ, RZ, R30 ;  /* 0x000000ffff187224 */ /* 0x000fe200078e001e */
[----:B------:R-:W-:-:S04]  /*22a00*/  ISETP.NE.U32.AND P0, PT, RZ, UR6, PT ;  /* 0x00000006ff007c0c */ /* 0x000fc8000bf05070 */
[----:B------:R-:W-:-:S04]  /*22a10*/  ISETP.NE.AND.EX P0, PT, RZ, UR7, PT, P0 ;  /* 0x00000007ff007c0c */ /* 0x000fc8000bf05300 */
[----:B------:R-:W-:Y:S02]  /*22a20*/  SEL R26, R26, 0xffffffff, P0 ;  /* 0xffffffff1a1a7807 */ /* 0x000fe40000000000 */
[----:B------:R-:W-:Y:S01]  /*22a30*/  SEL R27, R27, 0xffffffff, P0 ;  /* 0xffffffff1b1b7807 */ /* 0x000fe20000000000 */
[----:B------:R-:W-:Y:S06]  /*22a40*/  RET.REL.NODEC R24 `(_ZN3cub18CUB_300001_SM_10006detail6select23DeviceSelectSweepKernelINS2_10policy_hubIjNS0_8NullTypeElLb0ELNS0_10SelectImplE2EE10Policy1000EPjPS5_S9_PmNS0_13ScanTileStateIiLb1EEE11IsProducingS5_iNS2_19streaming_context_tIlLb1EEELS6_2EEEvT0_T1_T2_T3_T4_T5_T6_T7_iT8_NS1_7vsmem_tE) ;  /* 0xfffffdd4186c7950 */ /* 0x000fec0003c3ffff */
.L_x_1269:
        /* <DEDUP_REMOVED lines=11> */
.L_x_1273:


//--------------------- .text._ZN3cub18CUB_300001_SM_10006detail11EmptyKernelIvEEvv --------------------------
	.section	.text._ZN3cub18CUB_300001_SM_10006detail11EmptyKernelIvEEvv,"ax",@progbits
	.align	128
        .global         _ZN3cub18CUB_300001_SM_10006detail11EmptyKernelIvEEvv
        .type           _ZN3cub18CUB_300001_SM_10006detail11EmptyKernelIvEEvv,@function
        .size           _ZN3cub18CUB_300001_SM_10006detail11EmptyKernelIvEEvv,(.L_x_1279 - _ZN3cub18CUB_300001_SM_10006detail11EmptyKernelIvEEvv)
        .other          _ZN3cub18CUB_300001_SM_10006detail11EmptyKernelIvEEvv,@"STO_CUDA_ENTRY STV_DEFAULT"
_ZN3cub18CUB_300001_SM_10006detail11EmptyKernelIvEEvv:
.text._ZN3cub18CUB_300001_SM_10006detail11EmptyKernelIvEEvv:
[----:B------:R-:W-:Y:S01]  /*0000*/  LDC R1, c[0x0][0x37c] ;  /* 0x0000df00ff017b82 */ /* 0x000fe20000000800 */
[----:B------:R-:W-:Y:S05]  /*0010*/  EXIT ;  /* 0x000000000000794d */ /* 0x000fea0003800000 */
.L_x_1270:
        /* <DEDUP_REMOVED lines=14> */
.L_x_1279:


//--------------------- .text._Z15to_token_kernelPhS_S_PjP5tokenm --------------------------
	.section	.text._Z15to_token_kernelPhS_S_PjP5tokenm,"ax",@progbits
	.align	128
        .global         _Z15to_token_kernelPhS_S_PjP5tokenm
        .type           _Z15to_token_kernelPhS_S_PjP5tokenm,@function
        .size           _Z15to_token_kernelPhS_S_PjP5tokenm,(.L_x_1280 - _Z15to_token_kernelPhS_S_PjP5tokenm)
        .other          _Z15to_token_kernelPhS_S_PjP5tokenm,@"STO_CUDA_ENTRY STV_DEFAULT"
_Z15to_token_kernelPhS_S_PjP5tokenm:
.text._Z15to_token_kernelPhS_S_PjP5tokenm:
[----:B------:R-:W-:Y:S01]  /*0000*/  LDC R1, c[0x0][0x37c] ;  /* 0x0000df00ff017b82 */ /* 0x000fe20000000800 */
[----:B------:R-:W0:Y:S07]  /*0010*/  S2R R0, SR_TID.X ;  /* 0x0000000000007919 */ /* 0x000e2e0000002100 */
[----:B------:R-:W0:Y:S01]  /*0020*/  S2UR UR4, SR_CTAID.X ;  /* 0x00000000000479c3 */ /* 0x000e220000002500 */
[----:B------:R-:W1:Y:S07]  /*0030*/  LDCU.64 UR6, c[0x0][0x3a8] ;  /* 0x00007500ff0677ac */ /* 0x000e6e0008000a00 */
[----:B------:R-:W0:Y:S02]  /*0040*/  LDC R11, c[0x0][0x360] ;  /* 0x0000d800ff0b7b82 */ /* 0x000e240000000800 */
[----:B0-----:R-:W-:-:S05]  /*0050*/  IMAD R11, R11, UR4, R0 ;  /* 0x000000040b0b7c24 */ /* 0x001fca000f8e0200 */
[----:B-1----:R-:W-:-:S04]  /*0060*/  ISETP.GE.U32.AND P0, PT, R11, UR6, PT ;  /* 0x000000060b007c0c */ /* 0x002fc8000bf06070 */
[----:B------:R-:W-:-:S13]  /*0070*/  ISETP.GE.U32.AND.EX P0, PT, RZ, UR7, PT, P0 ;  /* 0x00000007ff007c0c */ /* 0x000fda000bf06100 */
[----:B------:R-:W-:Y:S05]  /*0080*/  @P0 EXIT ;  /* 0x000000000000094d */ /* 0x000fea0003800000 */
[----:B------:R-:W0:Y:S01]  /*0090*/  LDCU.64 UR4, c[0x0][0x398] ;  /* 0x00007300ff0477ac */ /* 0x000e220008000a00 */
[----:B------:R-:W1:Y:S01]  /*00a0*/  LDCU.64 UR6, c[0x0][0x358] ;  /* 0x00006b00ff0677ac */ /* 0x000e620008000a00 */
[----:B------:R-:W2:Y:S01]  /*00b0*/  LDCU.128 UR8, c[0x0][0x380] ;  /* 0x00007000ff0877ac */ /* 0x000ea20008000c00 */
[----:B0-----:R-:W-:-:S04]  /*00c0*/  LEA R2, P0, R11, UR4, 0x2 ;  /* 0x000000040b027c11 */ /* 0x001fc8000f8010ff */
[----:B------:R-:W-:Y:S01]  /*00d0*/  LEA.HI.X R3, R11, UR5, RZ, 0x2, P0 ;  /* 0x000000050b037c11 */ /* 0x000fe200080f14ff */
[----:B------:R-:W0:Y:S04]  /*00e0*/  LDCU.64 UR4, c[0x0][0x390] ;  /* 0x00007200ff0477ac */ /* 0x000e280008000a00 */
[----:B-1----:R-:W0:Y:S02]  /*00f0*/  LDG.E R0, desc[UR6][R2.64] ;  /* 0x0000000602007981 */ /* 0x002e24000c1e1900 */
[----:B0-----:R-:W-:-:S05]  /*0100*/  IADD3 R4, P0, PT, R0, UR4, RZ ;  /* 0x0000000400047c10 */ /* 0x001fca000ff1e0ff */
[----:B------:R-:W-:-:S05]  /*0110*/  IMAD.X R5, RZ, RZ, UR5, P0 ;  /* 0x00000005ff057e24 */ /* 0x000fca00080e06ff */
[----:B------:R-:W2:Y:S02]  /*0120*/  LDG.E.U8 R4, desc[UR6][R4.64] ;  /* 0x0000000604047981 */ /* 0x000ea4000c1e1100 */
[----:B--2---:R-:W-:Y:S02]  /*0130*/  IADD3 R6, P0, PT, R4, UR8, RZ ;  /* 0x0000000804067c10 */ /* 0x004fe4000ff1e0ff */
[----:B------:R-:W0:Y:S03]  /*0140*/  LDC.64 R4, c[0x0][0x3a0] ;  /* 0x0000e800ff047b82 */ /* 0x000e260000000a00 */
[----:B------:R-:W-:-:S05]  /*0150*/  IMAD.X R7, RZ, RZ, UR9, P0 ;  /* 0x00000009ff077e24 */ /* 0x000fca00080e06ff */
[----:B------:R-:W2:Y:S01]  /*0160*/  LDG.E.U8 R6, desc[UR6][R6.64] ;  /* 0x0000000606067981 */ /* 0x000ea2000c1e1100 */
[----:B------:R-:W-:-:S13]  /*0170*/  ISETP.NE.AND P0, PT, R11, RZ, PT ;  /* 0x000000ff0b00720c */ /* 0x000fda0003f05270 */
[----:B------:R-:W1:Y:S01]  /*0180*/  @P0 LDC.64 R8, c[0x0][0x398] ;  /* 0x0000e600ff080b82 */ /* 0x000e620000000a00 */
[----:B------:R-:W-:-:S04]  /*0190*/  @P0 VIADD R3, R11, 0xffffffff ;  /* 0xffffffff0b030836 */ /* 0x000fc80000000000 */
[----:B-1----:R-:W-:-:S06]  /*01a0*/  @P0 IMAD.WIDE.U32 R2, R3, 0x4, R8 ;  /* 0x0000000403020825 */ /* 0x002fcc00078e0008 */
[----:B------:R1:W3:Y:S01]  /*01b0*/  @P0 LDG.E R2, desc[UR6][R2.64] ;  /* 0x0000000602020981 */ /* 0x0002e2000c1e1900 */
[----:B--2---:R-:W-:-:S05]  /*01c0*/  IADD3 R8, P1, PT, R6, UR10, RZ ;  /* 0x0000000a06087c10 */ /* 0x004fca000ff3e0ff */
[----:B------:R-:W-:-:S06]  /*01d0*/  IMAD.X R9, RZ, RZ, UR11, P1 ;  /* 0x0000000bff097e24 */ /* 0x000fcc00088e06ff */
[----:B------:R-:W2:Y:S01]  /*01e0*/  LDG.E.U8 R9, desc[UR6][R8.64] ;  /* 0x0000000608097981 */ /* 0x000ea2000c1e1100 */
[----:B------:R-:W-:Y:S01]  /*01f0*/  IMAD.MOV.U32 R13, RZ, RZ, RZ ;  /* 0x000000ffff0d7224 */ /* 0x000fe200078e00ff */
[----:B------:R-:W-:Y:S01]  /*0200*/  UMOV UR4, URZ ;  /* 0x000000ff00047c82 */ /* 0x000fe20008000000 */
[----:B-1----:R-:W-:Y:S02]  /*0210*/  VIADD R3, R0, 0x1 ;  /* 0x0000000100037836 */ /* 0x002fe40000000000 */
[----:B0-----:R-:W-:-:S03]  /*0220*/  IMAD.WIDE.U32 R4, R11, 0x9, R4 ;  /* 0x000000090b047825 */ /* 0x001fc600078e0004 */
[--C-:B------:R-:W-:Y:S01]  /*0230*/  SHF.R.U32.HI R17, RZ, 0x18, R3.reuse ;  /* 0x00000018ff117819 */ /* 0x100fe20000011603 */
[----:B------:R-:W-:Y:S01]  /*0240*/  VIADD R5, R5, UR4 ;  /* 0x0000000405057c36 */ /* 0x000fe20008000000 */
[--C-:B------:R-:W-:Y:S02]  /*0250*/  SHF.R.U32.HI R19, RZ, 0x10, R3.reuse ;  /* 0x00000010ff137819 */ /* 0x100fe40000011603 */
[----:B------:R-:W-:Y:S02]  /*0260*/  SHF.R.U32.HI R21, RZ, 0x8, R3 ;  /* 0x00000008ff157819 */ /* 0x000fe40000011603 */
[----:B------:R-:W-:Y:S04]  /*0270*/  STG.E.U8 desc[UR6][R4.64+0x7], R17 ;  /* 0x0000071104007986 */ /* 0x000fe8000c101106 */
[----:B------:R-:W-:Y:S04]  /*0280*/  STG.E.U8 desc[UR6][R4.64+0x6], R19 ;  /* 0x0000061304007986 */ /* 0x000fe8000c101106 */
[----:B------:R-:W-:Y:S04]  /*0290*/  STG.E.U8 desc[UR6][R4.64+0x5], R21 ;  /* 0x0000051504007986 */ /* 0x000fe8000c101106 */
[----:B------:R-:W-:Y:S01]  /*02a0*/  STG.E.U8 desc[UR6][R4.64+0x4], R3 ;  /* 0x0000040304007986 */ /* 0x000fe2000c101106 */
[----:B---3--:R-:W-:-:S05]  /*02b0*/  @P0 VIADD R13, R2, 0x1 ;  /* 0x00000001020d0836 */ /* 0x008fca0000000000 */
[--C-:B------:R-:W-:Y:S01]  /*02c0*/  SHF.R.U32.HI R7, RZ, 0x18, R13.reuse ;  /* 0x00000018ff077819 */ /* 0x100fe2000001160d */
[----:B------:R-:W-:Y:S01]  /*02d0*/  STG.E.U8 desc[UR6][R4.64], R13 ;  /* 0x0000000d04007986 */ /* 0x000fe2000c101106 */
[--C-:B------:R-:W-:Y:S02]  /*02e0*/  SHF.R.U32.HI R11, RZ, 0x10, R13.reuse ;  /* 0x00000010ff0b7819 */ /* 0x100fe4000001160d */
[----:B------:R-:W-:Y:S01]  /*02f0*/  SHF.R.U32.HI R15, RZ, 0x8, R13 ;  /* 0x00000008ff0f7819 */ /* 0x000fe2000001160d */
[----:B------:R-:W-:Y:S04]  /*0300*/  STG.E.U8 desc[UR6][R4.64+0x3], R7 ;  /* 0x0000030704007986 */ /* 0x000fe8000c101106 */
[----:B------:R-:W-:Y:S04]  /*0310*/  STG.E.U8 desc[UR6][R4.64+0x2], R11 ;  /* 0x0000020b04007986 */ /* 0x000fe8000c101106 */
[----:B------:R-:W-:Y:S04]  /*0320*/  STG.E.U8 desc[UR6][R4.64+0x1], R15 ;  /* 0x0000010f04007986 */ /* 0x000fe8000c101106 */
[----:B--2---:R-:W-:Y:S01]  /*0330*/  STG.E.U8 desc[UR6][R4.64+0x8], R9 ;  /* 0x0000080904007986 */ /* 0x004fe2000c101106 */
[----:B------:R-:W-:Y:S05]  /*0340*/  EXIT ;  /* 0x000000000000794d */ /* 0x000fea0003800000 */
.L_x_1271:
        /* <DEDUP_REMOVED lines=11> */
.L_x_1280:


//--------------------- .text._Z14to_padf_kernelPhS_S_Pjm --------------------------
	.section	.text._Z14to_padf_kernelPhS_S_Pjm,"ax",@progbits
	.align	128
        .global         _Z14to_padf_kernelPhS_S_Pjm
        .type           _Z14to_padf_kernelPhS_S_Pjm,@function
        .size           _Z14to_padf_kernelPhS_S_Pjm,(.L_x_1281 - _Z14to_padf_kernelPhS_S_Pjm)
        .other          _Z14to_padf_kernelPhS_S_Pjm,@"STO_CUDA_ENTRY STV_DEFAULT"
_Z14to_padf_kernelPhS_S_Pjm:
.text._Z14to_padf_kernelPhS_S_Pjm:
        /* <DEDUP_REMOVED lines=9> */
[----:B------:R-:W0:Y:S01]  /*0090*/  LDCU.128 UR8, c[0x0][0x380] ;  /* 0x00007000ff0877ac */ /* 0x000e220008000c00 */
[----:B------:R-:W1:Y:S01]  /*00a0*/  LDCU.64 UR4, c[0x0][0x358] ;  /* 0x00006b00ff0477ac */ /* 0x000e620008000a00 */
[----:B0-----:R-:W-:-:S05]  /*00b0*/  IADD3 R2, P0, PT, R11, UR10, RZ ;  /* 0x0000000a0b027c10 */ /* 0x001fca000ff1e0ff */
[----:B------:R-:W-:-:S05]  /*00c0*/  IMAD.X R3, RZ, RZ, UR11, P0 ;  /* 0x0000000bff037e24 */ /* 0x000fca00080e06ff */
[----:B-1----:R-:W2:Y:S02]  /*00d0*/  LDG.E.U8 R2, desc[UR4][R2.64] ;  /* 0x0000000402027981 */ /* 0x002ea4000c1e1100 */
[----:B--2---:R-:W-:-:S05]  /*00e0*/  IADD3 R4, P0, PT, R2, UR8, RZ ;  /* 0x0000000802047c10 */ /* 0x004fca000ff1e0ff */
[----:B------:R-:W-:Y:S01]  /*00f0*/  IMAD.X R5, RZ, RZ, UR9, P0 ;  /* 0x00000009ff057e24 */ /* 0x000fe200080e06ff */
[----:B------:R-:W0:Y:S05]  /*0100*/  LDCU.128 UR8, c[0x0][0x390] ;  /* 0x00007200ff0877ac */ /* 0x000e2a0008000c00 */
[----:B------:R-:W2:Y:S01]  /*0110*/  LDG.E.U8 R5, desc[UR4][R4.64] ;  /* 0x0000000404057981 */ /* 0x000ea2000c1e1100 */
[C---:B0-----:R-:W-:Y:S02]  /*0120*/  IADD3 R6, P0, PT, R11.reuse, UR8, RZ ;  /* 0x000000080b067c10 */ /* 0x041fe4000ff1e0ff */
[----:B------:R-:W-:-:S03]  /*0130*/  LEA R8, P1, R11, UR10, 0x2 ;  /* 0x0000000a0b087c11 */ /* 0x000fc6000f8210ff */
[----:B------:R-:W-:Y:S01]  /*0140*/  IMAD.X R7, RZ, RZ, UR9, P0 ;  /* 0x00000009ff077e24 */ /* 0x000fe200080e06ff */
[----:B------:R-:W-:-:S04]  /*0150*/  LEA.HI.X R9, R11, UR11, RZ, 0x2, P1 ;  /* 0x0000000b0b097c11 */ /* 0x000fc800088f14ff */
[----:B--2---:R-:W-:Y:S04]  /*0160*/  STG.E.U8 desc[UR4][R6.64], R5 ;  /* 0x0000000506007986 */ /* 0x004fe8000c101104 */
[----:B------:R-:W-:Y:S01]  /*0170*/  STG.E desc[UR4][R8.64], R11 ;  /* 0x0000000b08007986 */ /* 0x000fe2000c101904 */
[----:B------:R-:W-:Y:S05]  /*0180*/  EXIT ;  /* 0x000000000000794d */ /* 0x000fea0003800000 */
.L_x_1272:
        /* <DEDUP_REMOVED lines=15> */
.L_x_1281:


//--------------------- .nv.shared.reserved.0     --------------------------
	.section	.nv.shared.reserved.0,"aw",@nobits
	.weak		__nv_reservedSMEM_offset_0_alias
	.size		__nv_reservedSMEM_offset_0_alias, 0, 64
	.other		__nv_reservedSMEM_offset_0_alias,@"STO_CUDA_RESERVED_SHARED STV_DEFAULT"
__nv_reservedSMEM_offset_0_alias:
	.zero		0
	.zero		64


//--------------------- .nv.global                --------------------------
	.section	.nv.global,"aw",@nobits
.nv.global:
	.type		_ZN34_INTERNAL_5ba813bc_4_k_cu_0ccc9cfe6thrust24THRUST_300001_SM_1000_NS12placeholders2_5E,@object
	.size		_ZN34_INTERNAL_5ba813bc_4_k_cu_0ccc9cfe6thrust24THRUST_300001_SM_1000_NS12placeholders2_5E,(_ZN34_INTERNAL_5ba813bc_4_k_cu_0ccc9cfe4cuda3std3__45__cpo6cbeginE - _ZN34_INTERNAL_5ba813bc_4_k_cu_0ccc9cfe6thrust24THRUST_300001_SM_1000_NS12placeholders2_5E)
_ZN34_INTERNAL_5ba813bc_4_k_cu_0ccc9cfe6thrust24THRUST_300001_SM_1000_NS12placeholders2_5E:
	.zero		1
	.type		_ZN34_INTERNAL_5ba813bc_4_k_cu_0ccc9cfe4cuda3std3__45__cpo6cbeginE,@object
	.size		_ZN34_INTERNAL_5ba813bc_4_k_cu_0ccc9cfe4cuda3std3__45__cpo6cbeginE,(_ZN34_INTERNAL_5ba813bc_4_k_cu_0ccc9cfe4cuda3std6ranges3__45__cpo6cbeginE - _ZN34_INTERNAL_5ba813bc_4_k_cu_0ccc9cfe4cuda3std3__45__cpo6cbeginE)
_ZN34_INTERNAL_5ba813bc_4_k_cu_0ccc9cfe4cuda3std3__45__cpo6cbeginE:
	.zero		1
	.type		_ZN34_INTERNAL_5ba813bc_4_k_cu_0ccc9cfe4cuda3std6ranges3__45__cpo6cbeginE,@object
	.size		_ZN34_INTERNAL_5ba813bc_4_k_cu_0ccc9cfe4cuda3std6ranges3__45__cpo6cbeginE,(_ZN34_INTERNAL_5ba813bc_4_k_cu_0ccc9cfe4cuda3std3__48in_placeE - _ZN34_INTERNAL_5ba813bc_4_k_cu_0ccc9cfe4cuda3std6ranges3__45__cpo6cbeginE)
_ZN34_INTERNAL_5ba813bc_4_k_cu_0ccc9cfe4cuda3std6ranges3__45__cpo6cbeginE:
	.zero		1
	.type		_ZN34_INTERNAL_5ba813bc_4_k_cu_0ccc9cfe4cuda3std3__48in_placeE,@object
	.size		_ZN34_INTERNAL_5ba813bc_4_k_cu_0ccc9cfe4cuda3std3__48in_placeE,(_ZN34_INTERNAL_5ba813bc_4_k_cu_0ccc9cfe4cuda3std6ranges3__45__cpo4sizeE - _ZN34_INTERNAL_5ba813bc_4_k_cu_0ccc9cfe4cuda3std3__48in_placeE)
_ZN34_INTERNAL_5ba813bc_4_k_cu_0ccc9cfe4cuda3std3__48in_placeE:
	.zero		1
	.type		_ZN34_INTERNAL_5ba813bc_4_k_cu_0ccc9cfe4cuda3std6ranges3__45__cpo4sizeE,@object
	.size		_ZN34_INTERNAL_5ba813bc_4_k_cu_0ccc9cfe4cuda3std6ranges3__45__cpo4sizeE,(_ZN34_INTERNAL_5ba813bc_4_k_cu_0ccc9cfe6thrust24THRUST_300001_SM_1000_NS12placeholders2_9E - _ZN34_INTERNAL_5ba813bc_4_k_cu_0ccc9cfe4cuda3std6ranges3__45__cpo4sizeE)
_ZN34_INTERNAL_5ba813bc_4_k_cu_0ccc9cfe4cuda3std6ranges3__45__cpo4sizeE:
	.zero		1
	.type		_ZN34_INTERNAL_5ba813bc_4_k_cu_0ccc9cfe6thrust24THRUST_300001_SM_1000_NS12placeholders2_9E,@object
	.size		_ZN34_INTERNAL_5ba813bc_4_k_cu_0ccc9cfe6thrust24THRUST_300001_SM_1000_NS12placeholders2_9E,(_ZN34_INTERNAL_5ba813bc_4_k_cu_0ccc9cfe4cuda3std3__45__cpo7crbeginE - _ZN34_INTERNAL_5ba813bc_4_k_cu_0ccc9cfe6thrust24THRUST_300001_SM_1000_NS12placeholders2_9E)
_ZN34_INTERNAL_5ba813bc_4_k_cu_0ccc9cfe6thrust24THRUST_300001_SM_1000_NS12placeholders2_9E:
	.zero		1
	.type		_ZN34_INTERNAL_5ba813bc_4_k_cu_0ccc9cfe4cuda3std3__45__cpo7crbeginE,@object
	.size		_ZN34_INTERNAL_5ba813bc_4_k_cu_0ccc9cfe4cuda3std3__45__cpo7crbeginE,(_ZN34_INTERNAL_5ba813bc_4_k_cu_0ccc9cfe4cuda3std6ranges3__45__cpo4nextE - _ZN34_INTERNAL_5ba813bc_4_k_cu_0ccc9cfe4cuda3std3__45__cpo7crbeginE)
_ZN34_INTERNAL_5ba813bc_4_k_cu_0ccc9cfe4cuda3std3__45__cpo7crbeginE:
	.zero		1
	.type		_ZN34_INTERNAL_5ba813bc_4_k_cu_0ccc9cfe4cuda3std6ranges3__45__cpo4nextE,@object
	.size		_ZN34_INTERNAL_5ba813bc_4_k_cu_0ccc9cfe4cuda3std6ranges3__45__cpo4nextE,(_ZN34_INTERNAL_5ba813bc_4_k_cu_0ccc9cfe4cuda3std6ranges3__45__cpo4swapE - _ZN34_INTERNAL_5ba813bc_4_k_cu_0ccc9cfe4cuda3std6ranges3__45__cpo4nextE)
_ZN34_INTERNAL_5ba813bc_4_k_cu_0ccc9cfe4cuda3std6ranges3__45__cpo4nextE:
	.zero		1
	.type		_ZN34_INTERNAL_5ba813bc_4_k_cu_0ccc9cfe4cuda3std6ranges3__45__cpo4swapE,@object
	.size		_ZN34_INTERNAL_5ba813bc_4_k_cu_0ccc9cfe4cuda3std6ranges3__45__cpo4swapE,(_ZN34_INTERNAL_5ba813bc_4_k_cu_0ccc9cfe6thrust24THRUST_300001_SM_1000_NS12placeholders2_1E - _ZN34_INTERNAL_5ba813bc_4_k_cu_0ccc9cfe4cuda3std6ranges3__45__cpo4swapE)
_ZN34_INTERNAL_5ba813bc_4_k_cu_0ccc9cfe4cuda3std6ranges3__45__cpo4swapE:
	.zero		1
	.type		_ZN34_INTERNAL_5ba813bc_4_k_cu_0ccc9cfe6thrust24THRUST_300001_SM_1000_NS12placeholders2_1E,@object
	.size		_ZN34_INTERNAL_5ba813bc_4_k_cu_0ccc9cfe6thrust24THRUST_300001_SM_1000_NS12placeholders2_1E,(_ZN34_INTERNAL_5ba813bc_4_k_cu_0ccc9cfe6thrust24THRUST_300001_SM_1000_NS12placeholders2_3E - _ZN34_INTERNAL_5ba813bc_4_k_cu_0ccc9cfe6thrust24THRUST_300001_SM_1000_NS12placeholders2_1E)
_ZN34_INTERNAL_5ba813bc_4_k_cu_0ccc9cfe6thrust24THRUST_300001_SM_1000_NS12placeholders2_1E:
	.zero		1
	.type		_ZN34_INTERNAL_5ba813bc_4_k_cu_0ccc9cfe6thrust24THRUST_300001_SM_1000_NS12placeholders2_3E,@object
	.size		_ZN34_INTERNAL_5ba813bc_4_k_cu_0ccc9cfe6thrust24THRUST_300001_SM_1000_NS12placeholders2_3E,(_ZN34_INTERNAL_5ba813bc_4_k_cu_0ccc9cfe4cuda3std3__45__cpo5beginE - _ZN34_INTERNAL_5ba813bc_4_k_cu_0ccc9cfe6thrust24THRUST_300001_SM_1000_NS12placeholders2_3E)
_ZN34_INTERNAL_5ba813bc_4_k_cu_0ccc9cfe6thrust24THRUST_300001_SM_1000_NS12placeholders2_3E:
	.zero		1
	.type		_ZN34_INTERNAL_5ba813bc_4_k_cu_0ccc9cfe4cuda3std3__45__cpo5beginE,@object
	.size		_ZN34_INTERNAL_5ba813bc_4_k_cu_0ccc9cfe4cuda3std3__45__cpo5beginE,(_ZN34_INTERNAL_5ba813bc_4_k_cu_0ccc9cfe4cuda3std6ranges3__45__cpo5beginE - _ZN34_INTERNAL_5ba813bc_4_k_cu_0ccc9cfe4cuda3std3__45__cpo5beginE)
_ZN34_INTERNAL_5ba813bc_4_k_cu_0ccc9cfe4cuda3std3__45__cpo5beginE:
	.zero		1
	.type		_ZN34_INTERNAL_5ba813bc_4_k_cu_0ccc9cfe4cuda3std6ranges3__45__cpo5beginE,@object
	.size		_ZN34_INTERNAL_5ba813bc_4_k_cu_0ccc9cfe4cuda3std6ranges3__45__cpo5beginE,(_ZN34_INTERNAL_5ba813bc_4_k_cu_0ccc9cfe4cuda3std3__436_GLOBAL__N__5ba813bc_4_k_cu_0ccc9cfe6ignoreE - _ZN34_INTERNAL_5ba813bc_4_k_cu_0ccc9cfe4cuda3std6ranges3__45__cpo5beginE)
_ZN34_INTERNAL_5ba813bc_4_k_cu_0ccc9cfe4cuda3std6ranges3__45__cpo5beginE:
	.zero		1
	.type		_ZN34_INTERNAL_5ba813bc_4_k_cu_0ccc9cfe4cuda3std3__436_GLOBAL__N__5ba813bc_4_k_cu_0ccc9cfe6ignoreE,@object
	.size		_ZN34_INTERNAL_5ba813bc_4_k_cu_0ccc9cfe4cuda3std3__436_GLOBAL__N__5ba813bc_4_k_cu_0ccc9cfe6ignoreE,(_ZN34_INTERNAL_5ba813bc_4_k_cu_0ccc9cfe4cuda3std6ranges3__45__cpo4dataE - _ZN34_INTERNAL_5ba813bc_4_k_cu_0ccc9cfe4cuda3std3__436_GLOBAL__N__5ba813bc_4_k_cu_0ccc9cfe6ignoreE)
_ZN34_INTERNAL_5ba813bc_4_k_cu_0ccc9cfe4cuda3std3__436_GLOBAL__N__5ba813bc_4_k_cu_0ccc9cfe6ignoreE:
	.zero		1
	.type		_ZN34_INTERNAL_5ba813bc_4_k_cu_0ccc9cfe4cuda3std6ranges3__45__cpo4dataE,@object
	.size		_ZN34_INTERNAL_5ba813bc_4_k_cu_0ccc9cfe4cuda3std6ranges3__45__cpo4dataE,(_ZN34_INTERNAL_5ba813bc_4_k_cu_0ccc9cfe6thrust24THRUST_300001_SM_1000_NS12placeholders2_7E - _ZN34_INTERNAL_5ba813bc_4_k_cu_0ccc9cfe4cuda3std6ranges3__45__cpo4dataE)
_ZN34_INTERNAL_5ba813bc_4_k_cu_0ccc9cfe4cuda3std6ranges3__45__cpo4dataE:
	.zero		1
	.type		_ZN34_INTERNAL_5ba813bc_4_k_cu_0ccc9cfe6thrust24THRUST_300001_SM_1000_NS12placeholders2_7E,@object
	.size		_ZN34_INTERNAL_5ba813bc_4_k_cu_0ccc9cfe6thrust24THRUST_300001_SM_1000_NS12placeholders2_7E,(_ZN34_INTERNAL_5ba813bc_4_k_cu_0ccc9cfe4cuda3std3__45__cpo6rbeginE - _ZN34_INTERNAL_5ba813bc_4_k_cu_0ccc9cfe6thrust24THRUST_300001_SM_1000_NS12placeholders2_7E)
_ZN34_INTERNAL_5ba813bc_4_k_cu_0ccc9cfe6thrust24THRUST_300001_SM_1000_NS12placeholders2_7E:
	.zero		1
	.type		_ZN34_INTERNAL_5ba813bc_4_k_cu_0ccc9cfe4cuda3std3__45__cpo6rbeginE,@object
	.size		_ZN34_INTERNAL_5ba813bc_4_k_cu_0ccc9cfe4cuda3std3__45__cpo6rbeginE,(_ZN34_INTERNAL_5ba813bc_4_k_cu_0ccc9cfe4cuda3std6ranges3__45__cpo7advanceE - _ZN34_INTERNAL_5ba813bc_4_k_cu_0ccc9cfe4cuda3std3__45__cpo6rbeginE)
_ZN34_INTERNAL_5ba813bc_4_k_cu_0ccc9cfe4cuda3std3__45__cpo6rbeginE:
	.zero		1
	.type		_ZN34_INTERNAL_5ba813bc_4_k_cu_0ccc9cfe4cuda3std6ranges3__45__cpo7advanceE,@object
	.size		_ZN34_INTERNAL_5ba813bc_4_k_cu_0ccc9cfe4cuda3std6ranges3__45__cpo7advanceE,(_ZN34_INTERNAL_5ba813bc_4_k_cu_0ccc9cfe4cuda3std3__47nulloptE - _ZN34_INTERNAL_5ba813bc_4_k_cu_0ccc9cfe4cuda3std6ranges3__45__cpo7advanceE)
_ZN34_INTERNAL_5ba813bc_4_k_cu_0ccc9cfe4cuda3std6ranges3__45__cpo7advanceE:
	.zero		1
	.type		_ZN34_INTERNAL_5ba813bc_4_k_cu_0ccc9cfe4cuda3std3__47nulloptE,@object
	.size		_ZN34_INTERNAL_5ba813bc_4_k_cu_0ccc9cfe4cuda3std3__47nulloptE,(_ZN34_INTERNAL_5ba813bc_4_k_cu_0ccc9cfe4cuda3std6ranges3__45__cpo8distanceE - _ZN34_INTERNAL_5ba813bc_4_k_cu_0ccc9cfe4cuda3std3__47nulloptE)
_ZN34_INTERNAL_5ba813bc_4_k_cu_0ccc9cfe4cuda3std3__47nulloptE:
	.zero		1
	.type		_ZN34_INTERNAL_5ba813bc_4_k_cu_0ccc9cfe4cuda3std6ranges3__45__cpo8distanceE,@object
	.size		_ZN34_INTERNAL_5ba813bc_4_k_cu_0ccc9cfe4cuda3std6ranges3__45__cpo8distanceE,(_ZN34_INTERNAL_5ba813bc_4_k_cu_0ccc9cfe6thrust24THRUST_300001_SM_1000_NS12placeholders2_6E - _ZN34_INTERNAL_5ba813bc_4_k_cu_0ccc9cfe4cuda3std6ranges3__45__cpo8distanceE)
_ZN34_INTERNAL_5ba813bc_4_k_cu_0ccc9cfe4cuda3std6ranges3__45__cpo8distanceE:
	.zero		1
	.type		_ZN34_INTERNAL_5ba813bc_4_k_cu_0ccc9cfe6thrust24THRUST_300001_SM_1000_NS12placeholders2_6E,@object
	.size		_ZN34_INTERNAL_5ba813bc_4_k_cu_0ccc9cfe6thrust24THRUST_300001_SM_1000_NS12placeholders2_6E,(_ZN34_INTERNAL_5ba813bc_4_k_cu_0ccc9cfe4cuda3std3__45__cpo4cendE - _ZN34_INTERNAL_5ba813bc_4_k_cu_0ccc9cfe6thrust24THRUST_300001_SM_1000_NS12placeholders2_6E)
_ZN34_INTERNAL_5ba813bc_4_k_cu_0ccc9cfe6thrust24THRUST_300001_SM_1000_NS12placeholders2_6E:
	.zero		1
	.type		_ZN34_INTERNAL_5ba813bc_4_k_cu_0ccc9cfe4cuda3std3__45__cpo4cendE,@object
	.size		_ZN34_INTERNAL_5ba813bc_4_k_cu_0ccc9cfe4cuda3std3__45__cpo4cendE,(_ZN34_INTERNAL_5ba813bc_4_k_cu_0ccc9cfe4cuda3std6ranges3__45__cpo4cendE - _ZN34_INTERNAL_5ba813bc_4_k_cu_0ccc9cfe4cuda3std3__45__cpo4cendE)
_ZN34_INTERNAL_5ba813bc_4_k_cu_0ccc9cfe4cuda3std3__45__cpo4cendE:
	.zero		1
	.type		_ZN34_INTERNAL_5ba813bc_4_k_cu_0ccc9cfe4cuda3std6ranges3__45__cpo4cendE,@object
	.size		_ZN34_INTERNAL_5ba813bc_4_k_cu_0ccc9cfe4cuda3std6ranges3__45__cpo4cendE,(_ZN34_INTERNAL_5ba813bc_4_k_cu_0ccc9cfe4cuda3std3__420unreachable_sentinelE - _ZN34_INTERNAL_5ba813bc_4_k_cu_0ccc9cfe4cuda3std6ranges3__45__cpo4cendE)
_ZN34_INTERNAL_5ba813bc_4_k_cu_0ccc9cfe4cuda3std6ranges3__45__cpo4cendE:
	.zero		1
	.type		_ZN34_INTERNAL_5ba813bc_4_k_cu_0ccc9cfe4cuda3std3__420unreachable_sentinelE,@object
	.size		_ZN34_INTERNAL_5ba813bc_4_k_cu_0ccc9cfe4cuda3std3__420unreachable_sentinelE,(_ZN34_INTERNAL_5ba813bc_4_k_cu_0ccc9cfe4cuda3std6ranges3__45__cpo5ssizeE - _ZN34_INTERNAL_5ba813bc_4_k_cu_0ccc9cfe4cuda3std3__420unreachable_sentinelE)
_ZN34_INTERNAL_5ba813bc_4_k_cu_0ccc9cfe4cuda3std3__420unreachable_sentinelE:
	.zero		1
	.type		_ZN34_INTERNAL_5ba813bc_4_k_cu_0ccc9cfe4cuda3std6ranges3__45__cpo5ssizeE,@object
	.size		_ZN34_INTERNAL_5ba813bc_4_k_cu_0ccc9cfe4cuda3std6ranges3__45__cpo5ssizeE,(_ZN34_INTERNAL_5ba813bc_4_k_cu_0ccc9cfe6thrust24THRUST_300001_SM_1000_NS12placeholders3_10E - _ZN34_INTERNAL_5ba813bc_4_k_cu_0ccc9cfe4cuda3std6ranges3__45__cpo5ssizeE)
_ZN34_INTERNAL_5ba813bc_4_k_cu_0ccc9cfe4cuda3std6ranges3__45__cpo5ssizeE:
	.zero		1
	.type		_ZN34_INTERNAL_5ba813bc_4_k_cu_0ccc9cfe6thrust24THRUST_300001_SM_1000_NS12placeholders3_10E,@object
	.size		_ZN34_INTERNAL_5ba813bc_4_k_cu_0ccc9cfe6thrust24THRUST_300001_SM_1000_NS12placeholders3_10E,(_ZN34_INTERNAL_5ba813bc_4_k_cu_0ccc9cfe4cuda3std3__45__cpo5crendE - _ZN34_INTERNAL_5ba813bc_4_k_cu_0ccc9cfe6thrust24THRUST_300001_SM_1000_NS12placeholders3_10E)
_ZN34_INTERNAL_5ba813bc_4_k_cu_0ccc9cfe6thrust24THRUST_300001_SM_1000_NS12placeholders3_10E:
	.zero		1
	.type		_ZN34_INTERNAL_5ba813bc_4_k_cu_0ccc9cfe4cuda3std3__45__cpo5crendE,@object
	.size		_ZN34_INTERNAL_5ba813bc_4_k_cu_0ccc9cfe4cuda3std3__45__cpo5crendE,(_ZN34_INTERNAL_5ba813bc_4_k_cu_0ccc9cfe4cuda3std6ranges3__45__cpo4prevE - _ZN34_INTERNAL_5ba813bc_4_k_cu_0ccc9cfe4cuda3std3__45__cpo5crendE)
_ZN34_INTERNAL_5ba813bc_4_k_cu_0ccc9cfe4cuda3std3__45__cpo5crendE:
	.zero		1
	.type		_ZN34_INTERNAL_5ba813bc_4_k_cu_0ccc9cfe4cuda3std6ranges3__45__cpo4prevE,@object
	.size		_ZN34_INTERNAL_5ba813bc_4_k_cu_0ccc9cfe4cuda3std6ranges3__45__cpo4prevE,(_ZN34_INTERNAL_5ba813bc_4_k_cu_0ccc9cfe4cuda3std6ranges3__45__cpo9iter_moveE - _ZN34_INTERNAL_5ba813bc_4_k_cu_0ccc9cfe4cuda3std6ranges3__45__cpo4prevE)
_ZN34_INTERNAL_5ba813bc_4_k_cu_0ccc9cfe4cuda3std6ranges3__45__cpo4prevE:
	.zero		1
	.type		_ZN34_INTERNAL_5ba813bc_4_k_cu_0ccc9cfe4cuda3std6ranges3__45__cpo9iter_moveE,@object
	.size		_ZN34_INTERNAL_5ba813bc_4_k_cu_0ccc9cfe4cuda3std6ranges3__45__cpo9iter_moveE,(_ZN34_INTERNAL_5ba813bc_4_k_cu_0ccc9cfe6thrust24THRUST_300001_SM_1000_NS12placeholders2_2E - _ZN34_INTERNAL_5ba813bc_4_k_cu_0ccc9cfe4cuda3std6ranges3__45__cpo9iter_moveE)
_ZN34_INTERNAL_5ba813bc_4_k_cu_0ccc9cfe4cuda3std6ranges3__45__cpo9iter_moveE:
	.zero		1
	.type		_ZN34_INTERNAL_5ba813bc_4_k_cu_0ccc9cfe6thrust24THRUST_300001_SM_1000_NS12placeholders2_2E,@object
	.size		_ZN34_INTERNAL_5ba813bc_4_k_cu_0ccc9cfe6thrust24THRUST_300001_SM_1000_NS12placeholders2_2E,(_ZN34_INTERNAL_5ba813bc_4_k_cu_0ccc9cfe6thrust24THRUST_300001_SM_1000_NS12placeholders2_4E - _ZN34_INTERNAL_5ba813bc_4_k_cu_0ccc9cfe6thrust24THRUST_300001_SM_1000_NS12placeholders2_2E)
_ZN34_INTERNAL_5ba813bc_4_k_cu_0ccc9cfe6thrust24THRUST_300001_SM_1000_NS12placeholders2_2E:
	.zero		1
	.type		_ZN34_INTERNAL_5ba813bc_4_k_cu_0ccc9cfe6thrust24THRUST_300001_SM_1000_NS12placeholders2_4E,@object
	.size		_ZN34_INTERNAL_5ba813bc_4_k_cu_0ccc9cfe6thrust24THRUST_300001_SM_1000_NS12placeholders2_4E,(_ZN34_INTERNAL_5ba813bc_4_k_cu_0ccc9cfe4cuda3std3__45__cpo3endE - _ZN34_INTERNAL_5ba813bc_4_k_cu_0ccc9cfe6thrust24THRUST_300001_SM_1000_NS12placeholders2_4E)
_ZN34_INTERNAL_5ba813bc_4_k_cu_0ccc9cfe6thrust24THRUST_300001_SM_1000_NS12placeholders2_4E:
	.zero		1
	.type		_ZN34_INTERNAL_5ba813bc_4_k_cu_0ccc9cfe4cuda3std3__45__cpo3endE,@object
	.size		_ZN34_INTERNAL_5ba813bc_4_k_cu_0ccc9cfe4cuda3std3__45__cpo3endE,(_ZN34_INTERNAL_5ba813bc_4_k_cu_0ccc9cfe4cuda3std6ranges3__45__cpo3endE - _ZN34_INTERNAL_5ba813bc_4_k_cu_0ccc9cfe4cuda3std3__45__cpo3endE)
_ZN34_INTERNAL_5ba813bc_4_k_cu_0ccc9cfe4cuda3std3__45__cpo3endE:
	.zero		1
	.type		_ZN34_INTERNAL_5ba813bc_4_k_cu_0ccc9cfe4cuda3std6ranges3__45__cpo3endE,@object
	.size		_ZN34_INTERNAL_5ba813bc_4_k_cu_0ccc9cfe4cuda3std6ranges3__45__cpo3endE,(_ZN34_INTERNAL_5ba813bc_4_k_cu_0ccc9cfe4cuda3std3__419piecewise_constructE - _ZN34_INTERNAL_5ba813bc_4_k_cu_0ccc9cfe4cuda3std6ranges3__45__cpo3endE)
_ZN34_INTERNAL_5ba813bc_4_k_cu_0ccc9cfe4cuda3std6ranges3__45__cpo3endE:
	.zero		1
	.type		_ZN34_INTERNAL_5ba813bc_4_k_cu_0ccc9cfe4cuda3std3__419piecewise_constructE,@object
	.size		_ZN34_INTERNAL_5ba813bc_4_k_cu_0ccc9cfe4cuda3std3__419piecewise_constructE,(_ZN34_INTERNAL_5ba813bc_4_k_cu_0ccc9cfe4cuda3std6ranges3__45__cpo5cdataE - _ZN34_INTERNAL_5ba813bc_4_k_cu_0ccc9cfe4cuda3std3__419piecewise_constructE)
_ZN34_INTERNAL_5ba813bc_4_k_cu_0ccc9cfe4cuda3std3__419piecewise_constructE:
	.zero		1
	.type		_ZN34_INTERNAL_5ba813bc_4_k_cu_0ccc9cfe4cuda3std6ranges3__45__cpo5cdataE,@object
	.size		_ZN34_INTERNAL_5ba813bc_4_k_cu_0ccc9cfe4cuda3std6ranges3__45__cpo5cdataE,(_ZN34_INTERNAL_5ba813bc_4_k_cu_0ccc9cfe6thrust24THRUST_300001_SM_1000_NS12placeholders2_8E - _ZN34_INTERNAL_5ba813bc_4_k_cu_0ccc9cfe4cuda3std6ranges3__45__cpo5cdataE)
_ZN34_INTERNAL_5ba813bc_4_k_cu_0ccc9cfe4cuda3std6ranges3__45__cpo5cdataE:
	.zero		1
	.type		_ZN34_INTERNAL_5ba813bc_4_k_cu_0ccc9cfe6thrust24THRUST_300001_SM_1000_NS12placeholders2_8E,@object
	.size		_ZN34_INTERNAL_5ba813bc_4_k_cu_0ccc9cfe6thrust24THRUST_300001_SM_1000_NS12placeholders2_8E,(_ZN34_INTERNAL_5ba813bc_4_k_cu_0ccc9cfe4cuda3std3__45__cpo4rendE - _ZN34_INTERNAL_5ba813bc_4_k_cu_0ccc9cfe6thrust24THRUST_300001_SM_1000_NS12placeholders2_8E)
_ZN34_INTERNAL_5ba813bc_4_k_cu_0ccc9cfe6thrust24THRUST_300001_SM_1000_NS12placeholders2_8E:
	.zero		1
	.type		_ZN34_INTERNAL_5ba813bc_4_k_cu_0ccc9cfe4cuda3std3__45__cpo4rendE,@object
	.size		_ZN34_INTERNAL_5ba813bc_4_k_cu_0ccc9cfe4cuda3std3__45__cpo4rendE,(_ZN34_INTERNAL_5ba813bc_4_k_cu_0ccc9cfe4cuda3std6ranges3__45__cpo9iter_swapE - _ZN34_INTERNAL_5ba813bc_4_k_cu_0ccc9cfe4cuda3std3__45__cpo4rendE)
_ZN34_INTERNAL_5ba813bc_4_k_cu_0ccc9cfe4cuda3std3__45__cpo4rendE:
	.zero		1
	.type		_ZN34_INTERNAL_5ba813bc_4_k_cu_0ccc9cfe4cuda3std6ranges3__45__cpo9iter_swapE,@object
	.size		_ZN34_INTERNAL_5ba813bc_4_k_cu_0ccc9cfe4cuda3std6ranges3__45__cpo9iter_swapE,(_ZN34_INTERNAL_5ba813bc_4_k_cu_0ccc9cfe4cuda3std3__48unexpectE - _ZN34_INTERNAL_5ba813bc_4_k_cu_0ccc9cfe4cuda3std6ranges3__45__cpo9iter_swapE)
_ZN34_INTERNAL_5ba813bc_4_k_cu_0ccc9cfe4cuda3std6ranges3__45__cpo9iter_swapE:
	.zero		1
	.type		_ZN34_INTERNAL_5ba813bc_4_k_cu_0ccc9cfe4cuda3std3__48unexpectE,@object
	.size		_ZN34_INTERNAL_5ba813bc_4_k_cu_0ccc9cfe4cuda3std3__48unexpectE,(_ZN34_INTERNAL_5ba813bc_4_k_cu_0ccc9cfe6thrust24THRUST_300001_SM_1000_NS6system6detail10sequential3seqE - _ZN34_INTERNAL_5ba813bc_4_k_cu_0ccc9cfe4cuda3std3__48unexpectE)
_ZN34_INTERNAL_5ba813bc_4_k_cu_0ccc9cfe4cuda3std3__48unexpectE:
	.zero		1
	.type		_ZN34_INTERNAL_5ba813bc_4_k_cu_0ccc9cfe6thrust24THRUST_300001_SM_1000_NS6system6detail10sequential3seqE,@object
	.size		_ZN34_INTERNAL_5ba813bc_4_k_cu_0ccc9cfe6thrust24THRUST_300001_SM_1000_NS6system6detail10sequential3seqE,(.L_29 - _ZN34_INTERNAL_5ba813bc_4_k_cu_0ccc9cfe6thrust24THRUST_300001_SM_1000_NS6system6detail10sequential3seqE)
_ZN34_INTERNAL_5ba813bc_4_k_cu_0ccc9cfe6thrust24THRUST_300001_SM_1000_NS6system6detail10sequential3seqE:
	.zero		1
.L_29:


//--------------------- .nv.shared._ZN3cub18CUB_300001_SM_10006detail4scan16DeviceScanKernelINS2_10policy_hubIhhhy7ComposeE10Policy1000EPhS8_NS0_13ScanTileStateIhLb1EEES5_NS0_8NullTypeEyhLb0ESB_EEvT0_T1_T2_iT3_T4_T5_ --------------------------
	.section	.nv.shared._ZN3cub18CUB_300001_SM_10006detail4scan16DeviceScanKernelINS2_10policy_hubIhhhy7ComposeE10Policy1000EPhS8_NS0_13ScanTileStateIhLb1EEES5_NS0_8NullTypeEyhLb0ESB_EEvT0_T1_T2_iT3_T4_T5_,"aw",@nobits
	.sectionflags	@""
	.align	16
.nv.shared._ZN3cub18CUB_300001_SM_10006detail4scan16DeviceScanKernelINS2_10policy_hubIhhhy7ComposeE10Policy1000EPhS8_NS0_13ScanTileStateIhLb1EEES5_NS0_8NullTypeEyhLb0ESB_EEvT0_T1_T2_iT3_T4_T5_:
	.zero		4880


//--------------------- .nv.shared._ZN3cub18CUB_300001_SM_10006detail6select23DeviceSelectSweepKernelINS2_10policy_hubI5tokenNS0_8NullTypeElLb0ELNS0_10SelectImplE2EE10Policy1000EPS5_PS6_SA_PmNS0_13ScanTileStateIiLb1EEE8IsIgnoreS6_iNS2_19streaming_context_tIlLb1EEELS7_2EEEvT0_T1_T2_T3_T4_T5_T6_T7_iT8_NS1_7vsmem_tE --------------------------
	.section	.nv.shared._ZN3cub18CUB_300001_SM_10006detail6select23DeviceSelectSweepKernelINS2_10policy_hubI5tokenNS0_8NullTypeElLb0ELNS0_10SelectImplE2EE10Policy1000EPS5_PS6_SA_PmNS0_13ScanTileStateIiLb1EEE8IsIgnoreS6_iNS2_19streaming_context_tIlLb1EEELS7_2EEEvT0_T1_T2_T3_T4_T5_T6_T7_iT8_NS1_7vsmem_tE,"aw",@nobits
	.sectionflags	@""
	.align	16
.nv.shared._ZN3cub18CUB_300001_SM_10006detail6select23DeviceSelectSweepKernelINS2_10policy_hubI5tokenNS0_8NullTypeElLb0ELNS0_10SelectImplE2EE10Policy1000EPS5_PS6_SA_PmNS0_13ScanTileStateIiLb1EEE8IsIgnoreS6_iNS2_19streaming_context_tIlLb1EEELS7_2EEEvT0_T1_T2_T3_T4_T5_T6_T7_iT8_NS1_7vsmem_tE:
	.zero		5632


//--------------------- .nv.shared._ZN3cub18CUB_300001_SM_10006detail6select23DeviceSelectSweepKernelINS2_10policy_hubIjNS0_8NullTypeElLb0ELNS0_10SelectImplE2EE10Policy1000EPjPS5_S9_PmNS0_13ScanTileStateIiLb1EEE11IsProducingS5_iNS2_19streaming_context_tIlLb1EEELS6_2EEEvT0_T1_T2_T3_T4_T5_T6_T7_iT8_NS1_7vsmem_tE --------------------------
	.section	.nv.shared._ZN3cub18CUB_300001_SM_10006detail6select23DeviceSelectSweepKernelINS2_10policy_hubIjNS0_8NullTypeElLb0ELNS0_10SelectImplE2EE10Policy1000EPjPS5_S9_PmNS0_13ScanTileStateIiLb1EEE11IsProducingS5_iNS2_19streaming_context_tIlLb1EEELS6_2EEEvT0_T1_T2_T3_T4_T5_T6_T7_iT8_NS1_7vsmem_tE,"aw",@nobits
	.sectionflags	@""
	.align	16
.nv.shared._ZN3cub18CUB_300001_SM_10006detail6select23DeviceSelectSweepKernelINS2_10policy_hubIjNS0_8NullTypeElLb0ELNS0_10SelectImplE2EE10Policy1000EPjPS5_S9_PmNS0_13ScanTileStateIiLb1EEE11IsProducingS5_iNS2_19streaming_context_tIlLb1EEELS6_2EEEvT0_T1_T2_T3_T4_T5_T6_T7_iT8_NS1_7vsmem_tE:
	.zero		47232


//--------------------- .nv.constant0._ZN3cub18CUB_300001_SM_10006detail4scan23DeviceCompactInitKernelINS0_13ScanTileStateIiLb1EEEPmEEvT_iT0_ --------------------------
	.section	.nv.constant0._ZN3cub18CUB_300001_SM_10006detail4scan23DeviceCompactInitKernelINS0_13ScanTileStateIiLb1EEEPmEEvT_iT0_,"a",@progbits
	.sectionflags	@""
	.align	4
.nv.constant0._ZN3cub18CUB_300001_SM_10006detail4scan23DeviceCompactInitKernelINS0_13ScanTileStateIiLb1EEEPmEEvT_iT0_:
	.zero		920


//--------------------- .nv.constant0._ZN3cub18CUB_300001_SM_10006detail4scan16DeviceScanKernelINS2_10policy_hubIhhhy7ComposeE10Policy1000EPhS8_NS0_13ScanTileStateIhLb1EEES5_NS0_8NullTypeEyhLb0ESB_EEvT0_T1_T2_iT3_T4_T5_ --------------------------
	.section	.nv.constant0._ZN3cub18CUB_300001_SM_10006detail4scan16DeviceScanKernelINS2_10policy_hubIhhhy7ComposeE10Policy1000EPhS8_NS0_13ScanTileStateIhLb1EEES5_NS0_8NullTypeEyhLb0ESB_EEvT0_T1_T2_iT3_T4_T5_,"a",@progbits
	.sectionflags	@""
	.align	4
.nv.constant0._ZN3cub18CUB_300001_SM_10006detail4scan16DeviceScanKernelINS2_10policy_hubIhhhy7ComposeE10Policy1000EPhS8_NS0_13ScanTileStateIhLb1EEES5_NS0_8NullTypeEyhLb0ESB_EEvT0_T1_T2_iT3_T4_T5_:
	.zero		952


//--------------------- .nv.constant0._ZN3cub18CUB_300001_SM_10006detail4scan20DeviceScanInitKernelINS0_13ScanTileStateIhLb1EEEEEvT_i --------------------------
	.section	.nv.constant0._ZN3cub18CUB_300001_SM_10006detail4scan20DeviceScanInitKernelINS0_13ScanTileStateIhLb1EEEEEvT_i,"a",@progbits
	.sectionflags	@""
	.align	4
.nv.constant0._ZN3cub18CUB_300001_SM_10006detail4scan20DeviceScanInitKernelINS0_13ScanTileStateIhLb1EEEEEvT_i:
	.zero		908


//--------------------- .nv.constant0._ZN3cub18CUB_300001_SM_10006detail6select23DeviceSelectSweepKernelINS2_10policy_hubI5tokenNS0_8NullTypeElLb0ELNS0_10SelectImplE2EE10Policy1000EPS5_PS6_SA_PmNS0_13ScanTileStateIiLb1EEE8IsIgnoreS6_iNS2_19streaming_context_tIlLb1EEELS7_2EEEvT0_T1_T2_T3_T4_T5_T6_T7_iT8_NS1_7vsmem_tE --------------------------
	.section	.nv.constant0._ZN3cub18CUB_300001_SM_10006detail6select23DeviceSelectSweepKernelINS2_10policy_hubI5tokenNS0_8NullTypeElLb0ELNS0_10SelectImplE2EE10Policy1000EPS5_PS6_SA_PmNS0_13ScanTileStateIiLb1EEE8IsIgnoreS6_iNS2_19streaming_context_tIlLb1EEELS7_2EEEvT0_T1_T2_T3_T4_T5_T6_T7_iT8_NS1_7vsmem_tE,"a",@progbits
	.sectionflags	@""
	.align	4
.nv.constant0._ZN3cub18CUB_300001_SM_10006detail6select23DeviceSelectSweepKernelINS2_10policy_hubI5tokenNS0_8NullTypeElLb0ELNS0_10SelectImplE2EE10Policy1000EPS5_PS6_SA_PmNS0_13ScanTileStateIiLb1EEE8IsIgnoreS6_iNS2_19streaming_context_tIlLb1EEELS7_2EEEvT0_T1_T2_T3_T4_T5_T6_T7_iT8_NS1_7vsmem_tE:
	.zero		1000


//--------------------- .nv.constant0._ZN3cub18CUB_300001_SM_10006detail6select23DeviceSelectSweepKernelINS2_10policy_hubIjNS0_8NullTypeElLb0ELNS0_10SelectImplE2EE10Policy1000EPjPS5_S9_PmNS0_13ScanTileStateIiLb1EEE11IsProducingS5_iNS2_19streaming_context_tIlLb1EEELS6_2EEEvT0_T1_T2_T3_T4_T5_T6_T7_iT8_NS1_7vsmem_tE --------------------------
	.section	.nv.constant0._ZN3cub18CUB_300001_SM_10006detail6select23DeviceSelectSweepKernelINS2_10policy_hubIjNS0_8NullTypeElLb0ELNS0_10SelectImplE2EE10Policy1000EPjPS5_S9_PmNS0_13ScanTileStateIiLb1EEE11IsProducingS5_iNS2_19streaming_context_tIlLb1EEELS6_2EEEvT0_T1_T2_T3_T4_T5_T6_T7_iT8_NS1_7vsmem_tE,"a",@progbits
	.sectionflags	@""
	.align	4
.nv.constant0._ZN3cub18CUB_300001_SM_10006detail6select23DeviceSelectSweepKernelINS2_10policy_hubIjNS0_8NullTypeElLb0ELNS0_10SelectImplE2EE10Policy1000EPjPS5_S9_PmNS0_13ScanTileStateIiLb1EEE11IsProducingS5_iNS2_19streaming_context_tIlLb1EEELS6_2EEEvT0_T1_T2_T3_T4_T5_T6_T7_iT8_NS1_7vsmem_tE:
	.zero		1040


//--------------------- .nv.constant0._ZN3cub18CUB_300001_SM_10006detail11EmptyKernelIvEEvv --------------------------
	.section	.nv.constant0._ZN3cub18CUB_300001_SM_10006detail11EmptyKernelIvEEvv,"a",@progbits
	.sectionflags	@""
	.align	4
.nv.constant0._ZN3cub18CUB_300001_SM_10006detail11EmptyKernelIvEEvv:
	.zero		896


//--------------------- .nv.constant0._Z15to_token_kernelPhS_S_PjP5tokenm --------------------------
	.section	.nv.constant0._Z15to_token_kernelPhS_S_PjP5tokenm,"a",@progbits
	.sectionflags	@""
	.align	4
.nv.constant0._Z15to_token_kernelPhS_S_PjP5tokenm:
	.zero		944


//--------------------- .nv.constant0._Z14to_padf_kernelPhS_S_Pjm --------------------------
	.section	.nv.constant0._Z14to_padf_kernelPhS_S_Pjm,"a",@progbits
	.sectionflags	@""
	.align	4
.nv.constant0._Z14to_padf_kernelPhS_S_Pjm:
	.zero		936


//--------------------- SYMBOLS --------------------------

	.type		.nv.reservedSmem.offset0,@object
	.size		.nv.reservedSmem.offset0,0x4
	.type		.nv.reservedSmem.cap,@object
	.size		.nv.reservedSmem.cap,0x4
